def matmul_kernel(
    a_ptr,
    b_ptr,
    c_ptr,
    M,
    N,
    K,
    stride_am,
    stride_ak,
    stride_bk,
    stride_bn,
    stride_cm,
    stride_cn,
    BLOCK_M: tl.constexpr,
    BLOCK_N: tl.constexpr,
    BLOCK_K: tl.constexpr,
    GROUP_M: tl.constexpr,
):
    pid = tl.program_id(axis=0)
    num_pid_m = tl.cdiv(M, BLOCK_M)
    num_pid_n = tl.cdiv(N, BLOCK_N)
    num_pid_in_group = GROUP_M * num_pid_n
    group_id = pid // num_pid_in_group
    first_pid_m = group_id * GROUP_M
    group_size_m = min(num_pid_m - first_pid_m, GROUP_M)
    pid_m = first_pid_m + ((pid % num_pid_in_group) % group_size_m)
    pid_n = (pid % num_pid_in_group) // group_size_m

    offs_am = (pid_m * BLOCK_M + tl.arange(0, BLOCK_M)) % M
    offs_bn = (pid_n * BLOCK_N + tl.arange(0, BLOCK_N)) % N
    offs_k = tl.arange(0, BLOCK_K)
    a_ptrs = a_ptr + offs_am[:, None] * stride_am + offs_k[None, :] * stride_ak
    b_ptrs = b_ptr + offs_k[:, None] * stride_bk + offs_bn[None, :] * stride_bn

    acc = tl.zeros((BLOCK_M, BLOCK_N), dtype=tl.float32)
    for kk in range(0, tl.cdiv(K, BLOCK_K)):
        a = tl.load(a_ptrs, mask=offs_k[None, :] < K - kk * BLOCK_K, other=0.0)
        b = tl.load(b_ptrs, mask=offs_k[:, None] < K - kk * BLOCK_K, other=0.0)
        acc = tl.dot(a, b, acc)
        a_ptrs += BLOCK_K * stride_ak
        b_ptrs += BLOCK_K * stride_bk

    c = acc.to(c_ptr.dtype.element_ty)
    offs_cm = pid_m * BLOCK_M + tl.arange(0, BLOCK_M)
    offs_cn = pid_n * BLOCK_N + tl.arange(0, BLOCK_N)
    c_ptrs = c_ptr + offs_cm[:, None] * stride_cm + offs_cn[None, :] * stride_cn
    mask = (offs_cm[:, None] < M) & (offs_cn[None, :] < N)
    tl.store(c_ptrs, c, mask=mask)

# config = {"BLOCK_K": 32, "BLOCK_M": 512, "BLOCK_N": 512, "GROUP_M": 8, "arch": "sm_90", "dtype": "fp32", "num_ctas": 1, "num_stages": 5, "num_warps": 4}
# arch = sm_90


// ===== COMPILED SASS (sm_90a) =====

	.target	sm_90a

	.elftype	@"ET_EXEC"


//--------------------- .note.nv.tkinfo           --------------------------
	.section	.note.nv.tkinfo,"",@"SHT_NOTE"
	.sectionflags	@"SHF_NOTE_NV_TKINFO"
	.tkinfo
        /*0018*/ 	.word	0x00000002
        /*0030*/ 	.string	""
        /*0030*/ 	.string	"ptxas"
        /*0030*/ 	.string	"Cuda compilation tools, release 13.0, V13.0.88"
        /*0030*/ 	.string	"Build cuda_13.0.r13.0/compiler.36424714_0"
        /*0030*/ 	.string	"-v  -suppress-debug-info  -lineinfo  -arch sm_90a "



//--------------------- .note.nv.cuinfo           --------------------------
	.section	.note.nv.cuinfo,"",@"SHT_NOTE"
	.sectionflags	@"SHF_NOTE_NV_CUINFO"
        /*0018*/ 	.short	0x0002
        /*001a*/ 	.short	0x005a
        /*001c*/ 	.short	0x0082
	.zero		2


//--------------------- .nv.info                  --------------------------
	.section	.nv.info,"",@"SHT_CUDA_INFO"
	.align	4


	//----- nvinfo : EIATTR_REGCOUNT
	.align		4
        /*0000*/ 	.byte	0x04, 0x2f
        /*0002*/ 	.short	(.L_1 - .L_0)
	.align		4
.L_0:
        /*0004*/ 	.word	index@(matmul_kernel)
        /*0008*/ 	.word	0x000000ff


	//----- nvinfo : EIATTR_FRAME_SIZE
	.align		4
.L_1:
        /*000c*/ 	.byte	0x04, 0x11
        /*000e*/ 	.short	(.L_3 - .L_2)
	.align		4
.L_2:
        /*0010*/ 	.word	index@(matmul_kernel)
        /*0014*/ 	.word	0x00003f90


	//----- nvinfo : EIATTR_MIN_STACK_SIZE
	.align		4
.L_3:
        /*0018*/ 	.byte	0x04, 0x12
        /*001a*/ 	.short	(.L_5 - .L_4)
	.align		4
.L_4:
        /*001c*/ 	.word	index@(matmul_kernel)
        /*0020*/ 	.word	0x00003f90
.L_5:


//--------------------- .nv.compat                --------------------------
	.section	.nv.compat,"",@"SHT_CUDA_COMPAT_INFO"
	.align	4
        /*0000*/ 	.byte	0x02, 0x09, 0x01, 0x00, 0x02, 0x02, 0x04, 0x00, 0x02, 0x05, 0x05, 0x00, 0x03, 0x07, 0x01, 0x01
        /*0010*/ 	.byte	0x02, 0x03, 0x00, 0x00, 0x02, 0x06, 0x01, 0x00, 0x04, 0x0b, 0x08, 0x00, 0x00, 0x00, 0x00, 0x00
        /*0020*/ 	.byte	0x00, 0x00, 0x00, 0x00


//--------------------- .nv.info.matmul_kernel    --------------------------
	.section	.nv.info.matmul_kernel,"",@"SHT_CUDA_INFO"
	.sectionflags	@""
	.align	4


	//----- nvinfo : EIATTR_CUDA_API_VERSION
	.align		4
        /*0000*/ 	.byte	0x04, 0x37
        /*0002*/ 	.short	(.L_7 - .L_6)
.L_6:
        /*0004*/ 	.word	0x00000082


	//----- nvinfo : EIATTR_KPARAM_INFO
	.align		4
.L_7:
        /*0008*/ 	.byte	0x04, 0x17
        /*000a*/ 	.short	(.L_9 - .L_8)
.L_8:
        /*000c*/ 	.word	0x00000000
        /*0010*/ 	.short	0x000d
        /*0012*/ 	.short	0x0048
        /*0014*/ 	.byte	0x00, 0xf4, 0x21, 0x00


	//----- nvinfo : EIATTR_KPARAM_INFO
	.align		4
.L_9:
        /*0018*/ 	.byte	0x04, 0x17
        /*001a*/ 	.short	(.L_11 - .L_10)
.L_10:
        /*001c*/ 	.word	0x00000000
        /*0020*/ 	.short	0x000c
        /*0022*/ 	.short	0x0040
        /*0024*/ 	.byte	0x00, 0xf4, 0x21, 0x00


	//----- nvinfo : EIATTR_KPARAM_INFO
	.align		4
.L_11:
        /*0028*/ 	.byte	0x04, 0x17
        /*002a*/ 	.short	(.L_13 - .L_12)
.L_12:
        /*002c*/ 	.word	0x00000000
        /*0030*/ 	.short	0x000b
        /*0032*/ 	.short	0x0038
        /*0034*/ 	.byte	0x00, 0xf0, 0x11, 0x00


	//----- nvinfo : EIATTR_KPARAM_INFO
	.align		4
.L_13:
        /*0038*/ 	.byte	0x04, 0x17
        /*003a*/ 	.short	(.L_15 - .L_14)
.L_14:
        /*003c*/ 	.word	0x00000000
        /*0040*/ 	.short	0x000a
        /*0042*/ 	.short	0x0034
        /*0044*/ 	.byte	0x00, 0xf0, 0x11, 0x00


	//----- nvinfo : EIATTR_KPARAM_INFO
	.align		4
.L_15:
        /*0048*/ 	.byte	0x04, 0x17
        /*004a*/ 	.short	(.L_17 - .L_16)
.L_16:
        /*004c*/ 	.word	0x00000000
        /*0050*/ 	.short	0x0009
        /*0052*/ 	.short	0x0030
        /*0054*/ 	.byte	0x00, 0xf0, 0x11, 0x00


	//----- nvinfo : EIATTR_KPARAM_INFO
	.align		4
.L_17:
        /*0058*/ 	.byte	0x04, 0x17
        /*005a*/ 	.short	(.L_19 - .L_18)
.L_18:
        /*005c*/ 	.word	0x00000000
        /*0060*/ 	.short	0x0008
        /*0062*/ 	.short	0x002c
        /*0064*/ 	.byte	0x00, 0xf0, 0x11, 0x00


	//----- nvinfo : EIATTR_KPARAM_INFO
	.align		4
.L_19:
        /*0068*/ 	.byte	0x04, 0x17
        /*006a*/ 	.short	(.L_21 - .L_20)
.L_20:
        /*006c*/ 	.word	0x00000000
        /*0070*/ 	.short	0x0007
        /*0072*/ 	.short	0x0028
        /*0074*/ 	.byte	0x00, 0xf0, 0x11, 0x00


	//----- nvinfo : EIATTR_KPARAM_INFO
	.align		4
.L_21:
        /*0078*/ 	.byte	0x04, 0x17
        /*007a*/ 	.short	(.L_23 - .L_22)
.L_22:
        /*007c*/ 	.word	0x00000000
        /*0080*/ 	.short	0x0006
        /*0082*/ 	.short	0x0024
        /*0084*/ 	.byte	0x00, 0xf0, 0x11, 0x00


	//----- nvinfo : EIATTR_KPARAM_INFO
	.align		4
.L_23:
        /*0088*/ 	.byte	0x04, 0x17
        /*008a*/ 	.short	(.L_25 - .L_24)
.L_24:
        /*008c*/ 	.word	0x00000000
        /*0090*/ 	.short	0x0005
        /*0092*/ 	.short	0x0020
        /*0094*/ 	.byte	0x00, 0xf0, 0x11, 0x00


	//----- nvinfo : EIATTR_KPARAM_INFO
	.align		4
.L_25:
        /*0098*/ 	.byte	0x04, 0x17
        /*009a*/ 	.short	(.L_27 - .L_26)
.L_26:
        /*009c*/ 	.word	0x00000000
        /*00a0*/ 	.short	0x0004
        /*00a2*/ 	.short	0x001c
        /*00a4*/ 	.byte	0x00, 0xf0, 0x11, 0x00


	//----- nvinfo : EIATTR_KPARAM_INFO
	.align		4
.L_27:
        /*00a8*/ 	.byte	0x04, 0x17
        /*00aa*/ 	.short	(.L_29 - .L_28)
.L_28:
        /*00ac*/ 	.word	0x00000000
        /*00b0*/ 	.short	0x0003
        /*00b2*/ 	.short	0x0018
        /*00b4*/ 	.byte	0x00, 0xf0, 0x11, 0x00


	//----- nvinfo : EIATTR_KPARAM_INFO
	.align		4
.L_29:
        /*00b8*/ 	.byte	0x04, 0x17
        /*00ba*/ 	.short	(.L_31 - .L_30)
.L_30:
        /*00bc*/ 	.word	0x00000000
        /*00c0*/ 	.short	0x0002
        /*00c2*/ 	.short	0x0010
        /*00c4*/ 	.byte	0x00, 0xf4, 0x21, 0x00


	//----- nvinfo : EIATTR_KPARAM_INFO
	.align		4
.L_31:
        /*00c8*/ 	.byte	0x04, 0x17
        /*00ca*/ 	.short	(.L_33 - .L_32)
.L_32:
        /*00cc*/ 	.word	0x00000000
        /*00d0*/ 	.short	0x0001
        /*00d2*/ 	.short	0x0008
        /*00d4*/ 	.byte	0x00, 0xf4, 0x21, 0x00


	//----- nvinfo : EIATTR_KPARAM_INFO
	.align		4
.L_33:
        /*00d8*/ 	.byte	0x04, 0x17
        /*00da*/ 	.short	(.L_35 - .L_34)
.L_34:
        /*00dc*/ 	.word	0x00000000
        /*00e0*/ 	.short	0x0000
        /*00e2*/ 	.short	0x0000
        /*00e4*/ 	.byte	0x00, 0xf4, 0x21, 0x00


	//----- nvinfo : EIATTR_SPARSE_MMA_MASK
	.align		4
.L_35:
        /*00e8*/ 	.byte	0x03, 0x50
        /*00ea*/ 	.short	0x0000


	//----- nvinfo : EIATTR_MAXREG_COUNT
	.align		4
        /*00ec*/ 	.byte	0x03, 0x1b
        /*00ee*/ 	.short	0x00ff


	//----- nvinfo : EIATTR_NUM_BARRIERS
	.align		4
        /*00f0*/ 	.byte	0x02, 0x4c
        /*00f2*/ 	.byte	0x01
	.zero		1


	//----- nvinfo : EIATTR_ANNOTATIONS
	.align		4
        /*00f4*/ 	.byte	0x04, 0x55
        /*00f6*/ 	.short	(.L_37 - .L_36)


	//   ....[0]....
.L_36:
        /*00f8*/ 	.word	0x00000001
        /*00fc*/ 	.byte	0x40, 0x01, 0x00, 0x00, 0x01, 0x00, 0x00, 0x00, 0x10, 0x08, 0x00, 0x00, 0x01, 0x00, 0x00, 0x00
        /* <DEDUP_REMOVED lines=3838> */
        /*f0ec*/ 	.byte	0x70, 0x1c, 0x03, 0x00


	//----- nvinfo : EIATTR_MERCURY_ISA_VERSION
	.align		4
.L_37:
        /*f0f0*/ 	.byte	0x03, 0x5f
        /*f0f2*/ 	.short	0x0101


	//----- nvinfo : EIATTR_EXIT_INSTR_OFFSETS
	.align		4
        /*f0f4*/ 	.byte	0x04, 0x1c
        /*f0f6*/ 	.short	(.L_39 - .L_38)


	//   ....[0]....
.L_38:
        /*f0f8*/ 	.word	0x00099e90


	//   ....[1]....
        /*f0fc*/ 	.word	0x00099eb0


	//----- nvinfo : EIATTR_REQNTID
	.align		4
.L_39:
        /*f100*/ 	.byte	0x04, 0x10
        /*f102*/ 	.short	(.L_41 - .L_40)
.L_40:
        /*f104*/ 	.word	0x00000080
        /*f108*/ 	.word	0x00000001
        /*f10c*/ 	.word	0x00000001


	//----- nvinfo : EIATTR_CBANK_PARAM_SIZE
	.align		4
.L_41:
        /*f110*/ 	.byte	0x03, 0x19
        /*f112*/ 	.short	0x0050


	//----- nvinfo : EIATTR_PARAM_CBANK
	.align		4
        /*f114*/ 	.byte	0x04, 0x0a
        /*f116*/ 	.short	(.L_43 - .L_42)
	.align		4
.L_42:
        /*f118*/ 	.word	index@(.nv.constant0.matmul_kernel)
        /*f11c*/ 	.short	0x0210
        /*f11e*/ 	.short	0x0050


	//----- nvinfo : EIATTR_SW_WAR
	.align		4
.L_43:
        /*f120*/ 	.byte	0x04, 0x36
        /*f122*/ 	.short	(.L_45 - .L_44)
.L_44:
        /*f124*/ 	.word	0x00000008
.L_45:


//--------------------- .nv.callgraph             --------------------------
	.section	.nv.callgraph,"",@"SHT_CUDA_CALLGRAPH"
	.align	4
	.sectionentsize	8
	.align		4
        /*0000*/ 	.word	0x00000000
	.align		4
        /*0004*/ 	.word	0xffffffff
	.align		4
        /*0008*/ 	.word	0x00000000
	.align		4
        /*000c*/ 	.word	0xfffffffe
	.align		4
        /*0010*/ 	.word	0x00000000
	.align		4
        /*0014*/ 	.word	0xfffffffd
	.align		4
        /*0018*/ 	.word	0x00000000
	.align		4
        /*001c*/ 	.word	0xfffffffc


//--------------------- .text.matmul_kernel       --------------------------
	.section	.text.matmul_kernel,"ax",@progbits
	.align	128
        .global         matmul_kernel
        .type           matmul_kernel,@function
        .size           matmul_kernel,(.L_x_3 - matmul_kernel)
        .other          matmul_kernel,@"STO_CUDA_ENTRY STV_DEFAULT"
matmul_kernel:
.text.matmul_kernel:
[----:B------:R-:W1:Y:S08]  /*0000*/  LDC R1, c[0x0][0x28] ;  /* 0x00000a00ff017b82 */ /* 0x000e700000000800 */
[----:B------:R-:W2:Y:S01]  /*0010*/  LDC.64 R2, c[0x0][0x228] ;  /* 0x00008a00ff027b82 */ /* 0x000ea20000000a00 */
[----:B-1----:R-:W-:Y:S01]  /*0020*/  VIADD R1, R1, 0xffffc070 ;  /* 0xffffc07001017836 */ /* 0x002fe20000000000 */
[----:B------:R-:W1:Y:S01]  /*0030*/  S2R R5, SR_CTAID.X ;  /* 0x0000000000057919 */ /* 0x000e620000002500 */
[----:B------:R-:W-:Y:S01]  /*0040*/  ULDC.64 UR6, c[0x0][0x230] ;  /* 0x00008c0000067ab9 */ /* 0x000fe20000000a00 */
[----:B------:R-:W-:Y:S01]  /*0050*/  ULDC UR8, c[0x0][0x230] ;  /* 0x00008c0000087ab9 */ /* 0x000fe20000000800 */
[----:B------:R-:W-:Y:S01]  /*0060*/  UIADD3 UR4, UR6, 0x1f, URZ ;  /* 0x0000001f06047890 */ /* 0x000fe2000fffe03f */
[----:B------:R-:W3:Y:S01]  /*0070*/  S2R R245, SR_TID.X ;  /* 0x0000000000f57919 */ /* 0x000ee20000002100 */
[----:B------:R-:W-:Y:S01]  /*0080*/  ULDC.64 UR16, c[0x0][0x218] ;  /* 0x0000860000107ab9 */ /* 0x000fe20000000a00 */
[----:B------:R-:W4:Y:S01]  /*0090*/  LDC.64 R226, c[0x0][0x238] ;  /* 0x00008e00ffe27b82 */ /* 0x000f220000000a00 */
[----:B------:R-:W-:-:S02]  /*00a0*/  UISETP.GT.AND UP0, UPT, UR4, 0x1f, UPT ;  /* 0x0000001f0400788c */ /* 0x000fc4000bf04270 */
[----:B------:R-:W-:Y:S02]  /*00b0*/  UIADD3 UR9, UR6, -0x1, URZ ;  /* 0xffffffff06097890 */ /* 0x000fe4000fffe03f */
[----:B------:R-:W-:Y:S01]  /*00c0*/  USEL UR5, URZ, 0x4, !UP0 ;  /* 0x000000043f057887 */ /* 0x000fe2000c000000 */
[----:B------:R-:W-:Y:S01]  /*00d0*/  ULDC.64 UR22, c[0x0][0x210] ;  /* 0x0000840000167ab9 */ /* 0x000fe20000000a00 */
[----:B------:R-:W-:Y:S01]  /*00e0*/  UISETP.GE.U32.AND UP0, UPT, UR9, 0x7fffffe0, UPT ;  /* 0x7fffffe00900788c */ /* 0x000fe2000bf06070 */
[----:B------:R-:W-:Y:S01]  /*00f0*/  UMOV UR45, 0x400 ;  /* 0x00000400002d7882 */ /* 0x000fe20000000000 */
[----:B------:R-:W-:Y:S02]  /*0100*/  UIADD3 UR10, UR6, -0x2, URZ ;  /* 0xfffffffe060a7890 */ /* 0x000fe4000fffe03f */
[----:B------:R-:W-:Y:S02]  /*0110*/  UIADD3 UR11, UR6, -0x3, URZ ;  /* 0xfffffffd060b7890 */ /* 0x000fe4000fffe03f */
[----:B------:R-:W-:Y:S01]  /*0120*/  UISETP.GE.U32.AND UP1, UPT, UR10, 0x7fffffdf, UPT ;  /* 0x7fffffdf0a00788c */ /* 0x000fe2000bf26070 */
[----:B--2---:R-:W-:Y:S01]  /*0130*/  IMAD.MOV.U32 R35, RZ, RZ, R3 ;  /* 0x000000ffff237224 */ /* 0x004fe200078e0003 */
[----:B------:R2:W-:Y:S01]  /*0140*/  STL.64 [R1+0x26c8], R2 ;  /* 0x0026c80201007387 */ /* 0x0005e20000100a00 */
[----:B------:R-:W-:Y:S01]  /*0150*/  IMAD.MOV.U32 R235, RZ, RZ, R2 ;  /* 0x000000ffffeb7224 */ /* 0x000fe200078e0002 */
[----:B------:R-:W-:Y:S01]  /*0160*/  UIADD3 UR12, UR6, -0x4, URZ ;  /* 0xfffffffc060c7890 */ /* 0x000fe2000fffe03f */
[----:B------:R-:W-:Y:S01]  /*0170*/  VIADD R0, R35, 0x1ff ;  /* 0x000001ff23007836 */ /* 0x000fe20000000000 */
[----:B------:R-:W-:Y:S01]  /*0180*/  LOP3.LUT R229, RZ, R35, RZ, 0x33, !PT ;  /* 0x00000023ffe57212 */ /* 0x000fe200078e33ff */
[----:B------:R-:W-:Y:S01]  /*0190*/  UIADD3 UR13, UR6, -0x5, URZ ;  /* 0xfffffffb060d7890 */ /* 0x000fe2000fffe03f */
[----:B------:R-:W-:Y:S01]  /*01a0*/  IABS R17, R235 ;  /* 0x000000eb00117213 */ /* 0x000fe20000000000 */
[----:B------:R-:W-:Y:S01]  /*01b0*/  UIADD3 UR14, UR6, -0x6, URZ ;  /* 0xfffffffa060e7890 */ /* 0x000fe2000fffe03f */
[----:B-1----:R-:W-:Y:S01]  /*01c0*/  IABS R8, R5 ;  /* 0x0000000500087213 */ /* 0x002fe20000000000 */
[----:B------:R-:W-:Y:S01]  /*01d0*/  UIADD3 UR15, UR6, -0x7, URZ ;  /* 0xfffffff9060f7890 */ /* 0x000fe2000fffe03f */
[----:B--2---:R-:W-:Y:S01]  /*01e0*/  SHF.R.S32.HI R3, RZ, 0x1f, R0 ;  /* 0x0000001fff037819 */ /* 0x004fe20000011400 */
[----:B------:R-:W-:Y:S01]  /*01f0*/  UIADD3 UR18, UR6, -0xa, URZ ;  /* 0xfffffff606127890 */ /* 0x000fe2000fffe03f */
[----:B---3--:R-:W-:Y:S01]  /*0200*/  LOP3.LUT R243, R245, 0x7f, RZ, 0xc0, !PT ;  /* 0x0000007ff5f37812 */ /* 0x008fe200078ec0ff */
[----:B------:R-:W-:Y:S01]  /*0210*/  UIADD3 UR19, UR6, -0xb, URZ ;  /* 0xfffffff506137890 */ /* 0x000fe2000fffe03f */
[----:B------:R-:W-:Y:S01]  /*0220*/  LEA.HI R3, R3, R0, RZ, 0x9 ;  /* 0x0000000003037211 */ /* 0x000fe200078f48ff */
[----:B------:R-:W-:Y:S01]  /*0230*/  UIADD3 UR20, UR6, -0xc, URZ ;  /* 0xfffffff406147890 */ /* 0x000fe2000fffe03f */
[----:B------:R-:W-:-:S02]  /*0240*/  LOP3.LUT R37, R245, 0x1f, RZ, 0xc0, !PT ;  /* 0x0000001ff5257812 */ /* 0x000fc400078ec0ff */
[----:B------:R-:W-:-:S05]  /*0250*/  SHF.R.S32.HI R3, RZ, 0x9, R3 ;  /* 0x00000009ff037819 */ /* 0x000fca0000011403 */
[----:B------:R-:W-:-:S05]  /*0260*/  IMAD.SHL.U32 R4, R3, 0x8, RZ ;  /* 0x0000000803047824 */ /* 0x000fca00078e00ff */
[-C--:B------:R-:W-:Y:S02]  /*0270*/  IABS R7, R4.reuse ;  /* 0x0000000400077213 */ /* 0x080fe40000000000 */
[----:B------:R-:W-:Y:S02]  /*0280*/  IABS R10, R4 ;  /* 0x00000004000a7213 */ /* 0x000fe40000000000 */
[----:B------:R-:W1:Y:S08]  /*0290*/  I2F.RP R0, R7 ;  /* 0x0000000700007306 */ /* 0x000e700000209400 */
[----:B-1----:R-:W1:Y:S02]  /*02a0*/  MUFU.RCP R0, R0 ;  /* 0x0000000000007308 */ /* 0x002e640000001000 */
[----:B-1----:R-:W-:-:S02]  /*02b0*/  VIADD R2, R0, 0xffffffe ;  /* 0x0ffffffe00027836 */ /* 0x002fc40000000000 */
[----:B------:R-:W-:-:S04]  /*02c0*/  IMAD.MOV R0, RZ, RZ, -R10 ;  /* 0x000000ffff007224 */ /* 0x000fc800078e0a0a */
[----:B------:R1:W2:Y:S02]  /*02d0*/  F2I.FTZ.U32.TRUNC.NTZ R3, R2 ;  /* 0x0000000200037305 */ /* 0x0002a4000021f000 */
[----:B-1----:R-:W-:Y:S02]  /*02e0*/  IMAD.MOV.U32 R2, RZ, RZ, RZ ;  /* 0x000000ffff027224 */ /* 0x002fe400078e00ff */
[----:B--2---:R-:W-:-:S04]  /*02f0*/  IMAD.MOV R6, RZ, RZ, -R3 ;  /* 0x000000ffff067224 */ /* 0x004fc800078e0a03 */
[----:B------:R-:W-:Y:S02]  /*0300*/  IMAD R9, R6, R7, RZ ;  /* 0x0000000706097224 */ /* 0x000fe400078e02ff */
[----:B------:R-:W-:Y:S02]  /*0310*/  IMAD.MOV.U32 R6, RZ, RZ, R8 ;  /* 0x000000ffff067224 */ /* 0x000fe400078e0008 */
[----:B------:R-:W-:-:S06]  /*0320*/  IMAD.HI.U32 R3, R3, R9, R2 ;  /* 0x0000000903037227 */ /* 0x000fcc00078e0002 */
[----:B------:R-:W-:-:S04]  /*0330*/  IMAD.HI.U32 R3, R3, R6, RZ ;  /* 0x0000000603037227 */ /* 0x000fc800078e00ff */
[----:B------:R-:W-:-:S05]  /*0340*/  IMAD R0, R3, R0, R6 ;  /* 0x0000000003007224 */ /* 0x000fca00078e0206 */
[----:B------:R-:W-:-:S13]  /*0350*/  ISETP.GT.U32.AND P1, PT, R7, R0, PT ;  /* 0x000000000700720c */ /* 0x000fda0003f24070 */
[----:B------:R-:W-:Y:S02]  /*0360*/  @!P1 IMAD.IADD R0, R0, 0x1, -R7 ;  /* 0x0000000100009824 */ /* 0x000fe400078e0a07 */
[----:B------:R-:W-:Y:S01]  /*0370*/  @!P1 VIADD R3, R3, 0x1 ;  /* 0x0000000103039836 */ /* 0x000fe20000000000 */
[----:B------:R-:W-:Y:S02]  /*0380*/  ISETP.NE.AND P1, PT, R4, RZ, PT ;  /* 0x000000ff0400720c */ /* 0x000fe40003f25270 */
[----:B------:R-:W-:Y:S02]  /*0390*/  ISETP.GE.U32.AND P0, PT, R0, R7, PT ;  /* 0x000000070000720c */ /* 0x000fe40003f06070 */
[----:B------:R-:W-:-:S04]  /*03a0*/  LOP3.LUT R0, R5, R4, RZ, 0x3c, !PT ;  /* 0x0000000405007212 */ /* 0x000fc800078e3cff */
[----:B------:R-:W-:Y:S01]  /*03b0*/  ISETP.GE.AND P2, PT, R0, RZ, PT ;  /* 0x000000ff0000720c */ /* 0x000fe20003f46270 */
[----:B------:R-:W-:-:S06]  /*03c0*/  VIADD R0, R235, 0x1ff ;  /* 0x000001ffeb007836 */ /* 0x000fcc0000000000 */
[----:B------:R-:W-:-:S04]  /*03d0*/  @P0 VIADD R3, R3, 0x1 ;  /* 0x0000000103030836 */ /* 0x000fc80000000000 */
[----:B------:R-:W-:Y:S01]  /*03e0*/  IMAD.MOV.U32 R2, RZ, RZ, R3 ;  /* 0x000000ffff027224 */ /* 0x000fe200078e0003 */
[----:B------:R-:W-:-:S03]  /*03f0*/  SHF.R.S32.HI R3, RZ, 0x1f, R0 ;  /* 0x0000001fff037819 */ /* 0x000fc60000011400 */
[----:B------:R-:W-:Y:S01]  /*0400*/  @!P2 IMAD.MOV R2, RZ, RZ, -R2 ;  /* 0x000000ffff02a224 */ /* 0x000fe200078e0a02 */
[----:B------:R-:W-:Y:S02]  /*0410*/  @!P1 LOP3.LUT R2, RZ, R4, RZ, 0x33, !PT ;  /* 0x00000004ff029212 */ /* 0x000fe400078e33ff */
[----:B------:R-:W-:-:S03]  /*0420*/  LEA.HI R3, R3, R0, RZ, 0x9 ;  /* 0x0000000003037211 */ /* 0x000fc600078f48ff */
[----:B------:R-:W-:Y:S02]  /*0430*/  IMAD.SHL.U32 R11, R2, 0x8, RZ ;  /* 0x00000008020b7824 */ /* 0x000fe400078e00ff */
[----:B------:R-:W-:-:S03]  /*0440*/  IMAD.MOV R2, RZ, RZ, -R2 ;  /* 0x000000ffff027224 */ /* 0x000fc600078e0a02 */
[----:B------:R-:W-:Y:S01]  /*0450*/  LEA.HI.SX32 R3, R3, -R11, 0x17 ;  /* 0x8000000b03037211 */ /* 0x000fe200078fbaff */
[----:B------:R-:W-:-:S03]  /*0460*/  IMAD R10, R4, R2, R5 ;  /* 0x00000002040a7224 */ /* 0x000fc600078e0205 */
[----:B------:R-:W-:Y:S02]  /*0470*/  VIMNMX R13, R3, 0x8, PT ;  /* 0x00000008030d7848 */ /* 0x000fe40003fe0100 */
[----:B------:R-:W-:Y:S02]  /*0480*/  IABS R9, R10 ;  /* 0x0000000a00097213 */ /* 0x000fe40000000000 */
[-C--:B------:R-:W-:Y:S02]  /*0490*/  IABS R7, R13.reuse ;  /* 0x0000000d00077213 */ /* 0x080fe40000000000 */
[----:B------:R-:W-:Y:S02]  /*04a0*/  IABS R4, R13 ;  /* 0x0000000d00047213 */ /* 0x000fe40000000000 */
[----:B------:R-:W1:Y:S08]  /*04b0*/  I2F.RP R0, R7 ;  /* 0x0000000700007306 */ /* 0x000e700000209400 */
[----:B-1----:R-:W1:Y:S02]  /*04c0*/  MUFU.RCP R0, R0 ;  /* 0x0000000000007308 */ /* 0x002e640000001000 */
[----:B-1----:R-:W-:-:S02]  /*04d0*/  VIADD R3, R0, 0xffffffe ;  /* 0x0ffffffe00037836 */ /* 0x002fc40000000000 */
[----:B------:R-:W-:-:S04]  /*04e0*/  IMAD.MOV R0, RZ, RZ, -R4 ;  /* 0x000000ffff007224 */ /* 0x000fc800078e0a04 */
[----:B------:R-:W1:Y:S08]  /*04f0*/  I2F.RP R4, R17 ;  /* 0x0000001100047306 */ /* 0x000e700000209400 */
[----:B------:R-:W2:Y:S08]  /*0500*/  F2I.FTZ.U32.TRUNC.NTZ R3, R3 ;  /* 0x0000000300037305 */ /* 0x000eb0000021f000 */
[----:B-1----:R-:W1:Y:S01]  /*0510*/  MUFU.RCP R4, R4 ;  /* 0x0000000400047308 */ /* 0x002e620000001000 */
[----:B--2---:R-:W-:-:S04]  /*0520*/  IMAD.MOV R6, RZ, RZ, -R3 ;  /* 0x000000ffff067224 */ /* 0x004fc800078e0a03 */
[----:B------:R-:W-:-:S04]  /*0530*/  IMAD.MOV.U32 R2, RZ, RZ, R6 ;  /* 0x000000ffff027224 */ /* 0x000fc800078e0006 */
[----:B------:R-:W-:Y:S02]  /*0540*/  IMAD R5, R2, R7, RZ ;  /* 0x0000000702057224 */ /* 0x000fe400078e02ff */
[----:B------:R-:W-:Y:S02]  /*0550*/  IMAD.MOV.U32 R2, RZ, RZ, RZ ;  /* 0x000000ffff027224 */ /* 0x000fe400078e00ff */
[----:B-1----:R-:W-:Y:S02]  /*0560*/  VIADD R6, R4, 0xffffffe ;  /* 0x0ffffffe04067836 */ /* 0x002fe40000000000 */
[----:B------:R-:W-:Y:S01]  /*0570*/  IMAD.HI.U32 R2, R3, R5, R2 ;  /* 0x0000000503027227 */ /* 0x000fe200078e0002 */
[----:B------:R-:W-:-:S04]  /*0580*/  IABS R3, R35 ;  /* 0x0000002300037213 */ /* 0x000fc80000000000 */
[----:B------:R-:W1:Y:S01]  /*0590*/  I2F.RP R5, R3 ;  /* 0x0000000300057306 */ /* 0x000e620000209400 */
[----:B------:R-:W-:-:S04]  /*05a0*/  IMAD.HI.U32 R2, R2, R9, RZ ;  /* 0x0000000902027227 */ /* 0x000fc800078e00ff */
[----:B------:R-:W-:-:S05]  /*05b0*/  IMAD R0, R2, R0, R9 ;  /* 0x0000000002007224 */ /* 0x000fca00078e0209 */
[----:B------:R-:W-:Y:S01]  /*05c0*/  ISETP.GT.U32.AND P1, PT, R7, R0, PT ;  /* 0x000000000700720c */ /* 0x000fe20003f24070 */
[----:B-1----:R-:W1:-:S12]  /*05d0*/  MUFU.RCP R5, R5 ;  /* 0x0000000500057308 */ /* 0x002e580000001000 */
[----:B------:R-:W-:Y:S02]  /*05e0*/  @!P1 IMAD.IADD R0, R0, 0x1, -R7 ;  /* 0x0000000100009824 */ /* 0x000fe400078e0a07 */
[----:B------:R-:W-:Y:S01]  /*05f0*/  @!P1 VIADD R2, R2, 0x1 ;  /* 0x0000000102029836 */ /* 0x000fe20000000000 */
[----:B------:R-:W-:Y:S02]  /*0600*/  ISETP.NE.AND P1, PT, R13, RZ, PT ;  /* 0x000000ff0d00720c */ /* 0x000fe40003f25270 */
[----:B------:R-:W-:Y:S02]  /*0610*/  ISETP.GE.U32.AND P0, PT, R0, R7, PT ;  /* 0x000000070000720c */ /* 0x000fe40003f06070 */
[----:B------:R-:W-:Y:S01]  /*0620*/  LOP3.LUT R0, R10, R13, RZ, 0x3c, !PT ;  /* 0x0000000d0a007212 */ /* 0x000fe200078e3cff */
[----:B------:R2:W-:Y:S01]  /*0630*/  F2I.FTZ.U32.TRUNC.NTZ R7, R6 ;  /* 0x0000000600077305 */ /* 0x0005e2000021f000 */
[----:B-1----:R-:W-:Y:S01]  /*0640*/  VIADD R8, R5, 0xffffffe ;  /* 0x0ffffffe05087836 */ /* 0x002fe20000000000 */
[----:B------:R-:W-:-:S02]  /*0650*/  SHF.R.U32.HI R5, RZ, 0x5, R245 ;  /* 0x00000005ff057819 */ /* 0x000fc400000116f5 */
[----:B------:R-:W-:Y:S02]  /*0660*/  ISETP.GE.AND P2, PT, R0, RZ, PT ;  /* 0x000000ff0000720c */ /* 0x000fe40003f46270 */
[----:B------:R-:W-:Y:S02]  /*0670*/  SGXT.U32 R5, R5, 0x2 ;  /* 0x000000020505781a */ /* 0x000fe40000000000 */
[----:B------:R1:W3:Y:S01]  /*0680*/  F2I.FTZ.U32.TRUNC.NTZ R9, R8 ;  /* 0x0000000800097305 */ /* 0x0002e2000021f000 */
[----:B--2---:R-:W-:Y:S02]  /*0690*/  IMAD.MOV.U32 R6, RZ, RZ, RZ ;  /* 0x000000ffff067224 */ /* 0x004fe400078e00ff */
[----:B------:R-:W-:-:S06]  /*06a0*/  @P0 VIADD R2, R2, 0x1 ;  /* 0x0000000102020836 */ /* 0x000fcc0000000000 */
[----:B------:R-:W-:Y:S01]  /*06b0*/  @!P2 IMAD.MOV R2, RZ, RZ, -R2 ;  /* 0x000000ffff02a224 */ /* 0x000fe200078e0a02 */
[----:B------:R-:W-:Y:S01]  /*06c0*/  @!P1 LOP3.LUT R2, RZ, R13, RZ, 0x33, !PT ;  /* 0x0000000dff029212 */ /* 0x000fe200078e33ff */
[----:B-1----:R-:W-:-:S04]  /*06d0*/  IMAD.MOV.U32 R8, RZ, RZ, RZ ;  /* 0x000000ffff087224 */ /* 0x002fc800078e00ff */
[----:B------:R-:W-:Y:S02]  /*06e0*/  IMAD.MOV R0, RZ, RZ, -R2 ;  /* 0x000000ffff007224 */ /* 0x000fe400078e0a02 */
[----:B---3--:R-:W-:Y:S02]  /*06f0*/  IMAD.MOV R4, RZ, RZ, -R9 ;  /* 0x000000ffff047224 */ /* 0x008fe400078e0a09 */
[----:B------:R-:W-:Y:S02]  /*0700*/  IMAD R0, R13, R0, R10 ;  /* 0x000000000d007224 */ /* 0x000fe400078e020a */
[----:B------:R-:W-:Y:S02]  /*0710*/  IMAD.SHL.U32 R10, R2, 0x200, RZ ;  /* 0x00000200020a7824 */ /* 0x000fe400078e00ff */
[----:B------:R-:W-:Y:S02]  /*0720*/  IMAD R15, R4, R3, RZ ;  /* 0x00000003040f7224 */ /* 0x000fe400078e02ff */
[----:B------:R-:W-:Y:S01]  /*0730*/  IMAD.MOV R2, RZ, RZ, -R7 ;  /* 0x000000ffff027224 */ /* 0x000fe200078e0a07 */
[----:B------:R-:W-:Y:S01]  /*0740*/  LOP3.LUT R5, R10, R5, RZ, 0xfc, !PT ;  /* 0x000000050a057212 */ /* 0x000fe200078efcff */
[----:B------:R-:W-:-:S02]  /*0750*/  IMAD.IADD R0, R11, 0x1, R0 ;  /* 0x000000010b007824 */ /* 0x000fc400078e0200 */
[----:B------:R-:W-:Y:S01]  /*0760*/  IMAD.HI.U32 R15, R9, R15, R8 ;  /* 0x0000000f090f7227 */ /* 0x000fe200078e0008 */
[----:B------:R-:W-:Y:S02]  /*0770*/  LOP3.LUT R4, R5, 0x1fc, RZ, 0xfc, !PT ;  /* 0x000001fc05047812 */ /* 0x000fe400078efcff */
[----:B------:R-:W-:Y:S01]  /*0780*/  IABS R50, R5 ;  /* 0x0000000500327213 */ /* 0x000fe20000000000 */
[----:B------:R-:W-:Y:S01]  /*0790*/  IMAD R11, R0, 0x200, R243 ;  /* 0x00000200000b7824 */ /* 0x000fe200078e02f3 */
[----:B------:R-:W-:Y:S01]  /*07a0*/  IABS R30, R4 ;  /* 0x00000004001e7213 */ /* 0x000fe20000000000 */
[----:B------:R-:W-:Y:S01]  /*07b0*/  IMAD R9, R2, R17, RZ ;  /* 0x0000001102097224 */ /* 0x000fe200078e02ff */
[----:B------:R-:W-:Y:S01]  /*07c0*/  ISETP.GE.AND P0, PT, R4, RZ, PT ;  /* 0x000000ff0400720c */ /* 0x000fe20003f06270 */
[----:B------:R-:W-:Y:S01]  /*07d0*/  VIADD R12, R11, 0x80 ;  /* 0x000000800b0c7836 */ /* 0x000fe20000000000 */
[----:B------:R-:W-:Y:S01]  /*07e0*/  IABS R16, R11 ;  /* 0x0000000b00107213 */ /* 0x000fe20000000000 */
[----:B------:R-:W-:Y:S01]  /*07f0*/  IMAD.HI.U32 R6, R7, R9, R6 ;  /* 0x0000000907067227 */ /* 0x000fe200078e0006 */
[----:B------:R-:W-:Y:S01]  /*0800*/  LOP3.LUT R7, R245, 0x60, RZ, 0xc0, !PT ;  /* 0x00000060f5077812 */ /* 0x000fe200078ec0ff */
[----:B------:R1:W-:Y:S01]  /*0810*/  STL.64 [R1+0x2878], R10 ;  /* 0x0028780a01007387 */ /* 0x0003e20000100a00 */
[----:B------:R-:W-:Y:S01]  /*0820*/  IABS R9, R12 ;  /* 0x0000000c00097213 */ /* 0x000fe20000000000 */
[----:B------:R-:W-:Y:S01]  /*0830*/  IMAD.HI.U32 R2, R15, R30, RZ ;  /* 0x0000001e0f027227 */ /* 0x000fe200078e00ff */
[----:B------:R-:W-:-:S02]  /*0840*/  R2UR UR49, R7 ;  /* 0x00000000073172ca */ /* 0x000fc400000e0000 */
[C---:B------:R-:W-:Y:S01]  /*0850*/  LOP3.LUT R18, R5.reuse, 0x14, RZ, 0xfc, !PT ;  /* 0x0000001405127812 */ /* 0x040fe200078efcff */
[C---:B------:R-:W-:Y:S01]  /*0860*/  IMAD.HI.U32 R0, R6.reuse, R16, RZ ;  /* 0x0000001006007227 */ /* 0x040fe200078e00ff */
[C---:B------:R-:W-:Y:S02]  /*0870*/  LOP3.LUT R19, R5.reuse, 0x3c, RZ, 0xfc, !PT ;  /* 0x0000003c05137812 */ /* 0x040fe400078efcff */
[----:B------:R-:W-:Y:S01]  /*0880*/  IABS R58, R18 ;  /* 0x00000012003a7213 */ /* 0x000fe20000000000 */
[----:B------:R-:W-:Y:S01]  /*0890*/  IMAD.MOV R0, RZ, RZ, -R0 ;  /* 0x000000ffff007224 */ /* 0x000fe200078e0a00 */
[----:B------:R-:W-:Y:S01]  /*08a0*/  IABS R70, R19 ;  /* 0x0000001300467213 */ /* 0x000fe20000000000 */
[----:B------:R-:W-:Y:S01]  /*08b0*/  IMAD.MOV R2, RZ, RZ, -R2 ;  /* 0x000000ffff027224 */ /* 0x000fe200078e0a02 */
[----:B------:R-:W-:Y:S01]  /*08c0*/  LOP3.LUT R21, R5, 0x44, RZ, 0xfc, !PT ;  /* 0x0000004405157812 */ /* 0x000fe200078efcff */
[----:B------:R-:W-:Y:S01]  /*08d0*/  IMAD R16, R17, R0, R16 ;  /* 0x0000000011107224 */ /* 0x000fe200078e0210 */
[----:B------:R-:W-:Y:S01]  /*08e0*/  LOP3.LUT R20, R5, 0x40, RZ, 0xfc, !PT ;  /* 0x0000004005147812 */ /* 0x000fe200078efcff */
[----:B------:R-:W-:Y:S01]  /*08f0*/  VIADD R14, R11, 0x100 ;  /* 0x000001000b0e7836 */ /* 0x000fe20000000000 */
[----:B------:R-:W-:Y:S01]  /*0900*/  IABS R86, R21 ;  /* 0x0000001500567213 */ /* 0x000fe20000000000 */
[----:B------:R-:W-:Y:S01]  /*0910*/  IMAD.HI.U32 R0, R6, R9, RZ ;  /* 0x0000000906007227 */ /* 0x000fe200078e00ff */
[----:B------:R-:W-:-:S02]  /*0920*/  ISETP.GT.U32.AND P2, PT, R17, R16, PT ;  /* 0x000000101100720c */ /* 0x000fc40003f44070 */
[----:B------:R-:W-:Y:S01]  /*0930*/  IABS R7, R14 ;  /* 0x0000000e00077213 */ /* 0x000fe20000000000 */
[----:B------:R-:W-:Y:S01]  /*0940*/  IMAD R30, R3, R2, R30 ;  /* 0x00000002031e7224 */ /* 0x000fe200078e021e */
[----:B------:R-:W-:Y:S01]  /*0950*/  LOP3.LUT R2, R5, 0x4, RZ, 0xfc, !PT ;  /* 0x0000000405027812 */ /* 0x000fe200078efcff */
[----:B------:R-:W-:Y:S01]  /*0960*/  IMAD.MOV R0, RZ, RZ, -R0 ;  /* 0x000000ffff007224 */ /* 0x000fe200078e0a00 */
[----:B------:R-:W-:Y:S01]  /*0970*/  IABS R80, R20 ;  /* 0x0000001400507213 */ /* 0x000fe20000000000 */
[----:B------:R-:W-:Y:S01]  /*0980*/  VIADD R13, R11, 0x180 ;  /* 0x000001800b0d7836 */ /* 0x000fe20000000000 */
[----:B------:R-:W-:Y:S01]  /*0990*/  ISETP.GT.U32.AND P1, PT, R3, R30, PT ;  /* 0x0000001e0300720c */ /* 0x000fe20003f24070 */
[C---:B------:R-:W-:Y:S01]  /*09a0*/  IMAD R9, R17.reuse, R0, R9 ;  /* 0x0000000011097224 */ /* 0x040fe200078e0209 */
[----:B------:R-:W-:Y:S01]  /*09b0*/  IABS R48, R2 ;  /* 0x0000000200307213 */ /* 0x000fe20000000000 */
[----:B------:R-:W-:Y:S01]  /*09c0*/  IMAD.HI.U32 R0, R6, R7, RZ ;  /* 0x0000000706007227 */ /* 0x000fe200078e00ff */
[----:B------:R-:W-:Y:S01]  /*09d0*/  IABS R8, R13 ;  /* 0x0000000d00087213 */ /* 0x000fe20000000000 */
[----:B------:R2:W-:Y:S01]  /*09e0*/  STL.64 [R1+0x2880], R12 ;  /* 0x0028800c01007387 */ /* 0x0005e20000100a00 */
[----:B------:R-:W-:Y:S01]  /*09f0*/  ISETP.GT.U32.AND P4, PT, R17, R9, PT ;  /* 0x000000091100720c */ /* 0x000fe20003f84070 */
[----:B------:R-:W-:Y:S01]  /*0a00*/  IMAD.MOV R0, RZ, RZ, -R0 ;  /* 0x000000ffff007224 */ /* 0x000fe200078e0a00 */
[----:B------:R-:W-:Y:S01]  /*0a10*/  ISETP.GE.AND P3, PT, R2, RZ, PT ;  /* 0x000000ff0200720c */ /* 0x000fe20003f66270 */
[----:B------:R-:W-:Y:S01]  /*0a20*/  IMAD.HI.U32 R6, R6, R8, RZ ;  /* 0x0000000806067227 */ /* 0x000fe200078e00ff */
[----:B------:R-:W-:-:S02]  /*0a30*/  LOP3.LUT R22, R5, 0x194, RZ, 0xfc, !PT ;  /* 0x0000019405167812 */ /* 0x000fc400078efcff */
[----:B------:R-:W-:Y:S01]  /*0a40*/  LOP3.LUT R23, R5, 0x198, RZ, 0xfc, !PT ;  /* 0x0000019805177812 */ /* 0x000fe200078efcff */
[----:B------:R-:W-:Y:S01]  /*0a50*/  IMAD R7, R17, R0, R7 ;  /* 0x0000000011077224 */ /* 0x000fe200078e0207 */
[C---:B------:R-:W-:Y:S01]  /*0a60*/  LOP3.LUT R25, R5.reuse, 0x1e4, RZ, 0xfc, !PT ;  /* 0x000001e405197812 */ /* 0x040fe200078efcff */
[----:B------:R-:W-:Y:S01]  /*0a70*/  @!P1 IMAD.IADD R30, R30, 0x1, -R3 ;  /* 0x000000011e1e9824 */ /* 0x000fe200078e0a03 */
[----:B------:R-:W-:Y:S01]  /*0a80*/  LOP3.LUT R27, R5, 0x1e8, RZ, 0xfc, !PT ;  /* 0x000001e8051b7812 */ /* 0x000fe200078efcff */
[----:B------:R-:W-:Y:S01]  /*0a90*/  IMAD.HI.U32 R4, R15, R48, RZ ;  /* 0x000000300f047227 */ /* 0x000fe200078e00ff */
[----:B------:R-:W-:Y:S02]  /*0aa0*/  ISETP.GT.U32.AND P1, PT, R17, R7, PT ;  /* 0x000000071100720c */ /* 0x000fe40003f24070 */
[----:B------:R-:W-:Y:S01]  /*0ab0*/  ISETP.GT.U32.AND P6, PT, R3, R30, PT ;  /* 0x0000001e0300720c */ /* 0x000fe20003fc4070 */
[--C-:B------:R-:W-:Y:S01]  /*0ac0*/  @!P4 IMAD.IADD R9, R9, 0x1, -R17.reuse ;  /* 0x000000010909c824 */ /* 0x100fe200078e0a11 */
[----:B------:R-:W-:Y:S01]  /*0ad0*/  IABS R234, R25 ;  /* 0x0000001900ea7213 */ /* 0x000fe20000000000 */
[----:B------:R-:W-:Y:S01]  /*0ae0*/  IMAD.MOV R6, RZ, RZ, -R6 ;  /* 0x000000ffff067224 */ /* 0x000fe200078e0a06 */
[C---:B------:R-:W-:Y:S01]  /*0af0*/  LOP3.LUT R29, R5.reuse, 0x1f0, RZ, 0xfc, !PT ;  /* 0x000001f0051d7812 */ /* 0x040fe200078efcff */
[----:B------:R-:W-:Y:S01]  /*0b00*/  IMAD.MOV R4, RZ, RZ, -R4 ;  /* 0x000000ffff047224 */ /* 0x000fe200078e0a04 */
[----:B------:R-:W-:Y:S01]  /*0b10*/  LOP3.LUT R33, R5, 0x1f4, RZ, 0xfc, !PT ;  /* 0x000001f405217812 */ /* 0x000fe200078efcff */
[----:B------:R-:W-:Y:S01]  /*0b20*/  IMAD R0, R17, R6, R8 ;  /* 0x0000000611007224 */ /* 0x000fe200078e0208 */
[----:B------:R-:W-:Y:S01]  /*0b30*/  LOP3.LUT R6, R5, 0xc, RZ, 0xfc, !PT ;  /* 0x0000000c05067812 */ /* 0x000fe200078efcff */
[----:B------:R-:W-:Y:S01]  /*0b40*/  IMAD R48, R3, R4, R48 ;  /* 0x0000000403307224 */ /* 0x000fe200078e0230 */
[----:B------:R-:W-:Y:S01]  /*0b50*/  LOP3.LUT R8, R5, 0x10, RZ, 0xfc, !PT ;  /* 0x0000001005087812 */ /* 0x000fe200078efcff */
[----:B------:R-:W-:Y:S01]  /*0b60*/  @!P1 IMAD.IADD R7, R7, 0x1, -R17 ;  /* 0x0000000107079824 */ /* 0x000fe200078e0a11 */
[----:B------:R-:W-:Y:S01]  /*0b70*/  ISETP.GT.U32.AND P1, PT, R17, R9, PT ;  /* 0x000000091100720c */ /* 0x000fe20003f24070 */
[----:B------:R-:W-:Y:S01]  /*0b80*/  IMAD.HI.U32 R2, R15, R50, RZ ;  /* 0x000000320f027227 */ /* 0x000fe200078e00ff */
[----:B------:R-:W-:-:S02]  /*0b90*/  ISETP.GT.U32.AND P5, PT, R17, R0, PT ;  /* 0x000000001100720c */ /* 0x000fc40003fa4070 */
[----:B------:R-:W-:Y:S01]  /*0ba0*/  IABS R54, R6 ;  /* 0x0000000600367213 */ /* 0x000fe20000000000 */
[----:B------:R-:W-:Y:S01]  /*0bb0*/  @!P2 IMAD.IADD R16, R16, 0x1, -R17 ;  /* 0x000000011010a824 */ /* 0x000fe200078e0a11 */
[----:B------:R-:W-:Y:S01]  /*0bc0*/  IABS R56, R8 ;  /* 0x0000000800387213 */ /* 0x000fe20000000000 */
[----:B------:R-:W-:Y:S01]  /*0bd0*/  IMAD.MOV R2, RZ, RZ, -R2 ;  /* 0x000000ffff027224 */ /* 0x000fe200078e0a02 */
[----:B------:R-:W-:Y:S01]  /*0be0*/  IABS R230, R33 ;  /* 0x0000002100e67213 */ /* 0x000fe20000000000 */
[----:B------:R-:W-:Y:S01]  /*0bf0*/  @!P6 IMAD.IADD R30, R30, 0x1, -R3 ;  /* 0x000000011e1ee824 */ /* 0x000fe200078e0a03 */
[----:B------:R-:W-:Y:S01]  /*0c00*/  ISETP.GT.U32.AND P4, PT, R17, R16, PT ;  /* 0x000000101100720c */ /* 0x000fe20003f84070 */
[----:B------:R-:W-:Y:S01]  /*0c10*/  IMAD R50, R3, R2, R50 ;  /* 0x0000000203327224 */ /* 0x000fe200078e0232 */
[----:B------:R-:W-:Y:S01]  /*0c20*/  LOP3.LUT R2, R5, 0x8, RZ, 0xfc, !PT ;  /* 0x0000000805027812 */ /* 0x000fe200078efcff */
[--C-:B------:R-:W-:Y:S01]  /*0c30*/  @!P1 IMAD.IADD R9, R9, 0x1, -R17.reuse ;  /* 0x0000000109099824 */ /* 0x100fe200078e0a11 */
[C---:B------:R-:W-:Y:S01]  /*0c40*/  ISETP.GT.U32.AND P1, PT, R3.reuse, R48, PT ;  /* 0x000000300300720c */ /* 0x040fe20003f24070 */
[----:B------:R-:W-:Y:S01]  /*0c50*/  @!P5 IMAD.IADD R0, R0, 0x1, -R17 ;  /* 0x000000010000d824 */ /* 0x000fe200078e0a11 */
[----:B------:R-:W-:Y:S01]  /*0c60*/  ISETP.GT.U32.AND P2, PT, R3, R50, PT ;  /* 0x000000320300720c */ /* 0x000fe20003f44070 */
[----:B------:R-:W-:Y:S01]  /*0c70*/  IMAD.HI.U32 R4, R15, R54, RZ ;  /* 0x000000360f047227 */ /* 0x000fe200078e00ff */
[----:B------:R-:W-:-:S02]  /*0c80*/  ISETP.GT.U32.AND P5, PT, R17, R7, PT ;  /* 0x000000071100720c */ /* 0x000fc40003fa4070 */
[----:B------:R-:W-:Y:S01]  /*0c90*/  IABS R52, R2 ;  /* 0x0000000200347213 */ /* 0x000fe20000000000 */
[----:B------:R-:W-:Y:S01]  /*0ca0*/  @!P0 IMAD.MOV R30, RZ, RZ, -R30 ;  /* 0x000000ffff1e8224 */ /* 0x000fe200078e0a1e */
[----:B------:R-:W-:Y:S01]  /*0cb0*/  ISETP.GE.AND P6, PT, R2, RZ, PT ;  /* 0x000000ff0200720c */ /* 0x000fe20003fc6270 */
[----:B------:R-:W-:Y:S01]  /*0cc0*/  @!P4 IMAD.IADD R16, R16, 0x1, -R17 ;  /* 0x000000011010c824 */ /* 0x000fe200078e0a11 */
[----:B------:R-:W-:Y:S01]  /*0cd0*/  ISETP.GT.U32.AND P4, PT, R17, R0, PT ;  /* 0x000000001100720c */ /* 0x000fe20003f84070 */
[----:B------:R-:W-:Y:S02]  /*0ce0*/  IMAD.MOV R4, RZ, RZ, -R4 ;  /* 0x000000ffff047224 */ /* 0x000fe400078e0a04 */
[--C-:B------:R-:W-:Y:S02]  /*0cf0*/  @!P1 IMAD.IADD R48, R48, 0x1, -R3.reuse ;  /* 0x0000000130309824 */ /* 0x100fe400078e0a03 */
[----:B------:R-:W-:Y:S02]  /*0d00*/  @!P2 IMAD.IADD R50, R50, 0x1, -R3 ;  /* 0x000000013232a824 */ /* 0x000fe400078e0a03 */
[C---:B------:R-:W-:Y:S01]  /*0d10*/  IMAD R54, R3.reuse, R4, R54 ;  /* 0x0000000403367224 */ /* 0x040fe200078e0236 */
[----:B------:R-:W-:Y:S01]  /*0d20*/  ISETP.GT.U32.AND P0, PT, R3, R48, PT ;  /* 0x000000300300720c */ /* 0x000fe20003f04070 */
[----:B------:R-:W-:Y:S01]  /*0d30*/  IMAD.HI.U32 R4, R15, R58, RZ ;  /* 0x0000003a0f047227 */ /* 0x000fe200078e00ff */
[----:B------:R-:W-:-:S02]  /*0d40*/  ISETP.GT.U32.AND P2, PT, R3, R50, PT ;  /* 0x000000320300720c */ /* 0x000fc40003f44070 */
[----:B------:R-:W-:Y:S01]  /*0d50*/  ISETP.GT.U32.AND P1, PT, R3, R54, PT ;  /* 0x000000360300720c */ /* 0x000fe20003f24070 */
[----:B------:R-:W-:Y:S02]  /*0d60*/  IMAD.MOV R4, RZ, RZ, -R4 ;  /* 0x000000ffff047224 */ /* 0x000fe400078e0a04 */
[----:B------:R-:W-:-:S04]  /*0d70*/  IMAD.HI.U32 R2, R15, R52, RZ ;  /* 0x000000340f027227 */ /* 0x000fc800078e00ff */
[----:B------:R-:W-:Y:S01]  /*0d80*/  @!P4 IMAD.IADD R0, R0, 0x1, -R17 ;  /* 0x000000010000c824 */ /* 0x000fe200078e0a11 */
[----:B------:R-:W-:Y:S01]  /*0d90*/  ISETP.GE.AND P4, PT, R5, RZ, PT ;  /* 0x000000ff0500720c */ /* 0x000fe20003f86270 */
[----:B------:R-:W-:Y:S02]  /*0da0*/  IMAD R58, R3, R4, R58 ;  /* 0x00000004033a7224 */ /* 0x000fe400078e023a */
[----:B------:R-:W-:Y:S02]  /*0db0*/  @!P0 IMAD.IADD R48, R48, 0x1, -R3 ;  /* 0x0000000130308824 */ /* 0x000fe400078e0a03 */
[----:B------:R-:W-:Y:S02]  /*0dc0*/  IMAD.MOV R2, RZ, RZ, -R2 ;  /* 0x000000ffff027224 */ /* 0x000fe400078e0a02 */
[----:B------:R-:W-:Y:S01]  /*0dd0*/  @!P5 IMAD.IADD R7, R7, 0x1, -R17 ;  /* 0x000000010707d824 */ /* 0x000fe200078e0a11 */
[----:B------:R-:W-:Y:S01]  /*0de0*/  ISETP.GE.AND P5, PT, R6, RZ, PT ;  /* 0x000000ff0600720c */ /* 0x000fe20003fa6270 */
[----:B------:R-:W-:Y:S01]  /*0df0*/  @!P3 IMAD.MOV R48, RZ, RZ, -R48 ;  /* 0x000000ffff30b224 */ /* 0x000fe200078e0a30 */
[C---:B------:R-:W-:Y:S01]  /*0e00*/  ISETP.GT.U32.AND P3, PT, R3.reuse, R58, PT ;  /* 0x0000003a0300720c */ /* 0x040fe20003f64070 */
[----:B------:R-:W-:Y:S01]  /*0e10*/  IMAD R52, R3, R2, R52 ;  /* 0x0000000203347224 */ /* 0x000fe200078e0234 */
[----:B------:R-:W-:Y:S01]  /*0e20*/  LOP3.LUT R6, R5, 0x18, RZ, 0xfc, !PT ;  /* 0x0000001805067812 */ /* 0x000fe200078efcff */
[----:B------:R-:W-:Y:S01]  /*0e30*/  IMAD.HI.U32 R2, R15, R56, RZ ;  /* 0x000000380f027227 */ /* 0x000fe200078e00ff */
[----:B------:R-:W-:-:S02]  /*0e40*/  LOP3.LUT R17, R5, 0x20, RZ, 0xfc, !PT ;  /* 0x0000002005117812 */ /* 0x000fc400078efcff */
[----:B------:R-:W-:Y:S01]  /*0e50*/  IABS R60, R6 ;  /* 0x00000006003c7213 */ /* 0x000fe20000000000 */
[----:B------:R-:W-:Y:S01]  /*0e60*/  @!P2 IMAD.IADD R50, R50, 0x1, -R3 ;  /* 0x000000013232a824 */ /* 0x000fe200078e0a03 */
[C---:B------:R-:W-:Y:S01]  /*0e70*/  ISETP.GT.U32.AND P2, PT, R3.reuse, R52, PT ;  /* 0x000000340300720c */ /* 0x040fe20003f44070 */
[----:B------:R-:W-:Y:S01]  /*0e80*/  IMAD.MOV R2, RZ, RZ, -R2 ;  /* 0x000000ffff027224 */ /* 0x000fe200078e0a02 */
[----:B------:R-:W-:Y:S01]  /*0e90*/  IABS R68, R17 ;  /* 0x0000001100447213 */ /* 0x000fe20000000000 */
[----:B------:R-:W-:Y:S01]  /*0ea0*/  @!P4 IMAD.MOV R50, RZ, RZ, -R50 ;  /* 0x000000ffff32c224 */ /* 0x000fe200078e0a32 */
[----:B------:R-:W-:Y:S01]  /*0eb0*/  ISETP.GE.AND P4, PT, R8, RZ, PT ;  /* 0x000000ff0800720c */ /* 0x000fe20003f86270 */
[----:B------:R-:W-:Y:S01]  /*0ec0*/  IMAD R56, R3, R2, R56 ;  /* 0x0000000203387224 */ /* 0x000fe200078e0238 */
[----:B------:R-:W-:Y:S01]  /*0ed0*/  LOP3.LUT R8, R5, 0x1c, RZ, 0xfc, !PT ;  /* 0x0000001c05087812 */ /* 0x000fe200078efcff */
[----:B------:R-:W-:-:S03]  /*0ee0*/  IMAD.HI.U32 R2, R15, R60, RZ ;  /* 0x0000003c0f027227 */ /* 0x000fc600078e00ff */
[C---:B------:R-:W-:Y:S01]  /*0ef0*/  ISETP.GT.U32.AND P0, PT, R3.reuse, R56, PT ;  /* 0x000000380300720c */ /* 0x040fe20003f04070 */
[--C-:B------:R-:W-:Y:S01]  /*0f00*/  @!P1 IMAD.IADD R54, R54, 0x1, -R3.reuse ;  /* 0x0000000136369824 */ /* 0x100fe200078e0a03 */
[----:B------:R-:W-:Y:S01]  /*0f10*/  IABS R62, R8 ;  /* 0x00000008003e7213 */ /* 0x000fe20000000000 */
[--C-:B------:R-:W-:Y:S02]  /*0f20*/  @!P3 IMAD.IADD R58, R58, 0x1, -R3.reuse ;  /* 0x000000013a3ab824 */ /* 0x100fe400078e0a03 */
[----:B------:R-:W-:Y:S01]  /*0f30*/  IMAD.MOV R2, RZ, RZ, -R2 ;  /* 0x000000ffff027224 */ /* 0x000fe200078e0a02 */
[C---:B------:R-:W-:Y:S01]  /*0f40*/  ISETP.GT.U32.AND P1, PT, R3.reuse, R54, PT ;  /* 0x000000360300720c */ /* 0x040fe20003f24070 */
[----:B------:R-:W-:Y:S01]  /*0f50*/  @!P2 IMAD.IADD R52, R52, 0x1, -R3 ;  /* 0x000000013434a824 */ /* 0x000fe200078e0a03 */
[C---:B------:R-:W-:Y:S01]  /*0f60*/  ISETP.GT.U32.AND P3, PT, R3.reuse, R58, PT ;  /* 0x0000003a0300720c */ /* 0x040fe20003f64070 */
[----:B------:R-:W-:Y:S02]  /*0f70*/  IMAD R60, R3, R2, R60 ;  /* 0x00000002033c7224 */ /* 0x000fe400078e023c */
[----:B------:R-:W-:Y:S01]  /*0f80*/  IMAD.HI.U32 R2, R15, R62, RZ ;  /* 0x0000003e0f027227 */ /* 0x000fe200078e00ff */
[----:B------:R-:W-:-:S03]  /*0f90*/  ISETP.GT.U32.AND P2, PT, R3, R52, PT ;  /* 0x000000340300720c */ /* 0x000fc60003f44070 */
[----:B------:R-:W-:Y:S02]  /*0fa0*/  IMAD.MOV R2, RZ, RZ, -R2 ;  /* 0x000000ffff027224 */ /* 0x000fe400078e0a02 */
[--C-:B------:R-:W-:Y:S02]  /*0fb0*/  @!P0 IMAD.IADD R56, R56, 0x1, -R3.reuse ;  /* 0x0000000138388824 */ /* 0x100fe400078e0a03 */
        /* <DEDUP_REMOVED lines=9> */
[--C-:B------:R-:W-:Y:S01]  /*1050*/  @!P2 IMAD.IADD R52, R52, 0x1, -R3.reuse ;  /* 0x000000013434a824 */ /* 0x100fe200078e0a03 */
[----:B------:R-:W-:Y:S01]  /*1060*/  ISETP.GE.AND P2, PT, R18, RZ, PT ;  /* 0x000000ff1200720c */ /* 0x000fe20003f46270 */
[----:B------:R-:W-:Y:S01]  /*1070*/  IMAD.MOV R4, RZ, RZ, -R4 ;  /* 0x000000ffff047224 */ /* 0x000fe200078e0a04 */
[C---:B------:R-:W-:Y:S01]  /*1080*/  LOP3.LUT R18, R5.reuse, 0x38, RZ, 0xfc, !PT ;  /* 0x0000003805127812 */ /* 0x040fe200078efcff */
[----:B------:R-:W-:Y:S01]  /*1090*/  @!P6 IMAD.MOV R52, RZ, RZ, -R52 ;  /* 0x000000ffff34e224 */ /* 0x000fe200078e0a34 */
[----:B------:R-:W-:Y:S01]  /*10a0*/  ISETP.GE.AND P6, PT, R6, RZ, PT ;  /* 0x000000ff0600720c */ /* 0x000fe20003fc6270 */
[--C-:B------:R-:W-:Y:S01]  /*10b0*/  @!P0 IMAD.IADD R56, R56, 0x1, -R3.reuse ;  /* 0x0000000138388824 */ /* 0x100fe200078e0a03 */
[----:B------:R-:W-:Y:S01]  /*10c0*/  LOP3.LUT R6, R5, 0x2c, RZ, 0xfc, !PT ;  /* 0x0000002c05067812 */ /* 0x000fe200078efcff */
[--C-:B------:R-:W-:Y:S01]  /*10d0*/  @!P1 IMAD.IADD R60, R60, 0x1, -R3.reuse ;  /* 0x000000013c3c9824 */ /* 0x100fe200078e0a03 */
[----:B------:R-:W-:Y:S01]  /*10e0*/  ISETP.GE.AND P0, PT, R17, RZ, PT ;  /* 0x000000ff1100720c */ /* 0x000fe20003f06270 */
[----:B------:R-:W-:Y:S01]  /*10f0*/  IMAD R68, R3, R4, R68 ;  /* 0x0000000403447224 */ /* 0x000fe200078e0244 */
[----:B------:R-:W-:Y:S01]  /*1100*/  LOP3.LUT R4, R5, 0x28, RZ, 0xfc, !PT ;  /* 0x0000002805047812 */ /* 0x000fe200078efcff */
[----:B------:R-:W-:Y:S01]  /*1110*/  @!P3 IMAD.IADD R62, R62, 0x1, -R3 ;  /* 0x000000013e3eb824 */ /* 0x000fe200078e0a03 */
[----:B------:R-:W-:Y:S01]  /*1120*/  ISETP.GT.U32.AND P1, PT, R3, R60, PT ;  /* 0x0000003c0300720c */ /* 0x000fe20003f24070 */
[----:B------:R-:W-:Y:S01]  /*1130*/  @!P4 IMAD.MOV R56, RZ, RZ, -R56 ;  /* 0x000000ffff38c224 */ /* 0x000fe200078e0a38 */
[----:B------:R-:W-:Y:S01]  /*1140*/  ISETP.GE.AND P4, PT, R2, RZ, PT ;  /* 0x000000ff0200720c */ /* 0x000fe20003f86270 */
[----:B------:R-:W-:Y:S01]  /*1150*/  IMAD.HI.U32 R2, R15, R66, RZ ;  /* 0x000000420f027227 */ /* 0x000fe200078e00ff */
[----:B------:R-:W-:-:S02]  /*1160*/  IABS R64, R4 ;  /* 0x0000000400407213 */ /* 0x000fc40000000000 */
[----:B------:R-:W-:Y:S01]  /*1170*/  ISETP.GT.U32.AND P3, PT, R3, R62, PT ;  /* 0x0000003e0300720c */ /* 0x000fe20003f64070 */
[----:B------:R-:W-:Y:S01]  /*1180*/  @!P2 IMAD.MOV R58, RZ, RZ, -R58 ;  /* 0x000000ffff3aa224 */ /* 0x000fe200078e0a3a */
[----:B------:R-:W-:Y:S01]  /*1190*/  ISETP.GE.AND P2, PT, R4, RZ, PT ;  /* 0x000000ff0400720c */ /* 0x000fe20003f46270 */
[----:B------:R-:W-:Y:S01]  /*11a0*/  IMAD.HI.U32 R4, R15, R64, RZ ;  /* 0x000000400f047227 */ /* 0x000fe200078e00ff */
[----:B------:R-:W-:Y:S02]  /*11b0*/  IABS R78, R6 ;  /* 0x00000006004e7213 */ /* 0x000fe40000000000 */
[----:B------:R-:W-:Y:S01]  /*11c0*/  LOP3.LUT R17, R5, 0x34, RZ, 0xfc, !PT ;  /* 0x0000003405117812 */ /* 0x000fe200078efcff */
[----:B------:R-:W-:Y:S01]  /*11d0*/  IMAD.MOV R2, RZ, RZ, -R2 ;  /* 0x000000ffff027224 */ /* 0x000fe200078e0a02 */
[----:B------:R-:W-:Y:S01]  /*11e0*/  IABS R72, R18 ;  /* 0x0000001200487213 */ /* 0x000fe20000000000 */
[----:B------:R-:W-:Y:S01]  /*11f0*/  IMAD.MOV R4, RZ, RZ, -R4 ;  /* 0x000000ffff047224 */ /* 0x000fe200078e0a04 */
[----:B------:R-:W-:Y:S01]  /*1200*/  IABS R74, R17 ;  /* 0x00000011004a7213 */ /* 0x000fe20000000000 */
[----:B------:R-:W-:-:S02]  /*1210*/  IMAD R66, R3, R2, R66 ;  /* 0x0000000203427224 */ /* 0x000fc400078e0242 */
[--C-:B------:R-:W-:Y:S01]  /*1220*/  @!P1 IMAD.IADD R60, R60, 0x1, -R3.reuse ;  /* 0x000000013c3c9824 */ /* 0x100fe200078e0a03 */
[C---:B------:R-:W-:Y:S01]  /*1230*/  ISETP.GT.U32.AND P1, PT, R3.reuse, R68, PT ;  /* 0x000000440300720c */ /* 0x040fe20003f24070 */
[C---:B------:R-:W-:Y:S02]  /*1240*/  IMAD R64, R3.reuse, R4, R64 ;  /* 0x0000000403407224 */ /* 0x040fe400078e0240 */
[----:B------:R-:W-:Y:S01]  /*1250*/  @!P3 IMAD.IADD R62, R62, 0x1, -R3 ;  /* 0x000000013e3eb824 */ /* 0x000fe200078e0a03 */
[C---:B------:R-:W-:Y:S01]  /*1260*/  ISETP.GT.U32.AND P3, PT, R3.reuse, R66, PT ;  /* 0x000000420300720c */ /* 0x040fe20003f64070 */
[----:B------:R-:W-:Y:S01]  /*1270*/  @!P6 IMAD.MOV R60, RZ, RZ, -R60 ;  /* 0x000000ffff3ce224 */ /* 0x000fe200078e0a3c */
[----:B------:R-:W-:Y:S01]  /*1280*/  ISETP.GT.U32.AND P6, PT, R3, R64, PT ;  /* 0x000000400300720c */ /* 0x000fe20003fc4070 */
[----:B------:R-:W-:Y:S01]  /*1290*/  @!P5 IMAD.MOV R54, RZ, RZ, -R54 ;  /* 0x000000ffff36d224 */ /* 0x000fe200078e0a36 */
[----:B------:R-:W-:Y:S01]  /*12a0*/  ISETP.GE.AND P5, PT, R8, RZ, PT ;  /* 0x000000ff0800720c */ /* 0x000fe20003fa6270 */
[----:B------:R-:W-:Y:S01]  /*12b0*/  IMAD.HI.U32 R2, R15, R78, RZ ;  /* 0x0000004e0f027227 */ /* 0x000fe200078e00ff */
[----:B------:R-:W-:-:S03]  /*12c0*/  LOP3.LUT R8, R5, 0x30, RZ, 0xfc, !PT ;  /* 0x0000003005087812 */ /* 0x000fc600078efcff */
[--C-:B------:R-:W-:Y:S01]  /*12d0*/  @!P1 IMAD.IADD R68, R68, 0x1, -R3.reuse ;  /* 0x0000000144449824 */ /* 0x100fe200078e0a03 */
[----:B------:R-:W-:Y:S01]  /*12e0*/  IABS R76, R8 ;  /* 0x00000008004c7213 */ /* 0x000fe20000000000 */
[----:B------:R-:W-:Y:S02]  /*12f0*/  IMAD.MOV R2, RZ, RZ, -R2 ;  /* 0x000000ffff027224 */ /* 0x000fe400078e0a02 */
[--C-:B------:R-:W-:Y:S01]  /*1300*/  @!P3 IMAD.IADD R66, R66, 0x1, -R3.reuse ;  /* 0x000000014242b824 */ /* 0x100fe200078e0a03 */
[----:B------:R-:W-:Y:S01]  /*1310*/  ISETP.GT.U32.AND P1, PT, R3, R68, PT ;  /* 0x000000440300720c */ /* 0x000fe20003f24070 */
[----:B------:R-:W-:Y:S02]  /*1320*/  @!P6 IMAD.IADD R64, R64, 0x1, -R3 ;  /* 0x000000014040e824 */ /* 0x000fe400078e0a03 */
[----:B------:R-:W-:Y:S01]  /*1330*/  IMAD.HI.U32 R4, R15, R76, RZ ;  /* 0x0000004c0f047227 */ /* 0x000fe200078e00ff */
[C---:B------:R-:W-:Y:S02]  /*1340*/  ISETP.GT.U32.AND P3, PT, R3.reuse, R66, PT ;  /* 0x000000420300720c */ /* 0x040fe40003f64070 */
[----:B------:R-:W-:Y:S01]  /*1350*/  ISETP.GT.U32.AND P6, PT, R3, R64, PT ;  /* 0x000000400300720c */ /* 0x000fe20003fc4070 */
[----:B------:R-:W-:-:S02]  /*1360*/  IMAD.MOV R4, RZ, RZ, -R4 ;  /* 0x000000ffff047224 */ /* 0x000fc400078e0a04 */
[C---:B------:R-:W-:Y:S02]  /*1370*/  IMAD R78, R3.reuse, R2, R78 ;  /* 0x00000002034e7224 */ /* 0x040fe400078e024e */
[----:B------:R-:W-:Y:S02]  /*1380*/  IMAD R76, R3, R4, R76 ;  /* 0x00000004034c7224 */ /* 0x000fe400078e024c */
[----:B------:R-:W-:-:S04]  /*1390*/  IMAD.HI.U32 R2, R15, R74, RZ ;  /* 0x0000004a0f027227 */ /* 0x000fc800078e00ff */
[--C-:B------:R-:W-:Y:S01]  /*13a0*/  @!P3 IMAD.IADD R66, R66, 0x1, -R3.reuse ;  /* 0x000000014242b824 */ /* 0x100fe200078e0a03 */
[C---:B------:R-:W-:Y:S01]  /*13b0*/  ISETP.GT.U32.AND P3, PT, R3.reuse, R78, PT ;  /* 0x0000004e0300720c */ /* 0x040fe20003f64070 */
[----:B------:R-:W-:Y:S01]  /*13c0*/  @!P5 IMAD.MOV R62, RZ, RZ, -R62 ;  /* 0x000000ffff3ed224 */ /* 0x000fe200078e0a3e */
[----:B------:R-:W-:Y:S01]  /*13d0*/  ISETP.GE.AND P5, PT, R6, RZ, PT ;  /* 0x000000ff0600720c */ /* 0x000fe20003fa6270 */
[----:B------:R-:W-:Y:S01]  /*13e0*/  @!P6 IMAD.IADD R64, R64, 0x1, -R3 ;  /* 0x000000014040e824 */ /* 0x000fe200078e0a03 */
[----:B------:R-:W-:Y:S01]  /*13f0*/  ISETP.GT.U32.AND P6, PT, R3, R76, PT ;  /* 0x0000004c0300720c */ /* 0x000fe20003fc4070 */
[----:B------:R-:W-:Y:S02]  /*1400*/  IMAD.MOV R6, RZ, RZ, -R2 ;  /* 0x000000ffff067224 */ /* 0x000fe400078e0a02 */
[----:B------:R-:W-:-:S04]  /*1410*/  IMAD.HI.U32 R2, R15, R72, RZ ;  /* 0x000000480f027227 */ /* 0x000fc800078e00ff */
[--C-:B------:R-:W-:Y:S01]  /*1420*/  @!P1 IMAD.IADD R68, R68, 0x1, -R3.reuse ;  /* 0x0000000144449824 */ /* 0x100fe200078e0a03 */
[----:B------:R-:W-:Y:S01]  /*1430*/  ISETP.GE.AND P1, PT, R8, RZ, PT ;  /* 0x000000ff0800720c */ /* 0x000fe20003f26270 */
[C---:B------:R-:W-:Y:S02]  /*1440*/  IMAD R74, R3.reuse, R6, R74 ;  /* 0x00000006034a7224 */ /* 0x040fe400078e024a */
[----:B------:R-:W-:Y:S02]  /*1450*/  IMAD.MOV R8, RZ, RZ, -R2 ;  /* 0x000000ffff087224 */ /* 0x000fe400078e0a02 */
[--C-:B------:R-:W-:Y:S01]  /*1460*/  @!P3 IMAD.IADD R78, R78, 0x1, -R3.reuse ;  /* 0x000000014e4eb824 */ /* 0x100fe200078e0a03 */
[C---:B------:R-:W-:Y:S01]  /*1470*/  ISETP.GT.U32.AND P3, PT, R3.reuse, R74, PT ;  /* 0x0000004a0300720c */ /* 0x040fe20003f64070 */
[----:B------:R-:W-:Y:S01]  /*1480*/  IMAD R72, R3, R8, R72 ;  /* 0x0000000803487224 */ /* 0x000fe200078e0248 */
[----:B------:R-:W-:Y:S01]  /*1490*/  LOP3.LUT R8, R5, 0x4c, RZ, 0xfc, !PT ;  /* 0x0000004c05087812 */ /* 0x000fe200078efcff */
[----:B------:R-:W-:-:S02]  /*14a0*/  @!P6 IMAD.IADD R76, R76, 0x1, -R3 ;  /* 0x000000014c4ce824 */ /* 0x000fc400078e0a03 */
[----:B------:R-:W-:Y:S01]  /*14b0*/  IMAD.HI.U32 R4, R15, R70, RZ ;  /* 0x000000460f047227 */ /* 0x000fe200078e00ff */
[----:B------:R-:W-:Y:S02]  /*14c0*/  ISETP.GT.U32.AND P6, PT, R3, R72, PT ;  /* 0x000000480300720c */ /* 0x000fe40003fc4070 */
[----:B------:R-:W-:Y:S01]  /*14d0*/  IABS R82, R8 ;  /* 0x0000000800527213 */ /* 0x000fe20000000000 */
[----:B------:R-:W-:Y:S02]  /*14e0*/  IMAD.MOV R4, RZ, RZ, -R4 ;  /* 0x000000ffff047224 */ /* 0x000fe400078e0a04 */
[----:B------:R-:W-:-:S04]  /*14f0*/  IMAD.HI.U32 R2, R15, R86, RZ ;  /* 0x000000560f027227 */ /* 0x000fc800078e00ff */
[--C-:B------:R-:W-:Y:S01]  /*1500*/  @!P3 IMAD.IADD R74, R74, 0x1, -R3.reuse ;  /* 0x000000014a4ab824 */ /* 0x100fe200078e0a03 */
[C---:B------:R-:W-:Y:S01]  /*1510*/  ISETP.GT.U32.AND P3, PT, R3.reuse, R78, PT ;  /* 0x0000004e0300720c */ /* 0x040fe20003f64070 */
[C---:B------:R-:W-:Y:S02]  /*1520*/  IMAD R70, R3.reuse, R4, R70 ;  /* 0x0000000403467224 */ /* 0x040fe400078e0246 */
[----:B------:R-:W-:Y:S01]  /*1530*/  @!P6 IMAD.IADD R72, R72, 0x1, -R3 ;  /* 0x000000014848e824 */ /* 0x000fe200078e0a03 */
[C---:B------:R-:W-:Y:S01]  /*1540*/  ISETP.GT.U32.AND P6, PT, R3.reuse, R74, PT ;  /* 0x0000004a0300720c */ /* 0x040fe20003fc4070 */
[----:B------:R-:W-:Y:S01]  /*1550*/  @!P2 IMAD.MOV R64, RZ, RZ, -R64 ;  /* 0x000000ffff40a224 */ /* 0x000fe200078e0a40 */
[C---:B------:R-:W-:Y:S01]  /*1560*/  ISETP.GT.U32.AND P2, PT, R3.reuse, R70, PT ;  /* 0x000000460300720c */ /* 0x040fe20003f44070 */
[----:B------:R-:W-:Y:S02]  /*1570*/  IMAD.MOV R2, RZ, RZ, -R2 ;  /* 0x000000ffff027224 */ /* 0x000fe400078e0a02 */
[----:B------:R-:W-:Y:S01]  /*1580*/  @!P4 IMAD.MOV R66, RZ, RZ, -R66 ;  /* 0x000000ffff42c224 */ /* 0x000fe200078e0a42 */
[----:B------:R-:W-:Y:S01]  /*1590*/  ISETP.GT.U32.AND P4, PT, R3, R72, PT ;  /* 0x000000480300720c */ /* 0x000fe20003f84070 */
[----:B------:R-:W-:-:S04]  /*15a0*/  IMAD.HI.U32 R6, R15, R80, RZ ;  /* 0x000000500f067227 */ /* 0x000fc800078e00ff */
[C---:B------:R-:W-:Y:S02]  /*15b0*/  IMAD R86, R3.reuse, R2, R86 ;  /* 0x0000000203567224 */ /* 0x040fe400078e0256 */
[----:B------:R-:W-:Y:S01]  /*15c0*/  @!P0 IMAD.MOV R68, RZ, RZ, -R68 ;  /* 0x000000ffff448224 */ /* 0x000fe200078e0a44 */
[C---:B------:R-:W-:Y:S01]  /*15d0*/  ISETP.GT.U32.AND P0, PT, R3.reuse, R76, PT ;  /* 0x0000004c0300720c */ /* 0x040fe20003f04070 */
[----:B------:R-:W-:Y:S02]  /*15e0*/  IMAD.MOV R6, RZ, RZ, -R6 ;  /* 0x000000ffff067224 */ /* 0x000fe400078e0a06 */
[--C-:B------:R-:W-:Y:S01]  /*15f0*/  @!P6 IMAD.IADD R74, R74, 0x1, -R3.reuse ;  /* 0x000000014a4ae824 */ /* 0x100fe200078e0a03 */
[C---:B------:R-:W-:Y:S01]  /*1600*/  ISETP.GT.U32.AND P6, PT, R3.reuse, R86, PT ;  /* 0x000000560300720c */ /* 0x040fe20003fc4070 */
[----:B------:R-:W-:Y:S01]  /*1610*/  IMAD R80, R3, R6, R80 ;  /* 0x0000000603507224 */ /* 0x000fe200078e0250 */
[----:B------:R-:W-:Y:S01]  /*1620*/  LOP3.LUT R6, R5, 0x48, RZ, 0xfc, !PT ;  /* 0x0000004805067812 */ /* 0x000fe200078efcff */
[----:B------:R-:W-:-:S02]  /*1630*/  @!P3 IMAD.IADD R78, R78, 0x1, -R3 ;  /* 0x000000014e4eb824 */ /* 0x000fc400078e0a03 */
[--C-:B------:R-:W-:Y:S01]  /*1640*/  @!P2 IMAD.IADD R70, R70, 0x1, -R3.reuse ;  /* 0x000000014646a824 */ /* 0x100fe200078e0a03 */
[----:B------:R-:W-:Y:S01]  /*1650*/  IABS R84, R6 ;  /* 0x0000000600547213 */ /* 0x000fe20000000000 */
[----:B------:R-:W-:Y:S01]  /*1660*/  IMAD.HI.U32 R4, R15, R82, RZ ;  /* 0x000000520f047227 */ /* 0x000fe200078e00ff */
[----:B------:R-:W-:Y:S02]  /*1670*/  ISETP.GT.U32.AND P3, PT, R3, R80, PT ;  /* 0x000000500300720c */ /* 0x000fe40003f64070 */
[----:B------:R-:W-:Y:S01]  /*1680*/  ISETP.GE.AND P2, PT, R19, RZ, PT ;  /* 0x000000ff1300720c */ /* 0x000fe20003f46270 */
[--C-:B------:R-:W-:Y:S01]  /*1690*/  @!P4 IMAD.IADD R72, R72, 0x1, -R3.reuse ;  /* 0x000000014848c824 */ /* 0x100fe200078e0a03 */
[----:B------:R-:W-:Y:S01]  /*16a0*/  ISETP.GE.AND P4, PT, R18, RZ, PT ;  /* 0x000000ff1200720c */ /* 0x000fe20003f86270 */
[----:B------:R-:W-:Y:S01]  /*16b0*/  @!P5 IMAD.MOV R78, RZ, RZ, -R78 ;  /* 0x000000ffff4ed224 */ /* 0x000fe200078e0a4e */
[----:B------:R-:W-:Y:S01]  /*16c0*/  ISETP.GT.U32.AND P5, PT, R3, R70, PT ;  /* 0x000000460300720c */ /* 0x000fe20003fa4070 */
[----:B------:R-:W-:Y:S01]  /*16d0*/  IMAD.MOV R4, RZ, RZ, -R4 ;  /* 0x000000ffff047224 */ /* 0x000fe200078e0a04 */
[----:B------:R-:W-:Y:S01]  /*16e0*/  LOP3.LUT R18, R5, 0x70, RZ, 0xfc, !PT ;  /* 0x0000007005127812 */ /* 0x000fe200078efcff */
[----:B------:R-:W-:Y:S01]  /*16f0*/  @!P0 IMAD.IADD R76, R76, 0x1, -R3 ;  /* 0x000000014c4c8824 */ /* 0x000fe200078e0a03 */
[----:B------:R-:W-:Y:S01]  /*1700*/  ISETP.GE.AND P0, PT, R17, RZ, PT ;  /* 0x000000ff1100720c */ /* 0x000fe20003f06270 */
[----:B------:R-:W-:Y:S01]  /*1710*/  IMAD.HI.U32 R2, R15, R84, RZ ;  /* 0x000000540f027227 */ /* 0x000fe200078e00ff */
[----:B------:R-:W-:-:S02]  /*1720*/  LOP3.LUT R17, R5, 0x54, RZ, 0xfc, !PT ;  /* 0x0000005405117812 */ /* 0x000fc400078efcff */
[----:B------:R-:W-:Y:S01]  /*1730*/  IABS R104, R18 ;  /* 0x0000001200687213 */ /* 0x000fe20000000000 */
[----:B------:R-:W-:Y:S01]  /*1740*/  IMAD R82, R3, R4, R82 ;  /* 0x0000000403527224 */ /* 0x000fe200078e0252 */
[----:B------:R-:W-:Y:S01]  /*1750*/  LOP3.LUT R4, R5, 0x50, RZ, 0xfc, !PT ;  /* 0x0000005005047812 */ /* 0x000fe200078efcff */
[--C-:B------:R-:W-:Y:S01]  /*1760*/  @!P6 IMAD.IADD R86, R86, 0x1, -R3.reuse ;  /* 0x000000015656e824 */ /* 0x100fe200078e0a03 */
[----:B------:R-:W-:Y:S01]  /*1770*/  IABS R90, R17 ;  /* 0x00000011005a7213 */ /* 0x000fe20000000000 */
[----:B------:R-:W-:Y:S01]  /*1780*/  IMAD.MOV R2, RZ, RZ, -R2 ;  /* 0x000000ffff027224 */ /* 0x000fe200078e0a02 */
[----:B------:R-:W-:Y:S01]  /*1790*/  IABS R88, R4 ;  /* 0x0000000400587213 */ /* 0x000fe20000000000 */
[----:B------:R-:W-:Y:S01]  /*17a0*/  @!P4 IMAD.MOV R72, RZ, RZ, -R72 ;  /* 0x000000ffff48c224 */ /* 0x000fe200078e0a48 */
[C---:B------:R-:W-:Y:S01]  /*17b0*/  ISETP.GT.U32.AND P6, PT, R3.reuse, R86, PT ;  /* 0x000000560300720c */ /* 0x040fe20003fc4070 */
[----:B------:R-:W-:Y:S01]  /*17c0*/  IMAD R84, R3, R2, R84 ;  /* 0x0000000203547224 */ /* 0x000fe200078e0254 */
[----:B------:R-:W-:Y:S01]  /*17d0*/  ISETP.GE.AND P4, PT, R21, RZ, PT ;  /* 0x000000ff1500720c */ /* 0x000fe20003f86270 */
[----:B------:R-:W-:Y:S01]  /*17e0*/  @!P5 IMAD.IADD R70, R70, 0x1, -R3 ;  /* 0x000000014646d824 */ /* 0x000fe200078e0a03 */
[----:B------:R-:W-:Y:S01]  /*17f0*/  ISETP.GT.U32.AND P5, PT, R3, R82, PT ;  /* 0x000000520300720c */ /* 0x000fe20003fa4070 */
[----:B------:R-:W-:Y:S01]  /*1800*/  IMAD.HI.U32 R2, R15, R88, RZ ;  /* 0x000000580f027227 */ /* 0x000fe200078e00ff */
[----:B------:R-:W-:-:S02]  /*1810*/  LOP3.LUT R19, R5, 0x98, RZ, 0xfc, !PT ;  /* 0x0000009805137812 */ /* 0x000fc400078efcff */
[----:B------:R-:W-:Y:S01]  /*1820*/  LOP3.LUT R21, R5, 0x168, RZ, 0xfc, !PT ;  /* 0x0000016805157812 */ /* 0x000fe200078efcff */
[----:B------:R-:W-:Y:S01]  /*1830*/  @!P0 IMAD.MOV R74, RZ, RZ, -R74 ;  /* 0x000000ffff4a8224 */ /* 0x000fe200078e0a4a */
[C---:B------:R-:W-:Y:S01]  /*1840*/  ISETP.GT.U32.AND P0, PT, R3.reuse, R84, PT ;  /* 0x000000540300720c */ /* 0x040fe20003f04070 */
[----:B------:R-:W-:Y:S01]  /*1850*/  IMAD.MOV R2, RZ, RZ, -R2 ;  /* 0x000000ffff027224 */ /* 0x000fe200078e0a02 */
[----:B------:R-:W-:Y:S01]  /*1860*/  IABS R126, R19 ;  /* 0x00000013007e7213 */ /* 0x000fe20000000000 */
[--C-:B------:R-:W-:Y:S01]  /*1870*/  @!P6 IMAD.IADD R86, R86, 0x1, -R3.reuse ;  /* 0x000000015656e824 */ /* 0x100fe200078e0a03 */
[----:B------:R-:W-:Y:S01]  /*1880*/  ISETP.GE.AND P6, PT, R8, RZ, PT ;  /* 0x000000ff0800720c */ /* 0x000fe20003fc6270 */
[----:B------:R-:W-:Y:S01]  /*1890*/  IMAD R88, R3, R2, R88 ;  /* 0x0000000203587224 */ /* 0x000fe200078e0258 */
[C---:B------:R-:W-:Y:S01]  /*18a0*/  LOP3.LUT R2, R5.reuse, 0x58, RZ, 0xfc, !PT ;  /* 0x0000005805027812 */ /* 0x040fe200078efcff */
[--C-:B------:R-:W-:Y:S01]  /*18b0*/  @!P5 IMAD.IADD R82, R82, 0x1, -R3.reuse ;  /* 0x000000015252d824 */ /* 0x100fe200078e0a03 */
[----:B------:R-:W-:Y:S01]  /*18c0*/  LOP3.LUT R8, R5, 0x60, RZ, 0xfc, !PT ;  /* 0x0000006005087812 */ /* 0x000fe200078efcff */
[----:B------:R-:W-:Y:S01]  /*18d0*/  @!P4 IMAD.MOV R86, RZ, RZ, -R86 ;  /* 0x000000ffff56c224 */ /* 0x000fe200078e0a56 */
[C---:B------:R-:W-:Y:S01]  /*18e0*/  ISETP.GT.U32.AND P4, PT, R3.reuse, R88, PT ;  /* 0x000000580300720c */ /* 0x040fe20003f84070 */
[--C-:B------:R-:W-:Y:S01]  /*18f0*/  @!P3 IMAD.IADD R80, R80, 0x1, -R3.reuse ;  /* 0x000000015050b824 */ /* 0x100fe200078e0a03 */
[----:B------:R-:W-:Y:S01]  /*1900*/  ISETP.GT.U32.AND P5, PT, R3, R82, PT ;  /* 0x000000520300720c */ /* 0x000fe20003fa4070 */
[----:B------:R-:W-:Y:S01]  /*1910*/  @!P0 IMAD.IADD R84, R84, 0x1, -R3 ;  /* 0x0000000154548824 */ /* 0x000fe200078e0a03 */
[----:B------:R-:W-:Y:S01]  /*1920*/  ISETP.GE.AND P0, PT, R4, RZ, PT ;  /* 0x000000ff0400720c */ /* 0x000fe20003f06270 */
[----:B------:R-:W-:Y:S01]  /*1930*/  IMAD.HI.U32 R4, R15, R90, RZ ;  /* 0x0000005a0f047227 */ /* 0x000fe200078e00ff */
[----:B------:R-:W-:-:S02]  /*1940*/  IABS R92, R2 ;  /* 0x00000002005c7213 */ /* 0x000fc40000000000 */
[----:B------:R-:W-:Y:S01]  /*1950*/  IABS R96, R8 ;  /* 0x0000000800607213 */ /* 0x000fe20000000000 */
[----:B------:R-:W-:Y:S01]  /*1960*/  @!P1 IMAD.MOV R76, RZ, RZ, -R76 ;  /* 0x000000ffff4c9224 */ /* 0x000fe200078e0a4c */
[C---:B------:R-:W-:Y:S01]  /*1970*/  ISETP.GT.U32.AND P1, PT, R3.reuse, R80, PT ;  /* 0x000000500300720c */ /* 0x040fe20003f24070 */
[----:B------:R-:W-:Y:S01]  /*1980*/  @!P2 IMAD.MOV R70, RZ, RZ, -R70 ;  /* 0x000000ffff46a224 */ /* 0x000fe200078e0a46 */
[----:B------:R-:W-:Y:S01]  /*1990*/  ISETP.GT.U32.AND P2, PT, R3, R84, PT ;  /* 0x000000540300720c */ /* 0x000fe20003f44070 */
[----:B------:R-:W-:Y:S01]  /*19a0*/  IMAD.MOV R4, RZ, RZ, -R4 ;  /* 0x000000ffff047224 */ /* 0x000fe200078e0a04 */
[----:B------:R-:W-:Y:S01]  /*19b0*/  ISETP.GE.AND P3, PT, R20, RZ, PT ;  /* 0x000000ff1400720c */ /* 0x000fe20003f66270 */
[--C-:B------:R-:W-:Y:S01]  /*19c0*/  @!P4 IMAD.IADD R88, R88, 0x1, -R3.reuse ;  /* 0x000000015858c824 */ /* 0x100fe200078e0a03 */
[----:B------:R-:W-:Y:S01]  /*19d0*/  LOP3.LUT R20, R5, 0x128, RZ, 0xfc, !PT ;  /* 0x0000012805147812 */ /* 0x000fe200078efcff */
[----:B------:R-:W-:Y:S01]  /*19e0*/  IMAD R90, R3, R4, R90 ;  /* 0x00000004035a7224 */ /* 0x000fe200078e025a */
[----:B------:R-:W-:Y:S01]  /*19f0*/  LOP3.LUT R4, R5, 0x5c, RZ, 0xfc, !PT ;  /* 0x0000005c05047812 */ /* 0x000fe200078efcff */
[----:B------:R-:W-:Y:S01]  /*1a00*/  @!P5 IMAD.IADD R82, R82, 0x1, -R3 ;  /* 0x000000015252d824 */ /* 0x000fe200078e0a03 */
[----:B------:R-:W-:-:S02]  /*1a10*/  ISETP.GT.U32.AND P4, PT, R3, R88, PT ;  /* 0x000000580300720c */ /* 0x000fc40003f84070 */
[----:B------:R-:W-:Y:S01]  /*1a20*/  ISETP.GT.U32.AND P5, PT, R3, R90, PT ;  /* 0x0000005a0300720c */ /* 0x000fe20003fa4070 */
[--C-:B------:R-:W-:Y:S01]  /*1a30*/  @!P1 IMAD.IADD R80, R80, 0x1, -R3.reuse ;  /* 0x0000000150509824 */ /* 0x100fe200078e0a03 */
[----:B------:R-:W-:Y:S01]  /*1a40*/  ISETP.GE.AND P1, PT, R6, RZ, PT ;  /* 0x000000ff0600720c */ /* 0x000fe20003f26270 */
[----:B------:R-:W-:Y:S01]  /*1a50*/  @!P2 IMAD.IADD R84, R84, 0x1, -R3 ;  /* 0x000000015454a824 */ /* 0x000fe200078e0a03 */
[----:B------:R-:W-:Y:S01]  /*1a60*/  ISETP.GE.AND P2, PT, R2, RZ, PT ;  /* 0x000000ff0200720c */ /* 0x000fe20003f46270 */
[C---:B------:R-:W-:Y:S01]  /*1a70*/  IMAD.HI.U32 R2, R15.reuse, R92, RZ ;  /* 0x0000005c0f027227 */ /* 0x040fe200078e00ff */
[----:B------:R-:W-:Y:S02]  /*1a80*/  IABS R94, R4 ;  /* 0x00000004005e7213 */ /* 0x000fe40000000000 */
[----:B------:R-:W-:Y:S01]  /*1a90*/  IABS R200, R20 ;  /* 0x0000001400c87213 */ /* 0x000fe20000000000 */
[----:B------:R-:W-:Y:S01]  /*1aa0*/  IMAD.HI.U32 R6, R15, R96, RZ ;  /* 0x000000600f067227 */ /* 0x000fe200078e00ff */
[----:B------:R-:W-:-:S03]  /*1ab0*/  IABS R240, R21 ;  /* 0x0000001500f07213 */ /* 0x000fc60000000000 */
[----:B------:R-:W-:Y:S02]  /*1ac0*/  IMAD.MOV R2, RZ, RZ, -R2 ;  /* 0x000000ffff027224 */ /* 0x000fe400078e0a02 */
[----:B------:R-:W-:Y:S02]  /*1ad0*/  IMAD.MOV R6, RZ, RZ, -R6 ;  /* 0x000000ffff067224 */ /* 0x000fe400078e0a06 */
[--C-:B------:R-:W-:Y:S02]  /*1ae0*/  @!P5 IMAD.IADD R90, R90, 0x1, -R3.reuse ;  /* 0x000000015a5ad824 */ /* 0x100fe400078e0a03 */
[C---:B------:R-:W-:Y:S02]  /*1af0*/  IMAD R92, R3.reuse, R2, R92 ;  /* 0x00000002035c7224 */ /* 0x040fe400078e025c */
[----:B------:R-:W-:Y:S01]  /*1b00*/  @!P4 IMAD.IADD R88, R88, 0x1, -R3 ;  /* 0x000000015858c824 */ /* 0x000fe200078e0a03 */
[C---:B------:R-:W-:Y:S01]  /*1b10*/  ISETP.GT.U32.AND P5, PT, R3.reuse, R90, PT ;  /* 0x0000005a0300720c */ /* 0x040fe20003fa4070 */
[C---:B------:R-:W-:Y:S01]  /*1b20*/  IMAD R96, R3.reuse, R6, R96 ;  /* 0x0000000603607224 */ /* 0x040fe200078e0260 */
[C---:B------:R-:W-:Y:S01]  /*1b30*/  ISETP.GT.U32.AND P4, PT, R3.reuse, R92, PT ;  /* 0x0000005c0300720c */ /* 0x040fe20003f84070 */
[----:B------:R-:W-:Y:S01]  /*1b40*/  @!P1 IMAD.MOV R84, RZ, RZ, -R84 ;  /* 0x000000ffff549224 */ /* 0x000fe200078e0a54 */
[----:B------:R-:W-:Y:S01]  /*1b50*/  ISETP.GE.AND P1, PT, R4, RZ, PT ;  /* 0x000000ff0400720c */ /* 0x000fe20003f26270 */
[----:B------:R-:W-:Y:S01]  /*1b60*/  @!P0 IMAD.MOV R88, RZ, RZ, -R88 ;  /* 0x000000ffff588224 */ /* 0x000fe200078e0a58 */
[----:B------:R-:W-:Y:S01]  /*1b70*/  ISETP.GT.U32.AND P0, PT, R3, R96, PT ;  /* 0x000000600300720c */ /* 0x000fe20003f04070 */
[----:B------:R-:W-:-:S04]  /*1b80*/  IMAD.HI.U32 R4, R15, R94, RZ ;  /* 0x0000005e0f047227 */ /* 0x000fc800078e00ff */
[----:B------:R-:W-:Y:S01]  /*1b90*/  @!P3 IMAD.MOV R80, RZ, RZ, -R80 ;  /* 0x000000ffff50b224 */ /* 0x000fe200078e0a50 */
[----:B------:R-:W-:Y:S01]  /*1ba0*/  ISETP.GE.AND P3, PT, R17, RZ, PT ;  /* 0x000000ff1100720c */ /* 0x000fe20003f66270 */
[----:B------:R-:W-:Y:S01]  /*1bb0*/  IMAD.MOV R4, RZ, RZ, -R4 ;  /* 0x000000ffff047224 */ /* 0x000fe200078e0a04 */
[----:B------:R-:W-:Y:S01]  /*1bc0*/  LOP3.LUT R17, R5, 0x6c, RZ, 0xfc, !PT ;  /* 0x0000006c05117812 */ /* 0x000fe200078efcff */
[--C-:B------:R-:W-:Y:S02]  /*1bd0*/  @!P5 IMAD.IADD R90, R90, 0x1, -R3.reuse ;  /* 0x000000015a5ad824 */ /* 0x100fe400078e0a03 */
[----:B------:R-:W-:Y:S01]  /*1be0*/  IMAD R94, R3, R4, R94 ;  /* 0x00000004035e7224 */ /* 0x000fe200078e025e */
[----:B------:R-:W-:Y:S01]  /*1bf0*/  LOP3.LUT R4, R5, 0x64, RZ, 0xfc, !PT ;  /* 0x0000006405047812 */ /* 0x000fe200078efcff */
[--C-:B------:R-:W-:Y:S01]  /*1c00*/  @!P4 IMAD.IADD R92, R92, 0x1, -R3.reuse ;  /* 0x000000015c5cc824 */ /* 0x100fe200078e0a03 */
[----:B------:R-:W-:Y:S01]  /*1c10*/  IABS R106, R17 ;  /* 0x00000011006a7213 */ /* 0x000fe20000000000 */
[----:B------:R-:W-:Y:S01]  /*1c20*/  @!P0 IMAD.IADD R96, R96, 0x1, -R3 ;  /* 0x0000000160608824 */ /* 0x000fe200078e0a03 */
[----:B------:R-:W-:Y:S01]  /*1c30*/  IABS R98, R4 ;  /* 0x0000000400627213 */ /* 0x000fe20000000000 */
[----:B------:R-:W-:Y:S01]  /*1c40*/  @!P6 IMAD.MOV R82, RZ, RZ, -R82 ;  /* 0x000000ffff52e224 */ /* 0x000fe200078e0a52 */
[----:B------:R-:W-:Y:S01]  /*1c50*/  ISETP.GT.U32.AND P4, PT, R3, R92, PT ;  /* 0x0000005c0300720c */ /* 0x000fe20003f84070 */
[----:B------:R-:W-:Y:S01]  /*1c60*/  @!P3 IMAD.MOV R90, RZ, RZ, -R90 ;  /* 0x000000ffff5ab224 */ /* 0x000fe200078e0a5a */
[----:B------:R-:W-:Y:S01]  /*1c70*/  ISETP.GE.AND P3, PT, R4, RZ, PT ;  /* 0x000000ff0400720c */ /* 0x000fe20003f66270 */
[----:B------:R-:W-:Y:S01]  /*1c80*/  IMAD.HI.U32 R2, R15, R98, RZ ;  /* 0x000000620f027227 */ /* 0x000fe200078e00ff */
[----:B------:R-:W-:-:S02]  /*1c90*/  ISETP.GT.U32.AND P0, PT, R3, R96, PT ;  /* 0x000000600300720c */ /* 0x000fc40003f04070 */
[----:B------:R-:W-:Y:S01]  /*1ca0*/  ISETP.GE.AND P6, PT, R8, RZ, PT ;  /* 0x000000ff0800720c */ /* 0x000fe20003fc6270 */
[----:B------:R-:W-:Y:S01]  /*1cb0*/  IMAD.HI.U32 R4, R15, R106, RZ ;  /* 0x0000006a0f047227 */ /* 0x000fe200078e00ff */
[----:B------:R-:W-:Y:S02]  /*1cc0*/  LOP3.LUT R8, R5, 0x68, RZ, 0xfc, !PT ;  /* 0x0000006805087812 */ /* 0x000fe400078efcff */
[----:B------:R-:W-:Y:S01]  /*1cd0*/  ISETP.GT.U32.AND P5, PT, R3, R94, PT ;  /* 0x0000005e0300720c */ /* 0x000fe20003fa4070 */
[----:B------:R-:W-:Y:S01]  /*1ce0*/  IMAD.MOV R2, RZ, RZ, -R2 ;  /* 0x000000ffff027224 */ /* 0x000fe200078e0a02 */
[----:B------:R-:W-:Y:S01]  /*1cf0*/  IABS R100, R8 ;  /* 0x0000000800647213 */ /* 0x000fe20000000000 */
[----:B------:R-:W-:-:S04]  /*1d00*/  IMAD.HI.U32 R6, R15, R104, RZ ;  /* 0x000000680f067227 */ /* 0x000fc800078e00ff */
[----:B------:R-:W-:Y:S02]  /*1d10*/  IMAD.MOV R4, RZ, RZ, -R4 ;  /* 0x000000ffff047224 */ /* 0x000fe400078e0a04 */
[C---:B------:R-:W-:Y:S02]  /*1d20*/  IMAD R98, R3.reuse, R2, R98 ;  /* 0x0000000203627224 */ /* 0x040fe400078e0262 */
[----:B------:R-:W-:Y:S02]  /*1d30*/  IMAD.MOV R6, RZ, RZ, -R6 ;  /* 0x000000ffff067224 */ /* 0x000fe400078e0a06 */
[----:B------:R-:W-:Y:S01]  /*1d40*/  IMAD R106, R3, R4, R106 ;  /* 0x00000004036a7224 */ /* 0x000fe200078e026a */
[----:B------:R-:W-:Y:S01]  /*1d50*/  LOP3.LUT R4, R5, 0x74, RZ, 0xfc, !PT ;  /* 0x0000007405047812 */ /* 0x000fe200078efcff */
[--C-:B------:R-:W-:Y:S01]  /*1d60*/  @!P4 IMAD.IADD R92, R92, 0x1, -R3.reuse ;  /* 0x000000015c5cc824 */ /* 0x100fe200078e0a03 */
[C---:B------:R-:W-:Y:S01]  /*1d70*/  ISETP.GT.U32.AND P4, PT, R3.reuse, R98, PT ;  /* 0x000000620300720c */ /* 0x040fe20003f84070 */
[C---:B------:R-:W-:Y:S01]  /*1d80*/  IMAD R104, R3.reuse, R6, R104 ;  /* 0x0000000603687224 */ /* 0x040fe200078e0268 */
[----:B------:R-:W-:Y:S01]  /*1d90*/  IABS R102, R4 ;  /* 0x0000000400667213 */ /* 0x000fe20000000000 */
[----:B------:R-:W-:Y:S01]  /*1da0*/  @!P0 IMAD.IADD R96, R96, 0x1, -R3 ;  /* 0x0000000160608824 */ /* 0x000fe200078e0a03 */
[----:B------:R-:W-:Y:S01]  /*1db0*/  ISETP.GT.U32.AND P0, PT, R3, R106, PT ;  /* 0x0000006a0300720c */ /* 0x000fe20003f04070 */
[----:B------:R-:W-:Y:S01]  /*1dc0*/  IMAD.HI.U32 R2, R15, R100, RZ ;  /* 0x000000640f027227 */ /* 0x000fe200078e00ff */
[----:B------:R-:W-:-:S03]  /*1dd0*/  LOP3.LUT R6, R5, 0x78, RZ, 0xfc, !PT ;  /* 0x0000007805067812 */ /* 0x000fc600078efcff */
[----:B------:R-:W-:Y:S01]  /*1de0*/  @!P6 IMAD.MOV R96, RZ, RZ, -R96 ;  /* 0x000000ffff60e224 */ /* 0x000fe200078e0a60 */
[C---:B------:R-:W-:Y:S01]  /*1df0*/  ISETP.GT.U32.AND P6, PT, R3.reuse, R104, PT ;  /* 0x000000680300720c */ /* 0x040fe20003fc4070 */
[----:B------:R-:W-:Y:S01]  /*1e00*/  IMAD.MOV R2, RZ, RZ, -R2 ;  /* 0x000000ffff027224 */ /* 0x000fe200078e0a02 */
[----:B------:R-:W-:Y:S01]  /*1e10*/  IABS R108, R6 ;  /* 0x00000006006c7213 */ /* 0x000fe20000000000 */
[----:B------:R-:W-:Y:S02]  /*1e20*/  @!P4 IMAD.IADD R98, R98, 0x1, -R3 ;  /* 0x000000016262c824 */ /* 0x000fe400078e0a03 */
[----:B------:R-:W-:Y:S02]  /*1e30*/  IMAD R100, R3, R2, R100 ;  /* 0x0000000203647224 */ /* 0x000fe400078e0264 */
[----:B------:R-:W-:Y:S01]  /*1e40*/  IMAD.HI.U32 R2, R15, R102, RZ ;  /* 0x000000660f027227 */ /* 0x000fe200078e00ff */
[----:B------:R-:W-:-:S03]  /*1e50*/  ISETP.GT.U32.AND P4, PT, R3, R98, PT ;  /* 0x000000620300720c */ /* 0x000fc60003f84070 */
[--C-:B------:R-:W-:Y:S02]  /*1e60*/  @!P0 IMAD.IADD R106, R106, 0x1, -R3.reuse ;  /* 0x000000016a6a8824 */ /* 0x100fe400078e0a03 */
[--C-:B------:R-:W-:Y:S02]  /*1e70*/  @!P5 IMAD.IADD R94, R94, 0x1, -R3.reuse ;  /* 0x000000015e5ed824 */ /* 0x100fe400078e0a03 */
[----:B------:R-:W-:Y:S02]  /*1e80*/  IMAD.MOV R2, RZ, RZ, -R2 ;  /* 0x000000ffff027224 */ /* 0x000fe400078e0a02 */
[----:B------:R-:W-:Y:S01]  /*1e90*/  @!P6 IMAD.IADD R104, R104, 0x1, -R3 ;  /* 0x000000016868e824 */ /* 0x000fe200078e0a03 */
[C---:B------:R-:W-:Y:S01]  /*1ea0*/  ISETP.GT.U32.AND P6, PT, R3.reuse, R106, PT ;  /* 0x0000006a0300720c */ /* 0x040fe20003fc4070 */
[C---:B------:R-:W-:Y:S01]  /*1eb0*/  IMAD R102, R3.reuse, R2, R102 ;  /* 0x0000000203667224 */ /* 0x040fe200078e0266 */
[----:B------:R-:W-:Y:S01]  /*1ec0*/  ISETP.GT.U32.AND P5, PT, R3, R94, PT ;  /* 0x0000005e0300720c */ /* 0x000fe20003fa4070 */
[----:B------:R-:W-:-:S04]  /*1ed0*/  IMAD.HI.U32 R2, R15, R108, RZ ;  /* 0x0000006c0f027227 */ /* 0x000fc800078e00ff */
[----:B------:R-:W-:Y:S01]  /*1ee0*/  @!P2 IMAD.MOV R92, RZ, RZ, -R92 ;  /* 0x000000ffff5ca224 */ /* 0x000fe200078e0a5c */
[C---:B------:R-:W-:Y:S01]  /*1ef0*/  ISETP.GT.U32.AND P2, PT, R3.reuse, R100, PT ;  /* 0x000000640300720c */ /* 0x040fe20003f44070 */
[----:B------:R-:W-:Y:S02]  /*1f00*/  IMAD.MOV R2, RZ, RZ, -R2 ;  /* 0x000000ffff027224 */ /* 0x000fe400078e0a02 */
[--C-:B------:R-:W-:Y:S01]  /*1f10*/  @!P4 IMAD.IADD R98, R98, 0x1, -R3.reuse ;  /* 0x000000016262c824 */ /* 0x100fe200078e0a03 */
[----:B------:R-:W-:Y:S01]  /*1f20*/  ISETP.GE.AND P4, PT, R18, RZ, PT ;  /* 0x000000ff1200720c */ /* 0x000fe20003f86270 */
[----:B------:R-:W-:Y:S01]  /*1f30*/  IMAD R108, R3, R2, R108 ;  /* 0x00000002036c7224 */ /* 0x000fe200078e026c */
[----:B------:R-:W-:Y:S01]  /*1f40*/  LOP3.LUT R18, R5, 0x84, RZ, 0xfc, !PT ;  /* 0x0000008405127812 */ /* 0x000fe200078efcff */
[--C-:B------:R-:W-:Y:S02]  /*1f50*/  @!P6 IMAD.IADD R106, R106, 0x1, -R3.reuse ;  /* 0x000000016a6ae824 */ /* 0x100fe400078e0a03 */
[--C-:B------:R-:W-:Y:S01]  /*1f60*/  @!P5 IMAD.IADD R94, R94, 0x1, -R3.reuse ;  /* 0x000000015e5ed824 */ /* 0x100fe200078e0a03 */
[----:B------:R-:W-:Y:S01]  /*1f70*/  ISETP.GT.U32.AND P6, PT, R3, R108, PT ;  /* 0x0000006c0300720c */ /* 0x000fe20003fc4070 */
[----:B------:R-:W-:Y:S01]  /*1f80*/  @!P3 IMAD.MOV R98, RZ, RZ, -R98 ;  /* 0x000000ffff62b224 */ /* 0x000fe200078e0a62 */
[----:B------:R-:W-:Y:S01]  /*1f90*/  ISETP.GE.AND P5, PT, R8, RZ, PT ;  /* 0x000000ff0800720c */ /* 0x000fe20003fa6270 */
[----:B------:R-:W-:Y:S01]  /*1fa0*/  @!P1 IMAD.MOV R94, RZ, RZ, -R94 ;  /* 0x000000ffff5e9224 */ /* 0x000fe200078e0a5e */
[----:B------:R-:W-:Y:S01]  /*1fb0*/  LOP3.LUT R8, R5, 0x7c, RZ, 0xfc, !PT ;  /* 0x0000007c05087812 */ /* 0x000fe200078efcff */
[----:B------:R-:W-:Y:S01]  /*1fc0*/  @!P2 IMAD.IADD R100, R100, 0x1, -R3 ;  /* 0x000000016464a824 */ /* 0x000fe200078e0a03 */
[----:B------:R-:W-:-:S02]  /*1fd0*/  ISETP.GT.U32.AND P3, PT, R3, R104, PT ;  /* 0x000000680300720c */ /* 0x000fc40003f64070 */
[----:B------:R-:W-:Y:S02]  /*1fe0*/  ISETP.GE.AND P1, PT, R17, RZ, PT ;  /* 0x000000ff1100720c */ /* 0x000fe40003f26270 */
[----:B------:R-:W-:Y:S02]  /*1ff0*/  LOP3.LUT R17, R5, 0x80, RZ, 0xfc, !PT ;  /* 0x0000008005117812 */ /* 0x000fe400078efcff */
[----:B------:R-:W-:Y:S01]  /*2000*/  IABS R114, R8 ;  /* 0x0000000800727213 */ /* 0x000fe20000000000 */
[----:B------:R-:W-:Y:S01]  /*2010*/  @!P6 IMAD.IADD R108, R108, 0x1, -R3 ;  /* 0x000000016c6ce824 */ /* 0x000fe200078e0a03 */
[----:B------:R-:W-:Y:S02]  /*2020*/  ISETP.GT.U32.AND P0, PT, R3, R100, PT ;  /* 0x000000640300720c */ /* 0x000fe40003f04070 */
[----:B------:R-:W-:Y:S01]  /*2030*/  IABS R112, R17 ;  /* 0x0000001100707213 */ /* 0x000fe20000000000 */
[----:B------:R-:W-:Y:S01]  /*2040*/  IMAD.HI.U32 R2, R15, R114, RZ ;  /* 0x000000720f027227 */ /* 0x000fe200078e00ff */
[----:B------:R-:W-:-:S02]  /*2050*/  ISETP.GE.AND P2, PT, R4, RZ, PT ;  /* 0x000000ff0400720c */ /* 0x000fc40003f46270 */
[----:B------:R-:W-:Y:S01]  /*2060*/  IABS R110, R18 ;  /* 0x00000012006e7213 */ /* 0x000fe20000000000 */
[----:B------:R-:W-:Y:S01]  /*2070*/  IMAD.HI.U32 R4, R15, R112, RZ ;  /* 0x000000700f047227 */ /* 0x000fe200078e00ff */
[----:B------:R-:W-:-:S03]  /*2080*/  ISETP.GT.U32.AND P6, PT, R3, R108, PT ;  /* 0x0000006c0300720c */ /* 0x000fc60003fc4070 */
[----:B------:R-:W-:Y:S02]  /*2090*/  IMAD.MOV R2, RZ, RZ, -R2 ;  /* 0x000000ffff027224 */ /* 0x000fe400078e0a02 */
[----:B------:R-:W-:Y:S01]  /*20a0*/  @!P3 IMAD.IADD R104, R104, 0x1, -R3 ;  /* 0x000000016868b824 */ /* 0x000fe200078e0a03 */
[----:B------:R-:W-:Y:S01]  /*20b0*/  ISETP.GE.AND P3, PT, R6, RZ, PT ;  /* 0x000000ff0600720c */ /* 0x000fe20003f66270 */
[----:B------:R-:W-:-:S04]  /*20c0*/  IMAD.HI.U32 R6, R15, R110, RZ ;  /* 0x0000006e0f067227 */ /* 0x000fc800078e00ff */
[----:B------:R-:W-:Y:S02]  /*20d0*/  IMAD.MOV R4, RZ, RZ, -R4 ;  /* 0x000000ffff047224 */ /* 0x000fe400078e0a04 */
[C---:B------:R-:W-:Y:S02]  /*20e0*/  IMAD R114, R3.reuse, R2, R114 ;  /* 0x0000000203727224 */ /* 0x040fe400078e0272 */
[--C-:B------:R-:W-:Y:S01]  /*20f0*/  @!P0 IMAD.IADD R100, R100, 0x1, -R3.reuse ;  /* 0x0000000164648824 */ /* 0x100fe200078e0a03 */
[C---:B------:R-:W-:Y:S01]  /*2100*/  ISETP.GT.U32.AND P0, PT, R3.reuse, R102, PT ;  /* 0x000000660300720c */ /* 0x040fe20003f04070 */
[----:B------:R-:W-:Y:S02]  /*2110*/  IMAD.MOV R6, RZ, RZ, -R6 ;  /* 0x000000ffff067224 */ /* 0x000fe400078e0a06 */
[C---:B------:R-:W-:Y:S02]  /*2120*/  IMAD R112, R3.reuse, R4, R112 ;  /* 0x0000000403707224 */ /* 0x040fe400078e0270 */
[----:B------:R-:W-:Y:S01]  /*2130*/  @!P1 IMAD.MOV R106, RZ, RZ, -R106 ;  /* 0x000000ffff6a9224 */ /* 0x000fe200078e0a6a */
[C---:B------:R-:W-:Y:S01]  /*2140*/  ISETP.GT.U32.AND P1, PT, R3.reuse, R114, PT ;  /* 0x000000720300720c */ /* 0x040fe20003f24070 */
[----:B------:R-:W-:Y:S01]  /*2150*/  IMAD R110, R3, R6, R110 ;  /* 0x00000006036e7224 */ /* 0x000fe200078e026e */
[----:B------:R-:W-:Y:S01]  /*2160*/  LOP3.LUT R6, R5, 0x88, RZ, 0xfc, !PT ;  /* 0x0000008805067812 */ /* 0x000fe200078efcff */
[----:B------:R-:W-:Y:S01]  /*2170*/  @!P4 IMAD.MOV R104, RZ, RZ, -R104 ;  /* 0x000000ffff68c224 */ /* 0x000fe200078e0a68 */
[C---:B------:R-:W-:Y:S01]  /*2180*/  ISETP.GT.U32.AND P4, PT, R3.reuse, R112, PT ;  /* 0x000000700300720c */ /* 0x040fe20003f84070 */
[--C-:B------:R-:W-:Y:S01]  /*2190*/  @!P6 IMAD.IADD R108, R108, 0x1, -R3.reuse ;  /* 0x000000016c6ce824 */ /* 0x100fe200078e0a03 */
[----:B------:R-:W-:Y:S01]  /*21a0*/  ISETP.GT.U32.AND P6, PT, R3, R110, PT ;  /* 0x0000006e0300720c */ /* 0x000fe20003fc4070 */
[--C-:B------:R-:W-:Y:S01]  /*21b0*/  @!P0 IMAD.IADD R102, R102, 0x1, -R3.reuse ;  /* 0x0000000166668824 */ /* 0x100fe200078e0a03 */
[----:B------:R-:W-:Y:S01]  /*21c0*/  ISETP.GE.AND P0, PT, R8, RZ, PT ;  /* 0x000000ff0800720c */ /* 0x000fe20003f06270 */
[----:B------:R-:W-:Y:S01]  /*21d0*/  @!P5 IMAD.MOV R100, RZ, RZ, -R100 ;  /* 0x000000ffff64d224 */ /* 0x000fe200078e0a64 */
[----:B------:R-:W-:Y:S01]  /*21e0*/  IABS R116, R6 ;  /* 0x0000000600747213 */ /* 0x000fe20000000000 */
[----:B------:R-:W-:Y:S01]  /*21f0*/  @!P3 IMAD.MOV R108, RZ, RZ, -R108 ;  /* 0x000000ffff6cb224 */ /* 0x000fe200078e0a6c */
[----:B------:R-:W-:Y:S01]  /*2200*/  LOP3.LUT R8, R5, 0x8c, RZ, 0xfc, !PT ;  /* 0x0000008c05087812 */ /* 0x000fe200078efcff */
[----:B------:R-:W-:Y:S01]  /*2210*/  @!P1 IMAD.IADD R114, R114, 0x1, -R3 ;  /* 0x0000000172729824 */ /* 0x000fe200078e0a03 */
[----:B------:R-:W-:Y:S01]  /*2220*/  ISETP.GT.U32.AND P5, PT, R3, R102, PT ;  /* 0x000000660300720c */ /* 0x000fe20003fa4070 */
[----:B------:R-:W-:Y:S01]  /*2230*/  IMAD.HI.U32 R2, R15, R116, RZ ;  /* 0x000000740f027227 */ /* 0x000fe200078e00ff */
[----:B------:R-:W-:-:S02]  /*2240*/  IABS R118, R8 ;  /* 0x0000000800767213 */ /* 0x000fc40000000000 */
[----:B------:R-:W-:Y:S01]  /*2250*/  ISETP.GE.AND P1, PT, R18, RZ, PT ;  /* 0x000000ff1200720c */ /* 0x000fe20003f26270 */
[--C-:B------:R-:W-:Y:S01]  /*2260*/  @!P4 IMAD.IADD R112, R112, 0x1, -R3.reuse ;  /* 0x000000017070c824 */ /* 0x100fe200078e0a03 */
[----:B------:R-:W-:Y:S01]  /*2270*/  ISETP.GT.U32.AND P4, PT, R3, R114, PT ;  /* 0x000000720300720c */ /* 0x000fe20003f84070 */
[----:B------:R-:W-:Y:S01]  /*2280*/  @!P6 IMAD.IADD R110, R110, 0x1, -R3 ;  /* 0x000000016e6ee824 */ /* 0x000fe200078e0a03 */
[----:B------:R-:W-:Y:S01]  /*2290*/  LOP3.LUT R18, R5, 0x94, RZ, 0xfc, !PT ;  /* 0x0000009405127812 */ /* 0x000fe200078efcff */
[----:B------:R-:W-:Y:S01]  /*22a0*/  IMAD.MOV R4, RZ, RZ, -R2 ;  /* 0x000000ffff047224 */ /* 0x000fe200078e0a02 */
[----:B------:R-:W-:Y:S01]  /*22b0*/  ISETP.GT.U32.AND P6, PT, R3, R112, PT ;  /* 0x000000700300720c */ /* 0x000fe20003fc4070 */
[----:B------:R-:W-:Y:S01]  /*22c0*/  IMAD.HI.U32 R2, R15, R118, RZ ;  /* 0x000000760f027227 */ /* 0x000fe200078e00ff */
[----:B------:R-:W-:-:S03]  /*22d0*/  IABS R124, R18 ;  /* 0x00000012007c7213 */ /* 0x000fc60000000000 */
[C---:B------:R-:W-:Y:S02]  /*22e0*/  IMAD R116, R3.reuse, R4, R116 ;  /* 0x0000000403747224 */ /* 0x040fe400078e0274 */
[----:B------:R-:W-:Y:S02]  /*22f0*/  IMAD.MOV R2, RZ, RZ, -R2 ;  /* 0x000000ffff027224 */ /* 0x000fe400078e0a02 */
[--C-:B------:R-:W-:Y:S01]  /*2300*/  @!P4 IMAD.IADD R114, R114, 0x1, -R3.reuse ;  /* 0x000000017272c824 */ /* 0x100fe200078e0a03 */
[C---:B------:R-:W-:Y:S01]  /*2310*/  ISETP.GT.U32.AND P4, PT, R3.reuse, R116, PT ;  /* 0x000000740300720c */ /* 0x040fe20003f84070 */
[----:B------:R-:W-:Y:S02]  /*2320*/  IMAD R118, R3, R2, R118 ;  /* 0x0000000203767224 */ /* 0x000fe400078e0276 */
[--C-:B------:R-:W-:Y:S01]  /*2330*/  @!P5 IMAD.IADD R102, R102, 0x1, -R3.reuse ;  /* 0x000000016666d824 */ /* 0x100fe200078e0a03 */
[----:B------:R-:W-:Y:S01]  /*2340*/  ISETP.GE.AND P5, PT, R17, RZ, PT ;  /* 0x000000ff1100720c */ /* 0x000fe20003fa6270 */
[----:B------:R-:W-:Y:S01]  /*2350*/  @!P6 IMAD.IADD R112, R112, 0x1, -R3 ;  /* 0x000000017070e824 */ /* 0x000fe200078e0a03 */
[----:B------:R-:W-:Y:S01]  /*2360*/  ISETP.GT.U32.AND P6, PT, R3, R118, PT ;  /* 0x000000760300720c */ /* 0x000fe20003fc4070 */
[----:B------:R-:W-:Y:S01]  /*2370*/  @!P2 IMAD.MOV R102, RZ, RZ, -R102 ;  /* 0x000000ffff66a224 */ /* 0x000fe200078e0a66 */
[----:B------:R-:W-:Y:S01]  /*2380*/  LOP3.LUT R17, R5, 0x90, RZ, 0xfc, !PT ;  /* 0x0000009005117812 */ /* 0x000fe200078efcff */
[----:B------:R-:W-:Y:S01]  /*2390*/  @!P0 IMAD.MOV R114, RZ, RZ, -R114 ;  /* 0x000000ffff728224 */ /* 0x000fe200078e0a72 */
[----:B------:R-:W-:-:S02]  /*23a0*/  ISETP.GT.U32.AND P2, PT, R3, R110, PT ;  /* 0x0000006e0300720c */ /* 0x000fc40003f44070 */
[----:B------:R-:W-:Y:S01]  /*23b0*/  IABS R120, R17 ;  /* 0x0000001100787213 */ /* 0x000fe20000000000 */
[----:B------:R-:W-:Y:S01]  /*23c0*/  @!P4 IMAD.IADD R116, R116, 0x1, -R3 ;  /* 0x000000017474c824 */ /* 0x000fe200078e0a03 */
[----:B------:R-:W-:Y:S02]  /*23d0*/  ISETP.GE.AND P4, PT, R8, RZ, PT ;  /* 0x000000ff0800720c */ /* 0x000fe40003f86270 */
[----:B------:R-:W-:Y:S01]  /*23e0*/  LOP3.LUT R8, R5, 0xa4, RZ, 0xfc, !PT ;  /* 0x000000a405087812 */ /* 0x000fe200078efcff */
[----:B------:R-:W-:-:S03]  /*23f0*/  IMAD.HI.U32 R2, R15, R120, RZ ;  /* 0x000000780f027227 */ /* 0x000fc600078e00ff */
[----:B------:R-:W-:Y:S01]  /*2400*/  IABS R132, R8 ;  /* 0x0000000800847213 */ /* 0x000fe20000000000 */
[----:B------:R-:W-:Y:S01]  /*2410*/  @!P6 IMAD.IADD R118, R118, 0x1, -R3 ;  /* 0x000000017676e824 */ /* 0x000fe200078e0a03 */
[----:B------:R-:W-:Y:S01]  /*2420*/  ISETP.GT.U32.AND P6, PT, R3, R116, PT ;  /* 0x000000740300720c */ /* 0x000fe20003fc4070 */
[----:B------:R-:W-:Y:S02]  /*2430*/  IMAD.MOV R4, RZ, RZ, -R2 ;  /* 0x000000ffff047224 */ /* 0x000fe400078e0a02 */
[----:B------:R-:W-:Y:S01]  /*2440*/  IMAD.HI.U32 R2, R15, R124, RZ ;  /* 0x0000007c0f027227 */ /* 0x000fe200078e00ff */
[----:B------:R-:W-:-:S03]  /*2450*/  ISETP.GT.U32.AND P0, PT, R3, R118, PT ;  /* 0x000000760300720c */ /* 0x000fc60003f04070 */
[----:B------:R-:W-:Y:S02]  /*2460*/  IMAD R120, R3, R4, R120 ;  /* 0x0000000403787224 */ /* 0x000fe400078e0278 */
[----:B------:R-:W-:Y:S02]  /*2470*/  IMAD.MOV R4, RZ, RZ, -R2 ;  /* 0x000000ffff047224 */ /* 0x000fe400078e0a02 */
[----:B------:R-:W-:Y:S01]  /*2480*/  IMAD.HI.U32 R2, R15, R126, RZ ;  /* 0x0000007e0f027227 */ /* 0x000fe200078e00ff */
[----:B------:R-:W-:-:S03]  /*2490*/  ISETP.GT.U32.AND P3, PT, R3, R120, PT ;  /* 0x000000780300720c */ /* 0x000fc60003f64070 */
[----:B------:R-:W-:Y:S01]  /*24a0*/  IMAD R124, R3, R4, R124 ;  /* 0x00000004037c7224 */ /* 0x000fe200078e027c */
[----:B------:R-:W-:Y:S01]  /*24b0*/  LOP3.LUT R4, R5, 0x9c, RZ, 0xfc, !PT ;  /* 0x0000009c05047812 */ /* 0x000fe200078efcff */
[--C-:B------:R-:W-:Y:S02]  /*24c0*/  @!P6 IMAD.IADD R116, R116, 0x1, -R3.reuse ;  /* 0x000000017474e824 */ /* 0x100fe400078e0a03 */
[----:B------:R-:W-:Y:S01]  /*24d0*/  IMAD.MOV R2, RZ, RZ, -R2 ;  /* 0x000000ffff027224 */ /* 0x000fe200078e0a02 */
[C---:B------:R-:W-:Y:S01]  /*24e0*/  ISETP.GT.U32.AND P6, PT, R3.reuse, R124, PT ;  /* 0x0000007c0300720c */ /* 0x040fe20003fc4070 */
[--C-:B------:R-:W-:Y:S01]  /*24f0*/  @!P2 IMAD.IADD R110, R110, 0x1, -R3.reuse ;  /* 0x000000016e6ea824 */ /* 0x100fe200078e0a03 */
[----:B------:R-:W-:Y:S01]  /*2500*/  IABS R128, R4 ;  /* 0x0000000400807213 */ /* 0x000fe20000000000 */
[----:B------:R-:W-:Y:S01]  /*2510*/  IMAD R126, R3, R2, R126 ;  /* 0x00000002037e7224 */ /* 0x000fe200078e027e */
[----:B------:R-:W-:Y:S01]  /*2520*/  ISETP.GE.AND P2, PT, R6, RZ, PT ;  /* 0x000000ff0600720c */ /* 0x000fe20003f46270 */
[----:B------:R-:W-:Y:S01]  /*2530*/  @!P3 IMAD.IADD R120, R120, 0x1, -R3 ;  /* 0x000000017878b824 */ /* 0x000fe200078e0a03 */
[----:B------:R-:W-:Y:S01]  /*2540*/  LOP3.LUT R6, R5, 0xa0, RZ, 0xfc, !PT ;  /* 0x000000a005067812 */ /* 0x000fe200078efcff */
[----:B------:R-:W-:Y:S01]  /*2550*/  IMAD.HI.U32 R2, R15, R128, RZ ;  /* 0x000000800f027227 */ /* 0x000fe200078e00ff */
[----:B------:R-:W-:-:S02]  /*2560*/  ISETP.GE.AND P3, PT, R4, RZ, PT ;  /* 0x000000ff0400720c */ /* 0x000fc40003f66270 */
[----:B------:R-:W-:Y:S01]  /*2570*/  IABS R130, R6 ;  /* 0x0000000600827213 */ /* 0x000fe20000000000 */
[--C-:B------:R-:W-:Y:S01]  /*2580*/  @!P0 IMAD.IADD R118, R118, 0x1, -R3.reuse ;  /* 0x0000000176768824 */ /* 0x100fe200078e0a03 */
[----:B------:R-:W-:Y:S01]  /*2590*/  ISETP.GE.AND P0, PT, R19, RZ, PT ;  /* 0x000000ff1300720c */ /* 0x000fe20003f06270 */
[----:B------:R-:W-:Y:S01]  /*25a0*/  @!P6 IMAD.IADD R124, R124, 0x1, -R3 ;  /* 0x000000017c7ce824 */ /* 0x000fe200078e0a03 */
[----:B------:R-:W-:Y:S01]  /*25b0*/  ISETP.GT.U32.AND P6, PT, R3, R120, PT ;  /* 0x000000780300720c */ /* 0x000fe20003fc4070 */
[----:B------:R-:W-:Y:S01]  /*25c0*/  IMAD.MOV R2, RZ, RZ, -R2 ;  /* 0x000000ffff027224 */ /* 0x000fe200078e0a02 */
[----:B------:R-:W-:Y:S01]  /*25d0*/  LOP3.LUT R19, R5, 0xb8, RZ, 0xfc, !PT ;  /* 0x000000b805137812 */ /* 0x000fe200078efcff */
[----:B------:R-:W-:Y:S01]  /*25e0*/  @!P4 IMAD.MOV R118, RZ, RZ, -R118 ;  /* 0x000000ffff76c224 */ /* 0x000fe200078e0a76 */
[C---:B------:R-:W-:Y:S01]  /*25f0*/  ISETP.GT.U32.AND P4, PT, R3.reuse, R126, PT ;  /* 0x0000007e0300720c */ /* 0x040fe20003f84070 */
[C---:B------:R-:W-:Y:S01]  /*2600*/  IMAD R128, R3.reuse, R2, R128 ;  /* 0x0000000203807224 */ /* 0x040fe200078e0280 */
[----:B------:R-:W-:Y:S01]  /*2610*/  IABS R144, R19 ;  /* 0x0000001300907213 */ /* 0x000fe20000000000 */
[----:B------:R-:W-:Y:S01]  /*2620*/  @!P2 IMAD.MOV R116, RZ, RZ, -R116 ;  /* 0x000000ffff74a224 */ /* 0x000fe200078e0a74 */
[----:B------:R-:W-:Y:S01]  /*2630*/  ISETP.GT.U32.AND P2, PT, R3, R124, PT ;  /* 0x0000007c0300720c */ /* 0x000fe20003f44070 */
[----:B------:R-:W-:Y:S01]  /*2640*/  @!P1 IMAD.MOV R110, RZ, RZ, -R110 ;  /* 0x000000ffff6e9224 */ /* 0x000fe200078e0a6e */
[----:B------:R-:W-:Y:S01]  /*2650*/  ISETP.GE.AND P1, PT, R18, RZ, PT ;  /* 0x000000ff1200720c */ /* 0x000fe20003f26270 */
[----:B------:R-:W-:Y:S01]  /*2660*/  IMAD.HI.U32 R2, R15, R130, RZ ;  /* 0x000000820f027227 */ /* 0x000fe200078e00ff */
[----:B------:R-:W-:-:S03]  /*2670*/  LOP3.LUT R18, R5, 0xb4, RZ, 0xfc, !PT ;  /* 0x000000b405127812 */ /* 0x000fc600078efcff */
[--C-:B------:R-:W-:Y:S01]  /*2680*/  @!P6 IMAD.IADD R120, R120, 0x1, -R3.reuse ;  /* 0x000000017878e824 */ /* 0x100fe200078e0a03 */
[----:B------:R-:W-:Y:S01]  /*2690*/  ISETP.GT.U32.AND P6, PT, R3, R128, PT ;  /* 0x000000800300720c */ /* 0x000fe20003fc4070 */
[--C-:B------:R-:W-:Y:S01]  /*26a0*/  @!P4 IMAD.IADD R126, R126, 0x1, -R3.reuse ;  /* 0x000000017e7ec824 */ /* 0x100fe200078e0a03 */
[----:B------:R-:W-:Y:S01]  /*26b0*/  ISETP.GE.AND P4, PT, R8, RZ, PT ;  /* 0x000000ff0800720c */ /* 0x000fe20003f86270 */
[----:B------:R-:W-:Y:S01]  /*26c0*/  @!P5 IMAD.MOV R112, RZ, RZ, -R112 ;  /* 0x000000ffff70d224 */ /* 0x000fe200078e0a70 */
[----:B------:R-:W-:Y:S01]  /*26d0*/  ISETP.GE.AND P5, PT, R17, RZ, PT ;  /* 0x000000ff1100720c */ /* 0x000fe20003fa6270 */
[--C-:B------:R-:W-:Y:S01]  /*26e0*/  @!P2 IMAD.IADD R124, R124, 0x1, -R3.reuse ;  /* 0x000000017c7ca824 */ /* 0x100fe200078e0a03 */
[----:B------:R-:W-:Y:S01]  /*26f0*/  ISETP.GE.AND P2, PT, R6, RZ, PT ;  /* 0x000000ff0600720c */ /* 0x000fe20003f46270 */
[----:B------:R-:W-:Y:S01]  /*2700*/  IMAD.HI.U32 R4, R15, R132, RZ ;  /* 0x000000840f047227 */ /* 0x000fe200078e00ff */
[C---:B------:R-:W-:Y:S02]  /*2710*/  LOP3.LUT R17, R5.reuse, 0xa8, RZ, 0xfc, !PT ;  /* 0x000000a805117812 */ /* 0x040fe400078efcff */
[----:B------:R-:W-:Y:S01]  /*2720*/  LOP3.LUT R8, R5, 0xb0, RZ, 0xfc, !PT ;  /* 0x000000b005087812 */ /* 0x000fe200078efcff */
[----:B------:R-:W-:Y:S01]  /*2730*/  IMAD.MOV R6, RZ, RZ, -R2 ;  /* 0x000000ffff067224 */ /* 0x000fe200078e0a02 */
[----:B------:R-:W-:Y:S01]  /*2740*/  IABS R138, R17 ;  /* 0x00000011008a7213 */ /* 0x000fe20000000000 */
[----:B------:R-:W-:Y:S01]  /*2750*/  @!P6 IMAD.IADD R128, R128, 0x1, -R3 ;  /* 0x000000018080e824 */ /* 0x000fe200078e0a03 */
[C---:B------:R-:W-:Y:S01]  /*2760*/  ISETP.GT.U32.AND P6, PT, R3.reuse, R126, PT ;  /* 0x0000007e0300720c */ /* 0x040fe20003fc4070 */
[----:B------:R-:W-:Y:S01]  /*2770*/  IMAD.MOV R4, RZ, RZ, -R4 ;  /* 0x000000ffff047224 */ /* 0x000fe200078e0a04 */
[----:B------:R-:W-:Y:S01]  /*2780*/  IABS R140, R8 ;  /* 0x00000008008c7213 */ /* 0x000fe20000000000 */
[----:B------:R-:W-:Y:S01]  /*2790*/  IMAD R130, R3, R6, R130 ;  /* 0x0000000603827224 */ /* 0x000fe200078e0282 */
[----:B------:R-:W-:Y:S01]  /*27a0*/  LOP3.LUT R6, R5, 0xac, RZ, 0xfc, !PT ;  /* 0x000000ac05067812 */ /* 0x000fe200078efcff */
[C---:B------:R-:W-:Y:S01]  /*27b0*/  IMAD R132, R3.reuse, R4, R132 ;  /* 0x0000000403847224 */ /* 0x040fe200078e0284 */
[----:B------:R-:W-:Y:S01]  /*27c0*/  IABS R142, R18 ;  /* 0x00000012008e7213 */ /* 0x000fe20000000000 */
[----:B------:R-:W-:Y:S01]  /*27d0*/  @!P1 IMAD.MOV R124, RZ, RZ, -R124 ;  /* 0x000000ffff7c9224 */ /* 0x000fe200078e0a7c */
[C---:B------:R-:W-:Y:S01]  /*27e0*/  ISETP.GT.U32.AND P1, PT, R3.reuse, R130, PT ;  /* 0x000000820300720c */ /* 0x040fe20003f24070 */
[----:B------:R-:W-:Y:S01]  /*27f0*/  @!P5 IMAD.MOV R120, RZ, RZ, -R120 ;  /* 0x000000ffff78d224 */ /* 0x000fe200078e0a78 */
[----:B------:R-:W-:Y:S01]  /*2800*/  ISETP.GT.U32.AND P5, PT, R3, R128, PT ;  /* 0x000000800300720c */ /* 0x000fe20003fa4070 */
[----:B------:R-:W-:Y:S01]  /*2810*/  IMAD.HI.U32 R2, R15, R138, RZ ;  /* 0x0000008a0f027227 */ /* 0x000fe200078e00ff */
[----:B------:R-:W-:-:S03]  /*2820*/  IABS R136, R6 ;  /* 0x0000000600887213 */ /* 0x000fc60000000000 */
[----:B------:R-:W-:Y:S01]  /*2830*/  @!P6 IMAD.IADD R126, R126, 0x1, -R3 ;  /* 0x000000017e7ee824 */ /* 0x000fe200078e0a03 */
[----:B------:R-:W-:Y:S01]  /*2840*/  ISETP.GT.U32.AND P6, PT, R3, R132, PT ;  /* 0x000000840300720c */ /* 0x000fe20003fc4070 */
[----:B------:R-:W-:Y:S02]  /*2850*/  IMAD.MOV R2, RZ, RZ, -R2 ;  /* 0x000000ffff027224 */ /* 0x000fe400078e0a02 */
[----:B------:R-:W-:-:S04]  /*2860*/  IMAD.HI.U32 R4, R15, R140, RZ ;  /* 0x0000008c0f047227 */ /* 0x000fc800078e00ff */
[----:B------:R-:W-:Y:S02]  /*2870*/  IMAD R138, R3, R2, R138 ;  /* 0x00000002038a7224 */ /* 0x000fe400078e028a */
[--C-:B------:R-:W-:Y:S01]  /*2880*/  @!P1 IMAD.IADD R130, R130, 0x1, -R3.reuse ;  /* 0x0000000182829824 */ /* 0x100fe200078e0a03 */
[----:B------:R-:W-:Y:S01]  /*2890*/  ISETP.GE.AND P1, PT, R17, RZ, PT ;  /* 0x000000ff1100720c */ /* 0x000fe20003f26270 */
[--C-:B------:R-:W-:Y:S01]  /*28a0*/  @!P5 IMAD.IADD R128, R128, 0x1, -R3.reuse ;  /* 0x000000018080d824 */ /* 0x100fe200078e0a03 */
[C---:B------:R-:W-:Y:S01]  /*28b0*/  ISETP.GT.U32.AND P5, PT, R3.reuse, R138, PT ;  /* 0x0000008a0300720c */ /* 0x040fe20003fa4070 */
[----:B------:R-:W-:Y:S01]  /*28c0*/  @!P6 IMAD.IADD R132, R132, 0x1, -R3 ;  /* 0x000000018484e824 */ /* 0x000fe200078e0a03 */
[----:B------:R-:W-:Y:S01]  /*28d0*/  ISETP.GT.U32.AND P6, PT, R3, R130, PT ;  /* 0x000000820300720c */ /* 0x000fe20003fc4070 */
[----:B------:R-:W-:Y:S01]  /*28e0*/  IMAD.HI.U32 R2, R15, R136, RZ ;  /* 0x000000880f027227 */ /* 0x000fe200078e00ff */
[----:B------:R-:W-:-:S03]  /*28f0*/  LOP3.LUT R17, R5, 0xdc, RZ, 0xfc, !PT ;  /* 0x000000dc05117812 */ /* 0x000fc600078efcff */
[----:B------:R-:W-:Y:S01]  /*2900*/  IMAD.MOV R2, RZ, RZ, -R2 ;  /* 0x000000ffff027224 */ /* 0x000fe200078e0a02 */
[----:B------:R-:W-:Y:S01]  /*2910*/  IABS R164, R17 ;  /* 0x0000001100a47213 */ /* 0x000fe20000000000 */
[----:B------:R-:W-:Y:S02]  /*2920*/  IMAD.MOV R4, RZ, RZ, -R4 ;  /* 0x000000ffff047224 */ /* 0x000fe400078e0a04 */
[C---:B------:R-:W-:Y:S02]  /*2930*/  IMAD R136, R3.reuse, R2, R136 ;  /* 0x0000000203887224 */ /* 0x040fe400078e0288 */
[--C-:B------:R-:W-:Y:S01]  /*2940*/  @!P5 IMAD.IADD R138, R138, 0x1, -R3.reuse ;  /* 0x000000018a8ad824 */ /* 0x100fe200078e0a03 */
[C---:B------:R-:W-:Y:S01]  /*2950*/  ISETP.GT.U32.AND P5, PT, R3.reuse, R132, PT ;  /* 0x000000840300720c */ /* 0x040fe20003fa4070 */
[----:B------:R-:W-:Y:S01]  /*2960*/  @!P6 IMAD.IADD R130, R130, 0x1, -R3 ;  /* 0x000000018282e824 */ /* 0x000fe200078e0a03 */
[C---:B------:R-:W-:Y:S01]  /*2970*/  ISETP.GT.U32.AND P6, PT, R3.reuse, R136, PT ;  /* 0x000000880300720c */ /* 0x040fe20003fc4070 */
[----:B------:R-:W-:-:S02]  /*2980*/  IMAD R140, R3, R4, R140 ;  /* 0x00000004038c7224 */ /* 0x000fc400078e028c */
[----:B------:R-:W-:-:S04]  /*2990*/  IMAD.HI.U32 R4, R15, R144, RZ ;  /* 0x000000900f047227 */ /* 0x000fc800078e00ff */
[----:B------:R-:W-:Y:S02]  /*29a0*/  IMAD.MOV R4, RZ, RZ, -R4 ;  /* 0x000000ffff047224 */ /* 0x000fe400078e0a04 */
[----:B------:R-:W-:Y:S01]  /*29b0*/  @!P3 IMAD.MOV R128, RZ, RZ, -R128 ;  /* 0x000000ffff80b224 */ /* 0x000fe200078e0a80 */
[----:B------:R-:W-:Y:S01]  /*29c0*/  ISETP.GE.AND P3, PT, R6, RZ, PT ;  /* 0x000000ff0600720c */ /* 0x000fe20003f66270 */
[--C-:B------:R-:W-:Y:S01]  /*29d0*/  @!P5 IMAD.IADD R132, R132, 0x1, -R3.reuse ;  /* 0x000000018484d824 */ /* 0x100fe200078e0a03 */
[C---:B------:R-:W-:Y:S01]  /*29e0*/  ISETP.GT.U32.AND P5, PT, R3.reuse, R140, PT ;  /* 0x0000008c0300720c */ /* 0x040fe20003fa4070 */
[----:B------:R-:W-:Y:S01]  /*29f0*/  IMAD R144, R3, R4, R144 ;  /* 0x0000000403907224 */ /* 0x000fe200078e0290 */
[C---:B------:R-:W-:Y:S01]  /*2a00*/  LOP3.LUT R6, R5.reuse, 0xbc, RZ, 0xfc, !PT ;  /* 0x000000bc05067812 */ /* 0x040fe200078efcff */
[----:B------:R-:W-:Y:S01]  /*2a10*/  @!P6 IMAD.IADD R136, R136, 0x1, -R3 ;  /* 0x000000018888e824 */ /* 0x000fe200078e0a03 */
[----:B------:R-:W-:Y:S01]  /*2a20*/  LOP3.LUT R4, R5, 0xc0, RZ, 0xfc, !PT ;  /* 0x000000c005047812 */ /* 0x000fe200078efcff */
[----:B------:R-:W-:Y:S01]  /*2a30*/  @!P2 IMAD.MOV R130, RZ, RZ, -R130 ;  /* 0x000000ffff82a224 */ /* 0x000fe200078e0a82 */
[----:B------:R-:W-:Y:S01]  /*2a40*/  IABS R146, R6 ;  /* 0x0000000600927213 */ /* 0x000fe20000000000 */
[----:B------:R-:W-:Y:S01]  /*2a50*/  @!P4 IMAD.MOV R132, RZ, RZ, -R132 ;  /* 0x000000ffff84c224 */ /* 0x000fe200078e0a84 */
[----:B------:R-:W-:Y:S01]  /*2a60*/  ISETP.GT.U32.AND P2, PT, R3, R136, PT ;  /* 0x000000880300720c */ /* 0x000fe20003f44070 */
[----:B------:R-:W-:Y:S01]  /*2a70*/  IMAD.HI.U32 R2, R15, R142, RZ ;  /* 0x0000008e0f027227 */ /* 0x000fe200078e00ff */
[----:B------:R-:W-:-:S02]  /*2a80*/  ISETP.GT.U32.AND P4, PT, R3, R144, PT ;  /* 0x000000900300720c */ /* 0x000fc40003f84070 */
[----:B------:R-:W-:Y:S01]  /*2a90*/  IABS R148, R4 ;  /* 0x0000000400947213 */ /* 0x000fe20000000000 */
[----:B------:R-:W-:Y:S02]  /*2aa0*/  IMAD.MOV R2, RZ, RZ, -R2 ;  /* 0x000000ffff027224 */ /* 0x000fe400078e0a02 */
[--C-:B------:R-:W-:Y:S02]  /*2ab0*/  @!P5 IMAD.IADD R140, R140, 0x1, -R3.reuse ;  /* 0x000000018c8cd824 */ /* 0x100fe400078e0a03 */
[----:B------:R-:W-:Y:S02]  /*2ac0*/  IMAD R142, R3, R2, R142 ;  /* 0x00000002038e7224 */ /* 0x000fe400078e028e */
[----:B------:R-:W-:Y:S01]  /*2ad0*/  IMAD.HI.U32 R2, R15, R146, RZ ;  /* 0x000000920f027227 */ /* 0x000fe200078e00ff */
[C---:B------:R-:W-:Y:S02]  /*2ae0*/  ISETP.GT.U32.AND P5, PT, R3.reuse, R140, PT ;  /* 0x0000008c0300720c */ /* 0x040fe40003fa4070 */
[----:B------:R-:W-:Y:S01]  /*2af0*/  ISETP.GT.U32.AND P6, PT, R3, R142, PT ;  /* 0x0000008e0300720c */ /* 0x000fe20003fc4070 */
[--C-:B------:R-:W-:Y:S01]  /*2b00*/  @!P2 IMAD.IADD R136, R136, 0x1, -R3.reuse ;  /* 0x000000018888a824 */ /* 0x100fe200078e0a03 */
[----:B------:R-:W-:Y:S01]  /*2b10*/  ISETP.GE.AND P2, PT, R19, RZ, PT ;  /* 0x000000ff1300720c */ /* 0x000fe20003f46270 */
[----:B------:R-:W-:Y:S01]  /*2b20*/  @!P4 IMAD.IADD R144, R144, 0x1, -R3 ;  /* 0x000000019090c824 */ /* 0x000fe200078e0a03 */
[----:B------:R-:W-:Y:S01]  /*2b30*/  ISETP.GE.AND P4, PT, R6, RZ, PT ;  /* 0x000000ff0600720c */ /* 0x000fe20003f86270 */
[----:B------:R-:W-:Y:S01]  /*2b40*/  IMAD.MOV R2, RZ, RZ, -R2 ;  /* 0x000000ffff027224 */ /* 0x000fe200078e0a02 */
[----:B------:R-:W-:Y:S01]  /*2b50*/  LOP3.LUT R6, R5, 0xcc, RZ, 0xfc, !PT ;  /* 0x000000cc05067812 */ /* 0x000fe200078efcff */
[----:B------:R-:W-:Y:S01]  /*2b60*/  @!P3 IMAD.MOV R136, RZ, RZ, -R136 ;  /* 0x000000ffff88b224 */ /* 0x000fe200078e0a88 */
[C---:B------:R-:W-:Y:S01]  /*2b70*/  ISETP.GT.U32.AND P3, PT, R3.reuse, R144, PT ;  /* 0x000000900300720c */ /* 0x040fe20003f64070 */
[----:B------:R-:W-:Y:S01]  /*2b80*/  IMAD R146, R3, R2, R146 ;  /* 0x0000000203927224 */ /* 0x000fe200078e0292 */
[----:B------:R-:W-:Y:S01]  /*2b90*/  IABS R154, R6 ;  /* 0x00000006009a7213 */ /* 0x000fe20000000000 */
[----:B------:R-:W-:Y:S01]  /*2ba0*/  IMAD.HI.U32 R2, R15, R148, RZ ;  /* 0x000000940f027227 */ /* 0x000fe200078e00ff */
[----:B------:R-:W-:-:S03]  /*2bb0*/  LOP3.LUT R19, R5, 0xe4, RZ, 0xfc, !PT ;  /* 0x000000e405137812 */ /* 0x000fc600078efcff */
[----:B------:R-:W-:Y:S01]  /*2bc0*/  @!P0 IMAD.MOV R126, RZ, RZ, -R126 ;  /* 0x000000ffff7e8224 */ /* 0x000fe200078e0a7e */
[C---:B------:R-:W-:Y:S01]  /*2bd0*/  ISETP.GT.U32.AND P0, PT, R3.reuse, R138, PT ;  /* 0x0000008a0300720c */ /* 0x040fe20003f04070 */
[----:B------:R-:W-:Y:S01]  /*2be0*/  IMAD.MOV R2, RZ, RZ, -R2 ;  /* 0x000000ffff027224 */ /* 0x000fe200078e0a02 */
[----:B------:R-:W-:Y:S01]  /*2bf0*/  IABS R160, R19 ;  /* 0x0000001300a07213 */ /* 0x000fe20000000000 */
[--C-:B------:R-:W-:Y:S01]  /*2c00*/  @!P5 IMAD.IADD R140, R140, 0x1, -R3.reuse ;  /* 0x000000018c8cd824 */ /* 0x100fe200078e0a03 */
[C---:B------:R-:W-:Y:S01]  /*2c10*/  ISETP.GT.U32.AND P5, PT, R3.reuse, R146, PT ;  /* 0x000000920300720c */ /* 0x040fe20003fa4070 */
[----:B------:R-:W-:Y:S01]  /*2c20*/  IMAD R148, R3, R2, R148 ;  /* 0x0000000203947224 */ /* 0x000fe200078e0294 */
[----:B------:R-:W-:Y:S01]  /*2c30*/  LOP3.LUT R2, R5, 0xc4, RZ, 0xfc, !PT ;  /* 0x000000c405027812 */ /* 0x000fe200078efcff */
[--C-:B------:R-:W-:Y:S02]  /*2c40*/  @!P6 IMAD.IADD R142, R142, 0x1, -R3.reuse ;  /* 0x000000018e8ee824 */ /* 0x100fe400078e0a03 */
[----:B------:R-:W-:Y:S01]  /*2c50*/  @!P3 IMAD.IADD R144, R144, 0x1, -R3 ;  /* 0x000000019090b824 */ /* 0x000fe200078e0a03 */
[----:B------:R-:W-:-:S02]  /*2c60*/  ISETP.GT.U32.AND P3, PT, R3, R148, PT ;  /* 0x000000940300720c */ /* 0x000fc40003f64070 */
[----:B------:R-:W-:Y:S01]  /*2c70*/  ISETP.GT.U32.AND P6, PT, R3, R142, PT ;  /* 0x0000008e0300720c */ /* 0x000fe20003fc4070 */
[--C-:B------:R-:W-:Y:S01]  /*2c80*/  @!P0 IMAD.IADD R138, R138, 0x1, -R3.reuse ;  /* 0x000000018a8a8824 */ /* 0x100fe200078e0a03 */
[----:B------:R-:W-:Y:S01]  /*2c90*/  ISETP.GE.AND P0, PT, R8, RZ, PT ;  /* 0x000000ff0800720c */ /* 0x000fe20003f06270 */
[----:B------:R-:W-:Y:S01]  /*2ca0*/  @!P2 IMAD.MOV R144, RZ, RZ, -R144 ;  /* 0x000000ffff90a224 */ /* 0x000fe200078e0a90 */
[----:B------:R-:W-:Y:S01]  /*2cb0*/  IABS R150, R2 ;  /* 0x0000000200967213 */ /* 0x000fe20000000000 */
[----:B------:R-:W-:Y:S01]  /*2cc0*/  @!P1 IMAD.MOV R138, RZ, RZ, -R138 ;  /* 0x000000ffff8a9224 */ /* 0x000fe200078e0a8a */
[----:B------:R-:W-:Y:S01]  /*2cd0*/  ISETP.GE.AND P1, PT, R18, RZ, PT ;  /* 0x000000ff1200720c */ /* 0x000fe20003f26270 */
[--C-:B------:R-:W-:Y:S01]  /*2ce0*/  @!P5 IMAD.IADD R146, R146, 0x1, -R3.reuse ;  /* 0x000000019292d824 */ /* 0x100fe200078e0a03 */
[----:B------:R-:W-:Y:S02]  /*2cf0*/  ISETP.GE.AND P2, PT, R6, RZ, PT ;  /* 0x000000ff0600720c */ /* 0x000fe40003f46270 */
[----:B------:R-:W-:Y:S01]  /*2d00*/  LOP3.LUT R8, R5, 0xd0, RZ, 0xfc, !PT ;  /* 0x000000d005087812 */ /* 0x000fe200078efcff */
[--C-:B------:R-:W-:Y:S01]  /*2d10*/  @!P3 IMAD.IADD R148, R148, 0x1, -R3.reuse ;  /* 0x000000019494b824 */ /* 0x100fe200078e0a03 */
[----:B------:R-:W-:Y:S01]  /*2d20*/  ISETP.GT.U32.AND P5, PT, R3, R146, PT ;  /* 0x000000920300720c */ /* 0x000fe20003fa4070 */
[----:B------:R-:W-:Y:S01]  /*2d30*/  @!P6 IMAD.IADD R142, R142, 0x1, -R3 ;  /* 0x000000018e8ee824 */ /* 0x000fe200078e0a03 */
[----:B------:R-:W-:Y:S01]  /*2d40*/  ISETP.GE.AND P6, PT, R4, RZ, PT ;  /* 0x000000ff0400720c */ /* 0x000fe20003fc6270 */
[----:B------:R-:W-:Y:S01]  /*2d50*/  @!P0 IMAD.MOV R140, RZ, RZ, -R140 ;  /* 0x000000ffff8c8224 */ /* 0x000fe200078e0a8c */
[----:B------:R-:W-:-:S02]  /*2d60*/  LOP3.LUT R4, R5, 0xc8, RZ, 0xfc, !PT ;  /* 0x000000c805047812 */ /* 0x000fc400078efcff */
[----:B------:R-:W-:Y:S01]  /*2d70*/  ISETP.GE.AND P0, PT, R2, RZ, PT ;  /* 0x000000ff0200720c */ /* 0x000fe20003f06270 */
[----:B------:R-:W-:Y:S01]  /*2d80*/  IMAD.HI.U32 R2, R15, R150, RZ ;  /* 0x000000960f027227 */ /* 0x000fe200078e00ff */
[----:B------:R-:W-:Y:S02]  /*2d90*/  ISETP.GT.U32.AND P3, PT, R3, R148, PT ;  /* 0x000000940300720c */ /* 0x000fe40003f64070 */
[----:B------:R-:W-:Y:S01]  /*2da0*/  IABS R152, R4 ;  /* 0x0000000400987213 */ /* 0x000fe20000000000 */
[----:B------:R-:W-:Y:S01]  /*2db0*/  @!P1 IMAD.MOV R142, RZ, RZ, -R142 ;  /* 0x000000ffff8e9224 */ /* 0x000fe200078e0a8e */
[----:B------:R-:W-:Y:S01]  /*2dc0*/  ISETP.GE.AND P1, PT, R4, RZ, PT ;  /* 0x000000ff0400720c */ /* 0x000fe20003f26270 */
[----:B------:R-:W-:Y:S01]  /*2dd0*/  IMAD.MOV R6, RZ, RZ, -R2 ;  /* 0x000000ffff067224 */ /* 0x000fe200078e0a02 */
[----:B------:R-:W-:Y:S01]  /*2de0*/  IABS R158, R8 ;  /* 0x00000008009e7213 */ /* 0x000fe20000000000 */
[----:B------:R-:W-:Y:S01]  /*2df0*/  IMAD.HI.U32 R4, R15, R154, RZ ;  /* 0x0000009a0f047227 */ /* 0x000fe200078e00ff */
[----:B------:R-:W-:-:S03]  /*2e00*/  LOP3.LUT R18, R5, 0xe0, RZ, 0xfc, !PT ;  /* 0x000000e005127812 */ /* 0x000fc600078efcff */
[--C-:B------:R-:W-:Y:S01]  /*2e10*/  @!P5 IMAD.IADD R146, R146, 0x1, -R3.reuse ;  /* 0x000000019292d824 */ /* 0x100fe200078e0a03 */
[----:B------:R-:W-:Y:S01]  /*2e20*/  ISETP.GE.AND P5, PT, R8, RZ, PT ;  /* 0x000000ff0800720c */ /* 0x000fe20003fa6270 */
[----:B------:R-:W-:Y:S01]  /*2e30*/  IMAD R150, R3, R6, R150 ;  /* 0x0000000603967224 */ /* 0x000fe200078e0296 */
[----:B------:R-:W-:Y:S01]  /*2e40*/  LOP3.LUT R8, R5, 0xd8, RZ, 0xfc, !PT ;  /* 0x000000d805087812 */ /* 0x000fe200078efcff */
[----:B------:R-:W-:Y:S01]  /*2e50*/  IMAD.MOV R4, RZ, RZ, -R4 ;  /* 0x000000ffff047224 */ /* 0x000fe200078e0a04 */
[----:B------:R-:W-:Y:S01]  /*2e60*/  IABS R162, R18 ;  /* 0x0000001200a27213 */ /* 0x000fe20000000000 */
[----:B------:R-:W-:Y:S01]  /*2e70*/  @!P4 IMAD.MOV R146, RZ, RZ, -R146 ;  /* 0x000000ffff92c224 */ /* 0x000fe200078e0a92 */
[C---:B------:R-:W-:Y:S01]  /*2e80*/  ISETP.GT.U32.AND P4, PT, R3.reuse, R150, PT ;  /* 0x000000960300720c */ /* 0x040fe20003f84070 */
[----:B------:R-:W-:Y:S01]  /*2e90*/  @!P3 IMAD.IADD R148, R148, 0x1, -R3 ;  /* 0x000000019494b824 */ /* 0x000fe200078e0a03 */
[----:B------:R-:W-:Y:S01]  /*2ea0*/  IABS R166, R8 ;  /* 0x0000000800a67213 */ /* 0x000fe20000000000 */
[----:B------:R-:W-:-:S02]  /*2eb0*/  IMAD R154, R3, R4, R154 ;  /* 0x00000004039a7224 */ /* 0x000fc400078e029a */
[----:B------:R-:W-:Y:S02]  /*2ec0*/  @!P6 IMAD.MOV R148, RZ, RZ, -R148 ;  /* 0x000000ffff94e224 */ /* 0x000fe400078e0a94 */
[----:B------:R-:W-:Y:S01]  /*2ed0*/  IMAD.HI.U32 R2, R15, R152, RZ ;  /* 0x000000980f027227 */ /* 0x000fe200078e00ff */
[----:B------:R-:W-:-:S03]  /*2ee0*/  ISETP.GT.U32.AND P6, PT, R3, R154, PT ;  /* 0x0000009a0300720c */ /* 0x000fc60003fc4070 */
[----:B------:R-:W-:Y:S02]  /*2ef0*/  IMAD.MOV R6, RZ, RZ, -R2 ;  /* 0x000000ffff067224 */ /* 0x000fe400078e0a02 */
[--C-:B------:R-:W-:Y:S02]  /*2f00*/  @!P4 IMAD.IADD R150, R150, 0x1, -R3.reuse ;  /* 0x000000019696c824 */ /* 0x100fe400078e0a03 */
[----:B------:R-:W-:Y:S01]  /*2f10*/  IMAD R152, R3, R6, R152 ;  /* 0x0000000603987224 */ /* 0x000fe200078e0298 */
[----:B------:R-:W-:Y:S01]  /*2f20*/  LOP3.LUT R6, R5, 0xd4, RZ, 0xfc, !PT ;  /* 0x000000d405067812 */ /* 0x000fe200078efcff */
[----:B------:R-:W-:Y:S01]  /*2f30*/  IMAD.HI.U32 R2, R15, R158, RZ ;  /* 0x0000009e0f027227 */ /* 0x000fe200078e00ff */
[C---:B------:R-:W-:Y:S02]  /*2f40*/  ISETP.GT.U32.AND P4, PT, R3.reuse, R150, PT ;  /* 0x000000960300720c */ /* 0x040fe40003f84070 */
[----:B------:R-:W-:Y:S01]  /*2f50*/  ISETP.GT.U32.AND P3, PT, R3, R152, PT ;  /* 0x000000980300720c */ /* 0x000fe20003f64070 */
[----:B------:R-:W-:Y:S01]  /*2f60*/  @!P6 IMAD.IADD R154, R154, 0x1, -R3 ;  /* 0x000000019a9ae824 */ /* 0x000fe200078e0a03 */
[----:B------:R-:W-:Y:S01]  /*2f70*/  IABS R156, R6 ;  /* 0x00000006009c7213 */ /* 0x000fe20000000000 */
[----:B------:R-:W-:-:S02]  /*2f80*/  IMAD.MOV R2, RZ, RZ, -R2 ;  /* 0x000000ffff027224 */ /* 0x000fc400078e0a02 */
[----:B------:R-:W-:Y:S01]  /*2f90*/  IMAD.HI.U32 R4, R15, R166, RZ ;  /* 0x000000a60f047227 */ /* 0x000fe200078e00ff */
[----:B------:R-:W-:-:S03]  /*2fa0*/  ISETP.GT.U32.AND P6, PT, R3, R154, PT ;  /* 0x0000009a0300720c */ /* 0x000fc60003fc4070 */
[C---:B------:R-:W-:Y:S02]  /*2fb0*/  IMAD R158, R3.reuse, R2, R158 ;  /* 0x00000002039e7224 */ /* 0x040fe400078e029e */
[----:B------:R-:W-:Y:S02]  /*2fc0*/  IMAD.MOV R4, RZ, RZ, -R4 ;  /* 0x000000ffff047224 */ /* 0x000fe400078e0a04 */
[--C-:B------:R-:W-:Y:S02]  /*2fd0*/  @!P3 IMAD.IADD R152, R152, 0x1, -R3.reuse ;  /* 0x000000019898b824 */ /* 0x100fe400078e0a03 */
[--C-:B------:R-:W-:Y:S01]  /*2fe0*/  @!P4 IMAD.IADD R150, R150, 0x1, -R3.reuse ;  /* 0x000000019696c824 */ /* 0x100fe200078e0a03 */
[C---:B------:R-:W-:Y:S01]  /*2ff0*/  ISETP.GT.U32.AND P4, PT, R3.reuse, R158, PT ;  /* 0x0000009e0300720c */ /* 0x040fe20003f84070 */
[C---:B------:R-:W-:Y:S01]  /*3000*/  IMAD R166, R3.reuse, R4, R166 ;  /* 0x0000000403a67224 */ /* 0x040fe200078e02a6 */
[----:B------:R-:W-:Y:S01]  /*3010*/  ISETP.GT.U32.AND P3, PT, R3, R152, PT ;  /* 0x000000980300720c */ /* 0x000fe20003f64070 */
[----:B------:R-:W-:-:S02]  /*3020*/  @!P6 IMAD.IADD R154, R154, 0x1, -R3 ;  /* 0x000000019a9ae824 */ /* 0x000fc400078e0a03 */
[----:B------:R-:W-:Y:S01]  /*3030*/  IMAD.HI.U32 R2, R15, R156, RZ ;  /* 0x0000009c0f027227 */ /* 0x000fe200078e00ff */
[----:B------:R-:W-:-:S03]  /*3040*/  ISETP.GT.U32.AND P6, PT, R3, R166, PT ;  /* 0x000000a60300720c */ /* 0x000fc60003fc4070 */
[----:B------:R-:W-:Y:S02]  /*3050*/  IMAD.MOV R2, RZ, RZ, -R2 ;  /* 0x000000ffff027224 */ /* 0x000fe400078e0a02 */
[----:B------:R-:W-:Y:S02]  /*3060*/  @!P0 IMAD.MOV R150, RZ, RZ, -R150 ;  /* 0x000000ffff968224 */ /* 0x000fe400078e0a96 */
[----:B------:R-:W-:Y:S02]  /*3070*/  IMAD R156, R3, R2, R156 ;  /* 0x00000002039c7224 */ /* 0x000fe400078e029c */
[--C-:B------:R-:W-:Y:S01]  /*3080*/  @!P4 IMAD.IADD R158, R158, 0x1, -R3.reuse ;  /* 0x000000019e9ec824 */ /* 0x100fe200078e0a03 */
[----:B------:R-:W-:Y:S01]  /*3090*/  ISETP.GE.AND P4, PT, R6, RZ, PT ;  /* 0x000000ff0600720c */ /* 0x000fe20003f86270 */
[----:B------:R-:W-:Y:S01]  /*30a0*/  IMAD.HI.U32 R2, R15, R164, RZ ;  /* 0x000000a40f027227 */ /* 0x000fe200078e00ff */
[----:B------:R-:W-:Y:S02]  /*30b0*/  LOP3.LUT R6, R5, 0xe8, RZ, 0xfc, !PT ;  /* 0x000000e805067812 */ /* 0x000fe400078efcff */
[C---:B------:R-:W-:Y:S01]  /*30c0*/  ISETP.GT.U32.AND P0, PT, R3.reuse, R158, PT ;  /* 0x0000009e0300720c */ /* 0x040fe20003f04070 */
[--C-:B------:R-:W-:Y:S01]  /*30d0*/  @!P3 IMAD.IADD R152, R152, 0x1, -R3.reuse ;  /* 0x000000019898b824 */ /* 0x100fe200078e0a03 */
[----:B------:R-:W-:Y:S01]  /*30e0*/  ISETP.GT.U32.AND P3, PT, R3, R156, PT ;  /* 0x0000009c0300720c */ /* 0x000fe20003f64070 */
[----:B------:R-:W-:Y:S01]  /*30f0*/  @!P6 IMAD.IADD R166, R166, 0x1, -R3 ;  /* 0x00000001a6a6e824 */ /* 0x000fe200078e0a03 */
[----:B------:R-:W-:Y:S01]  /*3100*/  IABS R170, R6 ;  /* 0x0000000600aa7213 */ /* 0x000fe20000000000 */
[----:B------:R-:W-:-:S02]  /*3110*/  IMAD.MOV R2, RZ, RZ, -R2 ;  /* 0x000000ffff027224 */ /* 0x000fc400078e0a02 */
[----:B------:R-:W-:Y:S01]  /*3120*/  IMAD.HI.U32 R4, R15, R162, RZ ;  /* 0x000000a20f047227 */ /* 0x000fe200078e00ff */
[----:B------:R-:W-:-:S03]  /*3130*/  ISETP.GT.U32.AND P6, PT, R3, R166, PT ;  /* 0x000000a60300720c */ /* 0x000fc60003fc4070 */
[----:B------:R-:W-:Y:S02]  /*3140*/  IMAD R164, R3, R2, R164 ;  /* 0x0000000203a47224 */ /* 0x000fe400078e02a4 */
[----:B------:R-:W-:-:S04]  /*3150*/  IMAD.HI.U32 R2, R15, R160, RZ ;  /* 0x000000a00f027227 */ /* 0x000fc800078e00ff */
[----:B------:R-:W-:Y:S02]  /*3160*/  IMAD.MOV R4, RZ, RZ, -R4 ;  /* 0x000000ffff047224 */ /* 0x000fe400078e0a04 */
[----:B------:R-:W-:Y:S02]  /*3170*/  IMAD.MOV R2, RZ, RZ, -R2 ;  /* 0x000000ffff027224 */ /* 0x000fe400078e0a02 */
[--C-:B------:R-:W-:Y:S01]  /*3180*/  @!P3 IMAD.IADD R156, R156, 0x1, -R3.reuse ;  /* 0x000000019c9cb824 */ /* 0x100fe200078e0a03 */
[----:B------:R-:W-:Y:S01]  /*3190*/  ISETP.GE.AND P3, PT, R8, RZ, PT ;  /* 0x000000ff0800720c */ /* 0x000fe20003f66270 */
[----:B------:R-:W-:Y:S01]  /*31a0*/  IMAD R162, R3, R4, R162 ;  /* 0x0000000403a27224 */ /* 0x000fe200078e02a2 */
[----:B------:R-:W-:Y:S01]  /*31b0*/  LOP3.LUT R8, R5, 0xec, RZ, 0xfc, !PT ;  /* 0x000000ec05087812 */ /* 0x000fe200078efcff */
[--C-:B------:R-:W-:Y:S01]  /*31c0*/  @!P0 IMAD.IADD R158, R158, 0x1, -R3.reuse ;  /* 0x000000019e9e8824 */ /* 0x100fe200078e0a03 */
[C---:B------:R-:W-:Y:S01]  /*31d0*/  ISETP.GT.U32.AND P0, PT, R3.reuse, R164, PT ;  /* 0x000000a40300720c */ /* 0x040fe20003f04070 */
[C---:B------:R-:W-:Y:S01]  /*31e0*/  IMAD R160, R3.reuse, R2, R160 ;  /* 0x0000000203a07224 */ /* 0x040fe200078e02a0 */
[----:B------:R-:W-:Y:S01]  /*31f0*/  IABS R168, R8 ;  /* 0x0000000800a87213 */ /* 0x000fe20000000000 */
[----:B------:R-:W-:Y:S01]  /*3200*/  @!P1 IMAD.MOV R152, RZ, RZ, -R152 ;  /* 0x000000ffff989224 */ /* 0x000fe200078e0a98 */
[C---:B------:R-:W-:Y:S01]  /*3210*/  ISETP.GT.U32.AND P1, PT, R3.reuse, R156, PT ;  /* 0x0000009c0300720c */ /* 0x040fe20003f24070 */
[----:B------:R-:W-:Y:S01]  /*3220*/  @!P5 IMAD.MOV R158, RZ, RZ, -R158 ;  /* 0x000000ffff9ed224 */ /* 0x000fe200078e0a9e */
[C---:B------:R-:W-:Y:S01]  /*3230*/  ISETP.GT.U32.AND P5, PT, R3.reuse, R162, PT ;  /* 0x000000a20300720c */ /* 0x040fe20003fa4070 */
[----:B------:R-:W-:Y:S01]  /*3240*/  @!P6 IMAD.IADD R166, R166, 0x1, -R3 ;  /* 0x00000001a6a6e824 */ /* 0x000fe200078e0a03 */
[----:B------:R-:W-:Y:S01]  /*3250*/  ISETP.GT.U32.AND P6, PT, R3, R160, PT ;  /* 0x000000a00300720c */ /* 0x000fe20003fc4070 */
[----:B------:R-:W-:-:S04]  /*3260*/  IMAD.HI.U32 R2, R15, R170, RZ ;  /* 0x000000aa0f027227 */ /* 0x000fc800078e00ff */
[--C-:B------:R-:W-:Y:S01]  /*3270*/  @!P0 IMAD.IADD R164, R164, 0x1, -R3.reuse ;  /* 0x00000001a4a48824 */ /* 0x100fe200078e0a03 */
[----:B------:R-:W-:Y:S01]  /*3280*/  ISETP.GE.AND P0, PT, R19, RZ, PT ;  /* 0x000000ff1300720c */ /* 0x000fe20003f06270 */
[----:B------:R-:W-:Y:S01]  /*3290*/  IMAD.MOV R4, RZ, RZ, -R2 ;  /* 0x000000ffff047224 */ /* 0x000fe200078e0a02 */
[----:B------:R-:W-:Y:S01]  /*32a0*/  LOP3.LUT R19, R5, 0x118, RZ, 0xfc, !PT ;  /* 0x0000011805137812 */ /* 0x000fe200078efcff */
[--C-:B------:R-:W-:Y:S01]  /*32b0*/  @!P1 IMAD.IADD R156, R156, 0x1, -R3.reuse ;  /* 0x000000019c9c9824 */ /* 0x100fe200078e0a03 */
[----:B------:R-:W-:Y:S01]  /*32c0*/  ISETP.GE.AND P1, PT, R18, RZ, PT ;  /* 0x000000ff1200720c */ /* 0x000fe20003f26270 */
[--C-:B------:R-:W-:Y:S01]  /*32d0*/  @!P5 IMAD.IADD R162, R162, 0x1, -R3.reuse ;  /* 0x00000001a2a2d824 */ /* 0x100fe200078e0a03 */
[----:B------:R-:W-:Y:S01]  /*32e0*/  ISETP.GT.U32.AND P5, PT, R3, R164, PT ;  /* 0x000000a40300720c */ /* 0x000fe20003fa4070 */
[----:B------:R-:W-:Y:S01]  /*32f0*/  @!P6 IMAD.IADD R160, R160, 0x1, -R3 ;  /* 0x00000001a0a0e824 */ /* 0x000fe200078e0a03 */
[----:B------:R-:W-:Y:S01]  /*3300*/  LOP3.LUT R18, R5, 0xf4, RZ, 0xfc, !PT ;  /* 0x000000f405127812 */ /* 0x000fe200078efcff */
[----:B------:R-:W-:Y:S01]  /*3310*/  @!P4 IMAD.MOV R156, RZ, RZ, -R156 ;  /* 0x000000ffff9cc224 */ /* 0x000fe200078e0a9c */
[----:B------:R-:W-:Y:S01]  /*3320*/  ISETP.GT.U32.AND P6, PT, R3, R162, PT ;  /* 0x000000a20300720c */ /* 0x000fe20003fc4070 */
[----:B------:R-:W-:Y:S01]  /*3330*/  IMAD.HI.U32 R2, R15, R168, RZ ;  /* 0x000000a80f027227 */ /* 0x000fe200078e00ff */
[----:B------:R-:W-:-:S02]  /*3340*/  ISETP.GT.U32.AND P4, PT, R3, R160, PT ;  /* 0x000000a00300720c */ /* 0x000fc40003f84070 */
[----:B------:R-:W-:Y:S01]  /*3350*/  IABS R174, R18 ;  /* 0x0000001200ae7213 */ /* 0x000fe20000000000 */
[C---:B------:R-:W-:Y:S01]  /*3360*/  IMAD R170, R3.reuse, R4, R170 ;  /* 0x0000000403aa7224 */ /* 0x040fe200078e02aa */
[----:B------:R-:W-:Y:S01]  /*3370*/  IABS R192, R19 ;  /* 0x0000001300c07213 */ /* 0x000fe20000000000 */
[----:B------:R-:W-:Y:S02]  /*3380*/  IMAD.MOV R2, RZ, RZ, -R2 ;  /* 0x000000ffff027224 */ /* 0x000fe400078e0a02 */
[--C-:B------:R-:W-:Y:S01]  /*3390*/  @!P5 IMAD.IADD R164, R164, 0x1, -R3.reuse ;  /* 0x00000001a4a4d824 */ /* 0x100fe200078e0a03 */
[C---:B------:R-:W-:Y:S01]  /*33a0*/  ISETP.GT.U32.AND P5, PT, R3.reuse, R170, PT ;  /* 0x000000aa0300720c */ /* 0x040fe20003fa4070 */
[----:B------:R-:W-:Y:S02]  /*33b0*/  IMAD R168, R3, R2, R168 ;  /* 0x0000000203a87224 */ /* 0x000fe400078e02a8 */
[----:B------:R-:W-:Y:S01]  /*33c0*/  @!P2 IMAD.MOV R154, RZ, RZ, -R154 ;  /* 0x000000ffff9aa224 */ /* 0x000fe200078e0a9a */
[----:B------:R-:W-:Y:S01]  /*33d0*/  ISETP.GE.AND P2, PT, R17, RZ, PT ;  /* 0x000000ff1100720c */ /* 0x000fe20003f46270 */
[--C-:B------:R-:W-:Y:S01]  /*33e0*/  @!P4 IMAD.IADD R160, R160, 0x1, -R3.reuse ;  /* 0x00000001a0a0c824 */ /* 0x100fe200078e0a03 */
[----:B------:R-:W-:Y:S01]  /*33f0*/  ISETP.GT.U32.AND P4, PT, R3, R168, PT ;  /* 0x000000a80300720c */ /* 0x000fe20003f84070 */
[----:B------:R-:W-:Y:S01]  /*3400*/  @!P6 IMAD.IADD R162, R162, 0x1, -R3 ;  /* 0x00000001a2a2e824 */ /* 0x000fe200078e0a03 */
[----:B------:R-:W-:Y:S01]  /*3410*/  LOP3.LUT R17, R5, 0xf0, RZ, 0xfc, !PT ;  /* 0x000000f005117812 */ /* 0x000fe200078efcff */
[----:B------:R-:W-:Y:S01]  /*3420*/  IMAD.HI.U32 R4, R15, R174, RZ ;  /* 0x000000ae0f047227 */ /* 0x000fe200078e00ff */
[----:B------:R-:W-:-:S02]  /*3430*/  ISETP.GE.AND P6, PT, R6, RZ, PT ;  /* 0x000000ff0600720c */ /* 0x000fc40003fc6270 */
[----:B------:R-:W-:Y:S01]  /*3440*/  IABS R172, R17 ;  /* 0x0000001100ac7213 */ /* 0x000fe20000000000 */
[--C-:B------:R-:W-:Y:S01]  /*3450*/  @!P5 IMAD.IADD R170, R170, 0x1, -R3.reuse ;  /* 0x00000001aaaad824 */ /* 0x100fe200078e0a03 */
[----:B------:R-:W-:Y:S01]  /*3460*/  LOP3.LUT R6, R5, 0xf8, RZ, 0xfc, !PT ;  /* 0x000000f805067812 */ /* 0x000fe200078efcff */
[----:B------:R-:W-:Y:S01]  /*3470*/  IMAD.MOV R4, RZ, RZ, -R4 ;  /* 0x000000ffff047224 */ /* 0x000fe200078e0a04 */
[----:B------:R-:W-:Y:S01]  /*3480*/  ISETP.GE.AND P5, PT, R8, RZ, PT ;  /* 0x000000ff0800720c */ /* 0x000fe20003fa6270 */
[----:B------:R-:W-:Y:S01]  /*3490*/  IMAD.HI.U32 R2, R15, R172, RZ ;  /* 0x000000ac0f027227 */ /* 0x000fe200078e00ff */
[----:B------:R-:W-:Y:S02]  /*34a0*/  LOP3.LUT R8, R5, 0xfc, RZ, 0xfc, !PT ;  /* 0x000000fc05087812 */ /* 0x000fe400078efcff */
[----:B------:R-:W-:Y:S01]  /*34b0*/  IABS R176, R6 ;  /* 0x0000000600b07213 */ /* 0x000fe20000000000 */
[----:B------:R-:W-:Y:S01]  /*34c0*/  @!P4 IMAD.IADD R168, R168, 0x1, -R3 ;  /* 0x00000001a8a8c824 */ /* 0x000fe200078e0a03 */
[----:B------:R-:W-:Y:S01]  /*34d0*/  IABS R178, R8 ;  /* 0x0000000800b27213 */ /* 0x000fe20000000000 */
[----:B------:R-:W-:Y:S01]  /*34e0*/  @!P3 IMAD.MOV R166, RZ, RZ, -R166 ;  /* 0x000000ffffa6b224 */ /* 0x000fe200078e0aa6 */
[----:B------:R-:W-:Y:S01]  /*34f0*/  ISETP.GT.U32.AND P3, PT, R3, R170, PT ;  /* 0x000000aa0300720c */ /* 0x000fe20003f64070 */
[----:B------:R-:W-:-:S02]  /*3500*/  IMAD.MOV R2, RZ, RZ, -R2 ;  /* 0x000000ffff027224 */ /* 0x000fc400078e0a02 */
[C---:B------:R-:W-:Y:S02]  /*3510*/  IMAD R174, R3.reuse, R4, R174 ;  /* 0x0000000403ae7224 */ /* 0x040fe400078e02ae */
[----:B------:R-:W-:Y:S01]  /*3520*/  @!P2 IMAD.MOV R164, RZ, RZ, -R164 ;  /* 0x000000ffffa4a224 */ /* 0x000fe200078e0aa4 */
[C---:B------:R-:W-:Y:S01]  /*3530*/  ISETP.GT.U32.AND P2, PT, R3.reuse, R168, PT ;  /* 0x000000a80300720c */ /* 0x040fe20003f44070 */
[----:B------:R-:W-:Y:S02]  /*3540*/  IMAD R172, R3, R2, R172 ;  /* 0x0000000203ac7224 */ /* 0x000fe400078e02ac */
[----:B------:R-:W-:-:S03]  /*3550*/  IMAD.HI.U32 R2, R15, R176, RZ ;  /* 0x000000b00f027227 */ /* 0x000fc600078e00ff */
[C---:B------:R-:W-:Y:S01]  /*3560*/  ISETP.GT.U32.AND P4, PT, R3.reuse, R172, PT ;  /* 0x000000ac0300720c */ /* 0x040fe20003f84070 */
[----:B------:R-:W-:Y:S01]  /*3570*/  @!P1 IMAD.MOV R162, RZ, RZ, -R162 ;  /* 0x000000ffffa29224 */ /* 0x000fe200078e0aa2 */
[----:B------:R-:W-:Y:S01]  /*3580*/  ISETP.GT.U32.AND P1, PT, R3, R174, PT ;  /* 0x000000ae0300720c */ /* 0x000fe20003f24070 */
[----:B------:R-:W-:-:S04]  /*3590*/  IMAD.HI.U32 R4, R15, R178, RZ ;  /* 0x000000b20f047227 */ /* 0x000fc800078e00ff */
[----:B------:R-:W-:Y:S02]  /*35a0*/  IMAD.MOV R2, RZ, RZ, -R2 ;  /* 0x000000ffff027224 */ /* 0x000fe400078e0a02 */
[--C-:B------:R-:W-:Y:S01]  /*35b0*/  @!P3 IMAD.IADD R170, R170, 0x1, -R3.reuse ;  /* 0x00000001aaaab824 */ /* 0x100fe200078e0a03 */
[----:B------:R-:W-:Y:S01]  /*35c0*/  ISETP.GE.AND P3, PT, R18, RZ, PT ;  /* 0x000000ff1200720c */ /* 0x000fe20003f66270 */
[----:B------:R-:W-:Y:S01]  /*35d0*/  IMAD.MOV R4, RZ, RZ, -R4 ;  /* 0x000000ffff047224 */ /* 0x000fe200078e0a04 */
[----:B------:R-:W-:Y:S01]  /*35e0*/  LOP3.LUT R18, R5, 0x114, RZ, 0xfc, !PT ;  /* 0x0000011405127812 */ /* 0x000fe200078efcff */
[C---:B------:R-:W-:Y:S02]  /*35f0*/  IMAD R176, R3.reuse, R2, R176 ;  /* 0x0000000203b07224 */ /* 0x040fe400078e02b0 */
[--C-:B------:R-:W-:Y:S01]  /*3600*/  @!P2 IMAD.IADD R168, R168, 0x1, -R3.reuse ;  /* 0x00000001a8a8a824 */ /* 0x100fe200078e0a03 */
[----:B------:R-:W-:Y:S01]  /*3610*/  ISETP.GE.AND P2, PT, R6, RZ, PT ;  /* 0x000000ff0600720c */ /* 0x000fe20003f46270 */
[----:B------:R-:W-:Y:S01]  /*3620*/  IMAD R178, R3, R4, R178 ;  /* 0x0000000403b27224 */ /* 0x000fe200078e02b2 */
[----:B------:R-:W-:Y:S01]  /*3630*/  LOP3.LUT R4, R5, 0x100, RZ, 0xfc, !PT ;  /* 0x0000010005047812 */ /* 0x000fe200078efcff */
[----:B------:R-:W-:Y:S01]  /*3640*/  @!P6 IMAD.MOV R170, RZ, RZ, -R170 ;  /* 0x000000ffffaae224 */ /* 0x000fe200078e0aaa */
[----:B------:R-:W-:Y:S01]  /*3650*/  ISETP.GT.U32.AND P6, PT, R3, R176, PT ;  /* 0x000000b00300720c */ /* 0x000fe20003fc4070 */
[--C-:B------:R-:W-:Y:S01]  /*3660*/  @!P1 IMAD.IADD R174, R174, 0x1, -R3.reuse ;  /* 0x00000001aeae9824 */ /* 0x100fe200078e0a03 */
[----:B------:R-:W-:Y:S01]  /*3670*/  LOP3.LUT R6, R5, 0x104, RZ, 0xfc, !PT ;  /* 0x0000010405067812 */ /* 0x000fe200078efcff */
[----:B------:R-:W-:Y:S01]  /*3680*/  @!P5 IMAD.MOV R168, RZ, RZ, -R168 ;  /* 0x000000ffffa8d224 */ /* 0x000fe200078e0aa8 */
[C---:B------:R-:W-:Y:S01]  /*3690*/  ISETP.GT.U32.AND P5, PT, R3.reuse, R178, PT ;  /* 0x000000b20300720c */ /* 0x040fe20003fa4070 */
[----:B------:R-:W-:Y:S01]  /*36a0*/  @!P4 IMAD.IADD R172, R172, 0x1, -R3 ;  /* 0x00000001acacc824 */ /* 0x000fe200078e0a03 */
[----:B------:R-:W-:Y:S01]  /*36b0*/  ISETP.GT.U32.AND P1, PT, R3, R174, PT ;  /* 0x000000ae0300720c */ /* 0x000fe20003f24070 */
[----:B------:R-:W-:Y:S01]  /*36c0*/  @!P0 IMAD.MOV R160, RZ, RZ, -R160 ;  /* 0x000000ffffa08224 */ /* 0x000fe200078e0aa0 */
[----:B------:R-:W-:-:S02]  /*36d0*/  IABS R180, R4 ;  /* 0x0000000400b47213 */ /* 0x000fc40000000000 */
[----:B------:R-:W-:Y:S02]  /*36e0*/  ISETP.GT.U32.AND P4, PT, R3, R172, PT ;  /* 0x000000ac0300720c */ /* 0x000fe40003f84070 */
[----:B------:R-:W-:Y:S01]  /*36f0*/  IABS R182, R6 ;  /* 0x0000000600b67213 */ /* 0x000fe20000000000 */
[--C-:B------:R-:W-:Y:S01]  /*3700*/  @!P6 IMAD.IADD R176, R176, 0x1, -R3.reuse ;  /* 0x00000001b0b0e824 */ /* 0x100fe200078e0a03 */
[----:B------:R-:W-:Y:S01]  /*3710*/  ISETP.GE.AND P0, PT, R17, RZ, PT ;  /* 0x000000ff1100720c */ /* 0x000fe20003f06270 */
[----:B------:R-:W-:Y:S01]  /*3720*/  IMAD.HI.U32 R2, R15, R180, RZ ;  /* 0x000000b40f027227 */ /* 0x000fe200078e00ff */
[----:B------:R-:W-:Y:S02]  /*3730*/  LOP3.LUT R17, R5, 0x110, RZ, 0xfc, !PT ;  /* 0x0000011005117812 */ /* 0x000fe400078efcff */
[----:B------:R-:W-:Y:S01]  /*3740*/  ISETP.GT.U32.AND P6, PT, R3, R176, PT ;  /* 0x000000b00300720c */ /* 0x000fe20003fc4070 */
[--C-:B------:R-:W-:Y:S01]  /*3750*/  @!P5 IMAD.IADD R178, R178, 0x1, -R3.reuse ;  /* 0x00000001b2b2d824 */ /* 0x100fe200078e0a03 */
[----:B------:R-:W-:Y:S01]  /*3760*/  IABS R190, R18 ;  /* 0x0000001200be7213 */ /* 0x000fe20000000000 */
[----:B------:R-:W-:Y:S01]  /*3770*/  @!P1 IMAD.IADD R174, R174, 0x1, -R3 ;  /* 0x00000001aeae9824 */ /* 0x000fe200078e0a03 */
[----:B------:R-:W-:Y:S01]  /*3780*/  ISETP.GE.AND P1, PT, R4, RZ, PT ;  /* 0x000000ff0400720c */ /* 0x000fe20003f26270 */
[----:B------:R-:W-:Y:S01]  /*3790*/  IMAD.HI.U32 R4, R15, R182, RZ ;  /* 0x000000b60f047227 */ /* 0x000fe200078e00ff */
[----:B------:R-:W-:-:S02]  /*37a0*/  ISETP.GT.U32.AND P5, PT, R3, R178, PT ;  /* 0x000000b20300720c */ /* 0x000fc40003fa4070 */
[----:B------:R-:W-:Y:S01]  /*37b0*/  IABS R188, R17 ;  /* 0x0000001100bc7213 */ /* 0x000fe20000000000 */
[----:B------:R-:W-:Y:S02]  /*37c0*/  IMAD.MOV R2, RZ, RZ, -R2 ;  /* 0x000000ffff027224 */ /* 0x000fe400078e0a02 */
[--C-:B------:R-:W-:Y:S01]  /*37d0*/  @!P4 IMAD.IADD R172, R172, 0x1, -R3.reuse ;  /* 0x00000001acacc824 */ /* 0x100fe200078e0a03 */
[----:B------:R-:W-:Y:S01]  /*37e0*/  ISETP.GE.AND P4, PT, R8, RZ, PT ;  /* 0x000000ff0800720c */ /* 0x000fe20003f86270 */
[----:B------:R-:W-:Y:S01]  /*37f0*/  IMAD.MOV R4, RZ, RZ, -R4 ;  /* 0x000000ffff047224 */ /* 0x000fe200078e0a04 */
[----:B------:R-:W-:Y:S01]  /*3800*/  LOP3.LUT R8, R5, 0x108, RZ, 0xfc, !PT ;  /* 0x0000010805087812 */ /* 0x000fe200078efcff */
[C---:B------:R-:W-:Y:S02]  /*3810*/  IMAD R180, R3.reuse, R2, R180 ;  /* 0x0000000203b47224 */ /* 0x040fe400078e02b4 */
[C---:B------:R-:W-:Y:S01]  /*3820*/  IMAD R182, R3.reuse, R4, R182 ;  /* 0x0000000403b67224 */ /* 0x040fe200078e02b6 */
[----:B------:R-:W-:Y:S01]  /*3830*/  IABS R184, R8 ;  /* 0x0000000800b87213 */ /* 0x000fe20000000000 */
[--C-:B------:R-:W-:Y:S01]  /*3840*/  @!P6 IMAD.IADD R176, R176, 0x1, -R3.reuse ;  /* 0x00000001b0b0e824 */ /* 0x100fe200078e0a03 */
[C---:B------:R-:W-:Y:S01]  /*3850*/  ISETP.GT.U32.AND P6, PT, R3.reuse, R180, PT ;  /* 0x000000b40300720c */ /* 0x040fe20003fc4070 */
[----:B------:R-:W-:Y:S01]  /*3860*/  @!P5 IMAD.IADD R178, R178, 0x1, -R3 ;  /* 0x00000001b2b2d824 */ /* 0x000fe200078e0a03 */
[----:B------:R-:W-:Y:S01]  /*3870*/  ISETP.GT.U32.AND P5, PT, R3, R182, PT ;  /* 0x000000b60300720c */ /* 0x000fe20003fa4070 */
[----:B------:R-:W-:-:S04]  /*3880*/  IMAD.HI.U32 R2, R15, R184, RZ ;  /* 0x000000b80f027227 */ /* 0x000fc800078e00ff */
[----:B------:R-:W-:Y:S01]  /*3890*/  @!P0 IMAD.MOV R172, RZ, RZ, -R172 ;  /* 0x000000ffffac8224 */ /* 0x000fe200078e0aac */
[----:B------:R-:W-:Y:S01]  /*38a0*/  ISETP.GE.AND P0, PT, R6, RZ, PT ;  /* 0x000000ff0600720c */ /* 0x000fe20003f06270 */
[----:B------:R-:W-:Y:S01]  /*38b0*/  IMAD.MOV R2, RZ, RZ, -R2 ;  /* 0x000000ffff027224 */ /* 0x000fe200078e0a02 */
[----:B------:R-:W-:Y:S01]  /*38c0*/  LOP3.LUT R6, R5, 0x10c, RZ, 0xfc, !PT ;  /* 0x0000010c05067812 */ /* 0x000fe200078efcff */
[----:B------:R-:W-:-:S03]  /*38d0*/  IMAD.HI.U32 R4, R15, R188, RZ ;  /* 0x000000bc0f047227 */ /* 0x000fc600078e00ff */
[----:B------:R-:W-:Y:S01]  /*38e0*/  IABS R186, R6 ;  /* 0x0000000600ba7213 */ /* 0x000fe20000000000 */
[C---:B------:R-:W-:Y:S02]  /*38f0*/  IMAD R184, R3.reuse, R2, R184 ;  /* 0x0000000203b87224 */ /* 0x040fe400078e02b8 */
[--C-:B------:R-:W-:Y:S02]  /*3900*/  @!P6 IMAD.IADD R180, R180, 0x1, -R3.reuse ;  /* 0x00000001b4b4e824 */ /* 0x100fe400078e0a03 */
[----:B------:R-:W-:Y:S01]  /*3910*/  @!P5 IMAD.IADD R182, R182, 0x1, -R3 ;  /* 0x00000001b6b6d824 */ /* 0x000fe200078e0a03 */
[----:B------:R-:W-:Y:S01]  /*3920*/  ISETP.GT.U32.AND P6, PT, R3, R184, PT ;  /* 0x000000b80300720c */ /* 0x000fe20003fc4070 */
[----:B------:R-:W-:Y:S01]  /*3930*/  IMAD.HI.U32 R2, R15, R186, RZ ;  /* 0x000000ba0f027227 */ /* 0x000fe200078e00ff */
[----:B------:R-:W-:-:S03]  /*3940*/  ISETP.GT.U32.AND P5, PT, R3, R180, PT ;  /* 0x000000b40300720c */ /* 0x000fc60003fa4070 */
[----:B------:R-:W-:Y:S02]  /*3950*/  IMAD.MOV R2, RZ, RZ, -R2 ;  /* 0x000000ffff027224 */ /* 0x000fe400078e0a02 */
[----:B------:R-:W-:Y:S02]  /*3960*/  IMAD.MOV R4, RZ, RZ, -R4 ;  /* 0x000000ffff047224 */ /* 0x000fe400078e0a04 */
[----:B------:R-:W-:Y:S02]  /*3970*/  IMAD R186, R3, R2, R186 ;  /* 0x0000000203ba7224 */ /* 0x000fe400078e02ba */
[----:B------:R-:W-:-:S04]  /*3980*/  IMAD.HI.U32 R2, R15, R190, RZ ;  /* 0x000000be0f027227 */ /* 0x000fc800078e00ff */
[--C-:B------:R-:W-:Y:S01]  /*3990*/  @!P6 IMAD.IADD R184, R184, 0x1, -R3.reuse ;  /* 0x00000001b8b8e824 */ /* 0x100fe200078e0a03 */
[C---:B------:R-:W-:Y:S01]  /*39a0*/  ISETP.GT.U32.AND P6, PT, R3.reuse, R182, PT ;  /* 0x000000b60300720c */ /* 0x040fe20003fc4070 */
[--C-:B------:R-:W-:Y:S01]  /*39b0*/  @!P5 IMAD.IADD R180, R180, 0x1, -R3.reuse ;  /* 0x00000001b4b4d824 */ /* 0x100fe200078e0a03 */
[C---:B------:R-:W-:Y:S01]  /*39c0*/  ISETP.GT.U32.AND P5, PT, R3.reuse, R186, PT ;  /* 0x000000ba0300720c */ /* 0x040fe20003fa4070 */
[----:B------:R-:W-:Y:S02]  /*39d0*/  IMAD.MOV R2, RZ, RZ, -R2 ;  /* 0x000000ffff027224 */ /* 0x000fe400078e0a02 */
[C---:B------:R-:W-:Y:S02]  /*39e0*/  IMAD R188, R3.reuse, R4, R188 ;  /* 0x0000000403bc7224 */ /* 0x040fe400078e02bc */
[C---:B------:R-:W-:Y:S02]  /*39f0*/  IMAD R190, R3.reuse, R2, R190 ;  /* 0x0000000203be7224 */ /* 0x040fe400078e02be */
[----:B------:R-:W-:Y:S01]  /*3a00*/  @!P2 IMAD.MOV R176, RZ, RZ, -R176 ;  /* 0x000000ffffb0a224 */ /* 0x000fe200078e0ab0 */
[C---:B------:R-:W-:Y:S01]  /*3a10*/  ISETP.GT.U32.AND P2, PT, R3.reuse, R184, PT ;  /* 0x000000b80300720c */ /* 0x040fe20003f44070 */
[----:B------:R-:W-:Y:S01]  /*3a20*/  @!P1 IMAD.MOV R180, RZ, RZ, -R180 ;  /* 0x000000ffffb49224 */ /* 0x000fe200078e0ab4 */
[----:B------:R-:W-:Y:S01]  /*3a30*/  ISETP.GT.U32.AND P1, PT, R3, R188, PT ;  /* 0x000000bc0300720c */ /* 0x000fe20003f24070 */
[--C-:B------:R-:W-:Y:S01]  /*3a40*/  @!P6 IMAD.IADD R182, R182, 0x1, -R3.reuse ;  /* 0x00000001b6b6e824 */ /* 0x100fe200078e0a03 */
[----:B------:R-:W-:Y:S01]  /*3a50*/  ISETP.GE.AND P6, PT, R17, RZ, PT ;  /* 0x000000ff1100720c */ /* 0x000fe20003fc6270 */
[----:B------:R-:W-:Y:S01]  /*3a60*/  @!P5 IMAD.IADD R186, R186, 0x1, -R3 ;  /* 0x00000001babad824 */ /* 0x000fe200078e0a03 */
[----:B------:R-:W-:Y:S01]  /*3a70*/  ISETP.GT.U32.AND P5, PT, R3, R190, PT ;  /* 0x000000be0300720c */ /* 0x000fe20003fa4070 */
[----:B------:R-:W-:Y:S01]  /*3a80*/  @!P0 IMAD.MOV R182, RZ, RZ, -R182 ;  /* 0x000000ffffb68224 */ /* 0x000fe200078e0ab6 */
[----:B------:R-:W-:Y:S01]  /*3a90*/  LOP3.LUT R17, R5, 0x120, RZ, 0xfc, !PT ;  /* 0x0000012005117812 */ /* 0x000fe200078efcff */
[----:B------:R-:W-:Y:S01]  /*3aa0*/  IMAD.HI.U32 R4, R15, R192, RZ ;  /* 0x000000c00f047227 */ /* 0x000fe200078e00ff */
[----:B------:R-:W-:-:S02]  /*3ab0*/  ISETP.GT.U32.AND P0, PT, R3, R186, PT ;  /* 0x000000ba0300720c */ /* 0x000fc40003f04070 */
[----:B------:R-:W-:Y:S01]  /*3ac0*/  IABS R196, R17 ;  /* 0x0000001100c47213 */ /* 0x000fe20000000000 */
[----:B------:R-:W-:Y:S01]  /*3ad0*/  @!P3 IMAD.MOV R174, RZ, RZ, -R174 ;  /* 0x000000ffffaeb224 */ /* 0x000fe200078e0aae */
[----:B------:R-:W-:Y:S01]  /*3ae0*/  ISETP.GE.AND P3, PT, R8, RZ, PT ;  /* 0x000000ff0800720c */ /* 0x000fe20003f66270 */
[----:B------:R-:W-:Y:S01]  /*3af0*/  IMAD.MOV R4, RZ, RZ, -R4 ;  /* 0x000000ffff047224 */ /* 0x000fe200078e0a04 */
[----:B------:R-:W-:Y:S01]  /*3b00*/  LOP3.LUT R8, R5, 0x11c, RZ, 0xfc, !PT ;  /* 0x0000011c05087812 */ /* 0x000fe200078efcff */
[--C-:B------:R-:W-:Y:S01]  /*3b10*/  @!P2 IMAD.IADD R184, R184, 0x1, -R3.reuse ;  /* 0x00000001b8b8a824 */ /* 0x100fe200078e0a03 */
[----:B------:R-:W-:Y:S01]  /*3b20*/  ISETP.GE.AND P2, PT, R18, RZ, PT ;  /* 0x000000ff1200720c */ /* 0x000fe20003f46270 */
[----:B------:R-:W-:Y:S01]  /*3b30*/  IMAD R192, R3, R4, R192 ;  /* 0x0000000403c07224 */ /* 0x000fe200078e02c0 */
[----:B------:R-:W-:Y:S01]  /*3b40*/  IABS R194, R8 ;  /* 0x0000000800c27213 */ /* 0x000fe20000000000 */
[--C-:B------:R-:W-:Y:S01]  /*3b50*/  @!P5 IMAD.IADD R190, R190, 0x1, -R3.reuse ;  /* 0x00000001bebed824 */ /* 0x100fe200078e0a03 */
[----:B------:R-:W-:Y:S01]  /*3b60*/  LOP3.LUT R18, R5, 0x124, RZ, 0xfc, !PT ;  /* 0x0000012405127812 */ /* 0x000fe200078efcff */
[--C-:B------:R-:W-:Y:S01]  /*3b70*/  @!P0 IMAD.IADD R186, R186, 0x1, -R3.reuse ;  /* 0x00000001baba8824 */ /* 0x100fe200078e0a03 */
[C---:B------:R-:W-:Y:S01]  /*3b80*/  ISETP.GT.U32.AND P0, PT, R3.reuse, R192, PT ;  /* 0x000000c00300720c */ /* 0x040fe20003f04070 */
[----:B------:R-:W-:Y:S01]  /*3b90*/  @!P1 IMAD.IADD R188, R188, 0x1, -R3 ;  /* 0x00000001bcbc9824 */ /* 0x000fe200078e0a03 */
[----:B------:R-:W-:Y:S01]  /*3ba0*/  ISETP.GT.U32.AND P5, PT, R3, R190, PT ;  /* 0x000000be0300720c */ /* 0x000fe20003fa4070 */
[----:B------:R-:W-:Y:S01]  /*3bb0*/  IMAD.HI.U32 R2, R15, R194, RZ ;  /* 0x000000c20f027227 */ /* 0x000fe200078e00ff */
[----:B------:R-:W-:-:S02]  /*3bc0*/  IABS R198, R18 ;  /* 0x0000001200c67213 */ /* 0x000fc40000000000 */
[----:B------:R-:W-:Y:S01]  /*3bd0*/  ISETP.GT.U32.AND P1, PT, R3, R188, PT ;  /* 0x000000bc0300720c */ /* 0x000fe20003f24070 */
[----:B------:R-:W-:Y:S02]  /*3be0*/  IMAD.MOV R2, RZ, RZ, -R2 ;  /* 0x000000ffff027224 */ /* 0x000fe400078e0a02 */
[----:B------:R-:W-:-:S04]  /*3bf0*/  IMAD.HI.U32 R4, R15, R198, RZ ;  /* 0x000000c60f047227 */ /* 0x000fc800078e00ff */
[C---:B------:R-:W-:Y:S02]  /*3c00*/  IMAD R194, R3.reuse, R2, R194 ;  /* 0x0000000203c27224 */ /* 0x040fe400078e02c2 */
[--C-:B------:R-:W-:Y:S01]  /*3c10*/  @!P0 IMAD.IADD R192, R192, 0x1, -R3.reuse ;  /* 0x00000001c0c08824 */ /* 0x100fe200078e0a03 */
[----:B------:R-:W-:Y:S01]  /*3c20*/  ISETP.GE.AND P0, PT, R8, RZ, PT ;  /* 0x000000ff0800720c */ /* 0x000fe20003f06270 */
[--C-:B------:R-:W-:Y:S01]  /*3c30*/  @!P5 IMAD.IADD R190, R190, 0x1, -R3.reuse ;  /* 0x00000001bebed824 */ /* 0x100fe200078e0a03 */
[----:B------:R-:W-:Y:S01]  /*3c40*/  ISETP.GT.U32.AND P5, PT, R3, R194, PT ;  /* 0x000000c20300720c */ /* 0x000fe20003fa4070 */
[----:B------:R-:W-:Y:S01]  /*3c50*/  IMAD.MOV R4, RZ, RZ, -R4 ;  /* 0x000000ffff047224 */ /* 0x000fe200078e0a04 */
[----:B------:R-:W-:Y:S01]  /*3c60*/  LOP3.LUT R8, R5, 0x12c, RZ, 0xfc, !PT ;  /* 0x0000012c05087812 */ /* 0x000fe200078efcff */
[----:B------:R-:W-:Y:S01]  /*3c70*/  @!P4 IMAD.MOV R178, RZ, RZ, -R178 ;  /* 0x000000ffffb2c224 */ /* 0x000fe200078e0ab2 */
[----:B------:R-:W-:Y:S01]  /*3c80*/  ISETP.GE.AND P4, PT, R6, RZ, PT ;  /* 0x000000ff0600720c */ /* 0x000fe20003f86270 */
[----:B------:R-:W-:Y:S01]  /*3c90*/  @!P3 IMAD.MOV R184, RZ, RZ, -R184 ;  /* 0x000000ffffb8b224 */ /* 0x000fe200078e0ab8 */
[----:B------:R-:W-:Y:S01]  /*3ca0*/  ISETP.GT.U32.AND P3, PT, R3, R192, PT ;  /* 0x000000c00300720c */ /* 0x000fe20003f64070 */
[----:B------:R-:W-:Y:S01]  /*3cb0*/  @!P1 IMAD.IADD R188, R188, 0x1, -R3 ;  /* 0x00000001bcbc9824 */ /* 0x000fe200078e0a03 */
[----:B------:R-:W-:Y:S01]  /*3cc0*/  ISETP.GE.AND P1, PT, R19, RZ, PT ;  /* 0x000000ff1300720c */ /* 0x000fe20003f26270 */
[----:B------:R-:W-:Y:S01]  /*3cd0*/  IMAD R198, R3, R4, R198 ;  /* 0x0000000403c67224 */ /* 0x000fe200078e02c6 */
[----:B------:R-:W-:Y:S01]  /*3ce0*/  IABS R204, R8 ;  /* 0x0000000800cc7213 */ /* 0x000fe20000000000 */
[----:B------:R-:W-:Y:S01]  /*3cf0*/  IMAD.HI.U32 R6, R15, R200, RZ ;  /* 0x000000c80f067227 */ /* 0x000fe200078e00ff */
[----:B------:R-:W-:-:S03]  /*3d00*/  LOP3.LUT R19, R5, 0x158, RZ, 0xfc, !PT ;  /* 0x0000015805137812 */ /* 0x000fc600078efcff */
[----:B------:R-:W-:Y:S01]  /*3d10*/  @!P6 IMAD.MOV R188, RZ, RZ, -R188 ;  /* 0x000000ffffbce224 */ /* 0x000fe200078e0abc */
[----:B------:R-:W-:Y:S01]  /*3d20*/  ISETP.GT.U32.AND P6, PT, R3, R198, PT ;  /* 0x000000c60300720c */ /* 0x000fe20003fc4070 */
[----:B------:R-:W-:Y:S01]  /*3d30*/  IMAD.MOV R6, RZ, RZ, -R6 ;  /* 0x000000ffff067224 */ /* 0x000fe200078e0a06 */
[----:B------:R-:W-:Y:S01]  /*3d40*/  IABS R224, R19 ;  /* 0x0000001300e07213 */ /* 0x000fe20000000000 */
[----:B------:R-:W-:-:S04]  /*3d50*/  IMAD.HI.U32 R2, R15, R196, RZ ;  /* 0x000000c40f027227 */ /* 0x000fc800078e00ff */
[----:B------:R-:W-:Y:S01]  /*3d60*/  IMAD R200, R3, R6, R200 ;  /* 0x0000000603c87224 */ /* 0x000fe200078e02c8 */
[----:B------:R-:W-:Y:S01]  /*3d70*/  LOP3.LUT R6, R5, 0x130, RZ, 0xfc, !PT ;  /* 0x0000013005067812 */ /* 0x000fe200078efcff */
[--C-:B------:R-:W-:Y:S02]  /*3d80*/  @!P5 IMAD.IADD R194, R194, 0x1, -R3.reuse ;  /* 0x00000001c2c2d824 */ /* 0x100fe400078e0a03 */
[----:B------:R-:W-:Y:S01]  /*3d90*/  @!P3 IMAD.IADD R192, R192, 0x1, -R3 ;  /* 0x00000001c0c0b824 */ /* 0x000fe200078e0a03 */
[C---:B------:R-:W-:Y:S01]  /*3da0*/  ISETP.GT.U32.AND P3, PT, R3.reuse, R200, PT ;  /* 0x000000c80300720c */ /* 0x040fe20003f64070 */
[----:B------:R-:W-:Y:S01]  /*3db0*/  IMAD.MOV R2, RZ, RZ, -R2 ;  /* 0x000000ffff027224 */ /* 0x000fe200078e0a02 */
[----:B------:R-:W-:Y:S01]  /*3dc0*/  IABS R202, R6 ;  /* 0x0000000600ca7213 */ /* 0x000fe20000000000 */
[----:B------:R-:W-:Y:S01]  /*3dd0*/  @!P4 IMAD.MOV R186, RZ, RZ, -R186 ;  /* 0x000000ffffbac224 */ /* 0x000fe200078e0aba */
[C---:B------:R-:W-:Y:S01]  /*3de0*/  ISETP.GT.U32.AND P4, PT, R3.reuse, R194, PT ;  /* 0x000000c20300720c */ /* 0x040fe20003f84070 */
[----:B------:R-:W-:-:S02]  /*3df0*/  IMAD R196, R3, R2, R196 ;  /* 0x0000000203c47224 */ /* 0x000fc400078e02c4 */
[----:B------:R-:W-:Y:S02]  /*3e00*/  @!P6 IMAD.IADD R198, R198, 0x1, -R3 ;  /* 0x00000001c6c6e824 */ /* 0x000fe400078e0a03 */
[----:B------:R-:W-:Y:S01]  /*3e10*/  IMAD.HI.U32 R2, R15, R204, RZ ;  /* 0x000000cc0f027227 */ /* 0x000fe200078e00ff */
[----:B------:R-:W-:-:S03]  /*3e20*/  ISETP.GT.U32.AND P5, PT, R3, R196, PT ;  /* 0x000000c40300720c */ /* 0x000fc60003fa4070 */
[----:B------:R-:W-:Y:S01]  /*3e30*/  @!P1 IMAD.MOV R192, RZ, RZ, -R192 ;  /* 0x000000ffffc09224 */ /* 0x000fe200078e0ac0 */
[----:B------:R-:W-:Y:S01]  /*3e40*/  ISETP.GT.U32.AND P1, PT, R3, R198, PT ;  /* 0x000000c60300720c */ /* 0x000fe20003f24070 */
[----:B------:R-:W-:Y:S02]  /*3e50*/  IMAD.MOV R4, RZ, RZ, -R2 ;  /* 0x000000ffff047224 */ /* 0x000fe400078e0a02 */
[----:B------:R-:W-:-:S04]  /*3e60*/  IMAD.HI.U32 R2, R15, R202, RZ ;  /* 0x000000ca0f027227 */ /* 0x000fc800078e00ff */
[--C-:B------:R-:W-:Y:S02]  /*3e70*/  @!P3 IMAD.IADD R200, R200, 0x1, -R3.reuse ;  /* 0x00000001c8c8b824 */ /* 0x100fe400078e0a03 */
[--C-:B------:R-:W-:Y:S01]  /*3e80*/  @!P4 IMAD.IADD R194, R194, 0x1, -R3.reuse ;  /* 0x00000001c2c2c824 */ /* 0x100fe200078e0a03 */
[----:B------:R-:W-:Y:S01]  /*3e90*/  ISETP.GE.AND P4, PT, R18, RZ, PT ;  /* 0x000000ff1200720c */ /* 0x000fe20003f86270 */
[C---:B------:R-:W-:Y:S01]  /*3ea0*/  IMAD R204, R3.reuse, R4, R204 ;  /* 0x0000000403cc7224 */ /* 0x040fe200078e02cc */
[----:B------:R-:W-:Y:S01]  /*3eb0*/  ISETP.GT.U32.AND P3, PT, R3, R200, PT ;  /* 0x000000c80300720c */ /* 0x000fe20003f64070 */
[----:B------:R-:W-:Y:S01]  /*3ec0*/  IMAD.MOV R2, RZ, RZ, -R2 ;  /* 0x000000ffff027224 */ /* 0x000fe200078e0a02 */
[----:B------:R-:W-:Y:S01]  /*3ed0*/  LOP3.LUT R18, R5, 0x138, RZ, 0xfc, !PT ;  /* 0x0000013805127812 */ /* 0x000fe200078efcff */
[----:B------:R-:W-:Y:S01]  /*3ee0*/  @!P0 IMAD.MOV R194, RZ, RZ, -R194 ;  /* 0x000000ffffc28224 */ /* 0x000fe200078e0ac2 */
[C---:B------:R-:W-:Y:S01]  /*3ef0*/  ISETP.GT.U32.AND P0, PT, R3.reuse, R204, PT ;  /* 0x000000cc0300720c */ /* 0x040fe20003f04070 */
[----:B------:R-:W-:Y:S01]  /*3f00*/  IMAD R202, R3, R2, R202 ;  /* 0x0000000203ca7224 */ /* 0x000fe200078e02ca */
[----:B------:R-:W-:Y:S01]  /*3f10*/  IABS R208, R18 ;  /* 0x0000001200d07213 */ /* 0x000fe20000000000 */
[----:B------:R-:W-:Y:S01]  /*3f20*/  @!P2 IMAD.MOV R190, RZ, RZ, -R190 ;  /* 0x000000ffffbea224 */ /* 0x000fe200078e0abe */
[----:B------:R-:W-:Y:S01]  /*3f30*/  ISETP.GE.AND P2, PT, R17, RZ, PT ;  /* 0x000000ff1100720c */ /* 0x000fe20003f46270 */
        /* <DEDUP_REMOVED lines=8> */
[----:B------:R-:W-:Y:S01]  /*3fc0*/  ISETP.GE.AND P3, PT, R6, RZ, PT ;  /* 0x000000ff0600720c */ /* 0x000fe20003f66270 */
[--C-:B------:R-:W-:Y:S01]  /*3fd0*/  @!P0 IMAD.IADD R204, R204, 0x1, -R3.reuse ;  /* 0x00000001cccc8824 */ /* 0x100fe200078e0a03 */
[----:B------:R-:W-:Y:S01]  /*3fe0*/  LOP3.LUT R6, R5, 0x13c, RZ, 0xfc, !PT ;  /* 0x0000013c05067812 */ /* 0x000fe200078efcff */
[----:B------:R-:W-:Y:S01]  /*3ff0*/  IMAD.HI.U32 R2, R15, R206, RZ ;  /* 0x000000ce0f027227 */ /* 0x000fe200078e00ff */
[----:B------:R-:W-:Y:S02]  /*4000*/  ISETP.GE.AND P5, PT, R20, RZ, PT ;  /* 0x000000ff1400720c */ /* 0x000fe40003fa6270 */
[----:B------:R-:W-:Y:S01]  /*4010*/  IABS R210, R6 ;  /* 0x0000000600d27213 */ /* 0x000fe20000000000 */
[--C-:B------:R-:W-:Y:S01]  /*4020*/  @!P1 IMAD.IADD R202, R202, 0x1, -R3.reuse ;  /* 0x00000001caca9824 */ /* 0x100fe200078e0a03 */
[----:B------:R-:W-:Y:S01]  /*4030*/  ISETP.GT.U32.AND P1, PT, R3, R204, PT ;  /* 0x000000cc0300720c */ /* 0x000fe20003f24070 */
[----:B------:R-:W-:Y:S01]  /*4040*/  IMAD.MOV R2, RZ, RZ, -R2 ;  /* 0x000000ffff027224 */ /* 0x000fe200078e0a02 */
[----:B------:R-:W-:Y:S01]  /*4050*/  ISETP.GE.AND P0, PT, R17, RZ, PT ;  /* 0x000000ff1100720c */ /* 0x000fe20003f06270 */
[----:B------:R-:W-:Y:S01]  /*4060*/  @!P6 IMAD.IADD R196, R196, 0x1, -R3 ;  /* 0x00000001c4c4e824 */ /* 0x000fe200078e0a03 */
[----:B------:R-:W-:Y:S01]  /*4070*/  ISETP.GE.AND P6, PT, R8, RZ, PT ;  /* 0x000000ff0800720c */ /* 0x000fe20003fc6270 */
[----:B------:R-:W-:Y:S01]  /*4080*/  IMAD R206, R3, R2, R206 ;  /* 0x0000000203ce7224 */ /* 0x000fe200078e02ce */
[----:B------:R-:W-:Y:S01]  /*4090*/  LOP3.LUT R8, R5, 0x144, RZ, 0xfc, !PT ;  /* 0x0000014405087812 */ /* 0x000fe200078efcff */
[----:B------:R-:W-:Y:S01]  /*40a0*/  IMAD.HI.U32 R2, R15, R210, RZ ;  /* 0x000000d20f027227 */ /* 0x000fe200078e00ff */
[----:B------:R-:W-:-:S02]  /*40b0*/  LOP3.LUT R17, R5, 0x148, RZ, 0xfc, !PT ;  /* 0x0000014805117812 */ /* 0x000fc400078efcff */
[----:B------:R-:W-:Y:S01]  /*40c0*/  IABS R214, R8 ;  /* 0x0000000800d67213 */ /* 0x000fe20000000000 */
[----:B------:R-:W-:Y:S01]  /*40d0*/  IMAD.MOV R2, RZ, RZ, -R2 ;  /* 0x000000ffff027224 */ /* 0x000fe200078e0a02 */
[----:B------:R-:W-:Y:S01]  /*40e0*/  IABS R216, R17 ;  /* 0x0000001100d87213 */ /* 0x000fe20000000000 */
[----:B------:R-:W-:Y:S01]  /*40f0*/  @!P1 IMAD.IADD R204, R204, 0x1, -R3 ;  /* 0x00000001cccc9824 */ /* 0x000fe200078e0a03 */
[----:B------:R-:W-:Y:S01]  /*4100*/  LOP3.LUT R20, R5, 0x164, RZ, 0xfc, !PT ;  /* 0x0000016405147812 */ /* 0x000fe200078efcff */
[C---:B------:R-:W-:Y:S02]  /*4110*/  IMAD R210, R3.reuse, R2, R210 ;  /* 0x0000000203d27224 */ /* 0x040fe400078e02d2 */
[----:B------:R-:W-:Y:S01]  /*4120*/  @!P2 IMAD.MOV R196, RZ, RZ, -R196 ;  /* 0x000000ffffc4a224 */ /* 0x000fe200078e0ac4 */
[C---:B------:R-:W-:Y:S01]  /*4130*/  ISETP.GT.U32.AND P2, PT, R3.reuse, R202, PT ;  /* 0x000000ca0300720c */ /* 0x040fe20003f44070 */
[----:B------:R-:W-:Y:S01]  /*4140*/  @!P6 IMAD.MOV R204, RZ, RZ, -R204 ;  /* 0x000000ffffcce224 */ /* 0x000fe200078e0acc */
[C---:B------:R-:W-:Y:S01]  /*4150*/  ISETP.GT.U32.AND P6, PT, R3.reuse, R210, PT ;  /* 0x000000d20300720c */ /* 0x040fe20003fc4070 */
[----:B------:R-:W-:Y:S01]  /*4160*/  IMAD.MOV R4, RZ, RZ, -R4 ;  /* 0x000000ffff047224 */ /* 0x000fe200078e0a04 */
[----:B------:R-:W-:Y:S01]  /*4170*/  IABS R238, R20 ;  /* 0x0000001400ee7213 */ /* 0x000fe20000000000 */
[----:B------:R-:W-:Y:S01]  /*4180*/  @!P4 IMAD.MOV R198, RZ, RZ, -R198 ;  /* 0x000000ffffc6c224 */ /* 0x000fe200078e0ac6 */
[C---:B------:R-:W-:Y:S01]  /*4190*/  ISETP.GT.U32.AND P4, PT, R3.reuse, R206, PT ;  /* 0x000000ce0300720c */ /* 0x040fe20003f84070 */
[----:B------:R-:W-:Y:S01]  /*41a0*/  IMAD R208, R3, R4, R208 ;  /* 0x0000000403d07224 */ /* 0x000fe200078e02d0 */
[----:B------:R-:W-:Y:S01]  /*41b0*/  LOP3.LUT R4, R5, 0x140, RZ, 0xfc, !PT ;  /* 0x0000014005047812 */ /* 0x000fe200078efcff */
[----:B------:R-:W-:Y:S01]  /*41c0*/  @!P5 IMAD.MOV R200, RZ, RZ, -R200 ;  /* 0x000000ffffc8d224 */ /* 0x000fe200078e0ac8 */
[----:B------:R-:W-:-:S02]  /*41d0*/  ISETP.GE.AND P5, PT, R18, RZ, PT ;  /* 0x000000ff1200720c */ /* 0x000fc40003fa6270 */
[----:B------:R-:W-:Y:S01]  /*41e0*/  ISETP.GT.U32.AND P1, PT, R3, R208, PT ;  /* 0x000000d00300720c */ /* 0x000fe20003f24070 */
[--C-:B------:R-:W-:Y:S01]  /*41f0*/  @!P2 IMAD.IADD R202, R202, 0x1, -R3.reuse ;  /* 0x00000001cacaa824 */ /* 0x100fe200078e0a03 */
[----:B------:R-:W-:Y:S01]  /*4200*/  IABS R212, R4 ;  /* 0x0000000400d47213 */ /* 0x000fe20000000000 */
[--C-:B------:R-:W-:Y:S01]  /*4210*/  @!P6 IMAD.IADD R210, R210, 0x1, -R3.reuse ;  /* 0x00000001d2d2e824 */ /* 0x100fe200078e0a03 */
[----:B------:R-:W-:Y:S01]  /*4220*/  ISETP.GE.AND P2, PT, R6, RZ, PT ;  /* 0x000000ff0600720c */ /* 0x000fe20003f46270 */
[----:B------:R-:W-:Y:S01]  /*4230*/  @!P3 IMAD.MOV R202, RZ, RZ, -R202 ;  /* 0x000000ffffcab224 */ /* 0x000fe200078e0aca */
[----:B------:R-:W-:Y:S01]  /*4240*/  ISETP.GE.AND P3, PT, R4, RZ, PT ;  /* 0x000000ff0400720c */ /* 0x000fe20003f66270 */
[----:B------:R-:W-:Y:S01]  /*4250*/  IMAD.HI.U32 R4, R15, R214, RZ ;  /* 0x000000d60f047227 */ /* 0x000fe200078e00ff */
[----:B------:R-:W-:Y:S02]  /*4260*/  ISETP.GT.U32.AND P6, PT, R3, R210, PT ;  /* 0x000000d20300720c */ /* 0x000fe40003fc4070 */
[----:B------:R-:W-:Y:S01]  /*4270*/  LOP3.LUT R18, R5, 0x154, RZ, 0xfc, !PT ;  /* 0x0000015405127812 */ /* 0x000fe200078efcff */
[----:B------:R-:W-:-:S02]  /*4280*/  @!P4 IMAD.IADD R206, R206, 0x1, -R3 ;  /* 0x00000001cecec824 */ /* 0x000fc400078e0a03 */
[----:B------:R-:W-:Y:S01]  /*4290*/  IMAD.MOV R4, RZ, RZ, -R4 ;  /* 0x000000ffff047224 */ /* 0x000fe200078e0a04 */
[----:B------:R-:W-:Y:S01]  /*42a0*/  IABS R222, R18 ;  /* 0x0000001200de7213 */ /* 0x000fe20000000000 */
[----:B------:R-:W-:Y:S01]  /*42b0*/  @!P1 IMAD.IADD R208, R208, 0x1, -R3 ;  /* 0x00000001d0d09824 */ /* 0x000fe200078e0a03 */
[C---:B------:R-:W-:Y:S01]  /*42c0*/  ISETP.GT.U32.AND P4, PT, R3.reuse, R206, PT ;  /* 0x000000ce0300720c */ /* 0x040fe20003f84070 */
[----:B------:R-:W-:Y:S02]  /*42d0*/  IMAD R214, R3, R4, R214 ;  /* 0x0000000403d67224 */ /* 0x000fe400078e02d6 */
[----:B------:R-:W-:Y:S01]  /*42e0*/  IMAD.HI.U32 R2, R15, R212, RZ ;  /* 0x000000d40f027227 */ /* 0x000fe200078e00ff */
[----:B------:R-:W-:-:S03]  /*42f0*/  ISETP.GT.U32.AND P1, PT, R3, R208, PT ;  /* 0x000000d00300720c */ /* 0x000fc60003f24070 */
[----:B------:R-:W-:Y:S01]  /*4300*/  @!P6 IMAD.IADD R210, R210, 0x1, -R3 ;  /* 0x00000001d2d2e824 */ /* 0x000fe200078e0a03 */
[----:B------:R-:W-:Y:S01]  /*4310*/  ISETP.GT.U32.AND P6, PT, R3, R214, PT ;  /* 0x000000d60300720c */ /* 0x000fe20003fc4070 */
[----:B------:R-:W-:Y:S02]  /*4320*/  IMAD.MOV R2, RZ, RZ, -R2 ;  /* 0x000000ffff027224 */ /* 0x000fe400078e0a02 */
[----:B------:R-:W-:-:S04]  /*4330*/  IMAD.HI.U32 R6, R15, R216, RZ ;  /* 0x000000d80f067227 */ /* 0x000fc800078e00ff */
[--C-:B------:R-:W-:Y:S01]  /*4340*/  @!P4 IMAD.IADD R206, R206, 0x1, -R3.reuse ;  /* 0x00000001cecec824 */ /* 0x100fe200078e0a03 */
[----:B------:R-:W-:Y:S01]  /*4350*/  ISETP.GE.AND P4, PT, R8, RZ, PT ;  /* 0x000000ff0800720c */ /* 0x000fe20003f86270 */
[----:B------:R-:W-:Y:S01]  /*4360*/  IMAD R212, R3, R2, R212 ;  /* 0x0000000203d47224 */ /* 0x000fe200078e02d4 */
[----:B------:R-:W-:Y:S01]  /*4370*/  LOP3.LUT R2, R5, 0x14c, RZ, 0xfc, !PT ;  /* 0x0000014c05027812 */ /* 0x000fe200078efcff */
[--C-:B------:R-:W-:Y:S01]  /*4380*/  @!P1 IMAD.IADD R208, R208, 0x1, -R3.reuse ;  /* 0x00000001d0d09824 */ /* 0x100fe200078e0a03 */
[----:B------:R-:W-:Y:S01]  /*4390*/  ISETP.GE.AND P1, PT, R17, RZ, PT ;  /* 0x000000ff1100720c */ /* 0x000fe20003f26270 */
[----:B------:R-:W-:Y:S01]  /*43a0*/  @!P0 IMAD.MOV R206, RZ, RZ, -R206 ;  /* 0x000000ffffce8224 */ /* 0x000fe200078e0ace */
[C---:B------:R-:W-:Y:S01]  /*43b0*/  ISETP.GT.U32.AND P0, PT, R3.reuse, R212, PT ;  /* 0x000000d40300720c */ /* 0x040fe20003f04070 */
[----:B------:R-:W-:Y:S01]  /*43c0*/  @!P6 IMAD.IADD R214, R214, 0x1, -R3 ;  /* 0x00000001d6d6e824 */ /* 0x000fe200078e0a03 */
[----:B------:R-:W-:Y:S01]  /*43d0*/  IABS R218, R2 ;  /* 0x0000000200da7213 */ /* 0x000fe20000000000 */
[----:B------:R-:W-:Y:S01]  /*43e0*/  @!P5 IMAD.MOV R208, RZ, RZ, -R208 ;  /* 0x000000ffffd0d224 */ /* 0x000fe200078e0ad0 */
[----:B------:R-:W-:Y:S01]  /*43f0*/  ISETP.GE.AND P5, PT, R2, RZ, PT ;  /* 0x000000ff0200720c */ /* 0x000fe20003fa6270 */
[----:B------:R-:W-:Y:S01]  /*4400*/  IMAD.MOV R6, RZ, RZ, -R6 ;  /* 0x000000ffff067224 */ /* 0x000fe200078e0a06 */
[----:B------:R-:W-:Y:S01]  /*4410*/  ISETP.GT.U32.AND P6, PT, R3, R214, PT ;  /* 0x000000d60300720c */ /* 0x000fe20003fc4070 */
[----:B------:R-:W-:Y:S01]  /*4420*/  IMAD.HI.U32 R2, R15, R218, RZ ;  /* 0x000000da0f027227 */ /* 0x000fe200078e00ff */
[----:B------:R-:W-:-:S03]  /*4430*/  LOP3.LUT R17, R5, 0x150, RZ, 0xfc, !PT ;  /* 0x0000015005117812 */ /* 0x000fc600078efcff */
[C---:B------:R-:W-:Y:S01]  /*4440*/  IMAD R216, R3.reuse, R6, R216 ;  /* 0x0000000603d87224 */ /* 0x040fe200078e02d8 */
[----:B------:R-:W-:Y:S01]  /*4450*/  IABS R220, R17 ;  /* 0x0000001100dc7213 */ /* 0x000fe20000000000 */
[----:B------:R-:W-:Y:S02]  /*4460*/  IMAD.MOV R2, RZ, RZ, -R2 ;  /* 0x000000ffff027224 */ /* 0x000fe400078e0a02 */
[----:B------:R-:W-:Y:S02]  /*4470*/  @!P0 IMAD.IADD R212, R212, 0x1, -R3 ;  /* 0x00000001d4d48824 */ /* 0x000fe400078e0a03 */
[----:B------:R-:W-:Y:S01]  /*4480*/  @!P2 IMAD.MOV R210, RZ, RZ, -R210 ;  /* 0x000000ffffd2a224 */ /* 0x000fe200078e0ad2 */
[C---:B------:R-:W-:Y:S01]  /*4490*/  ISETP.GT.U32.AND P2, PT, R3.reuse, R216, PT ;  /* 0x000000d80300720c */ /* 0x040fe20003f44070 */
[C---:B------:R-:W-:Y:S01]  /*44a0*/  IMAD R218, R3.reuse, R2, R218 ;  /* 0x0000000203da7224 */ /* 0x040fe200078e02da */
[----:B------:R-:W-:Y:S01]  /*44b0*/  ISETP.GT.U32.AND P0, PT, R3, R212, PT ;  /* 0x000000d40300720c */ /* 0x000fe20003f04070 */
[----:B------:R-:W-:-:S04]  /*44c0*/  IMAD.HI.U32 R4, R15, R220, RZ ;  /* 0x000000dc0f047227 */ /* 0x000fc800078e00ff */
[----:B------:R-:W-:Y:S01]  /*44d0*/  @!P6 IMAD.IADD R214, R214, 0x1, -R3 ;  /* 0x00000001d6d6e824 */ /* 0x000fe200078e0a03 */
[----:B------:R-:W-:Y:S01]  /*44e0*/  ISETP.GT.U32.AND P6, PT, R3, R218, PT ;  /* 0x000000da0300720c */ /* 0x000fe20003fc4070 */
[----:B------:R-:W-:-:S04]  /*44f0*/  IMAD.HI.U32 R8, R15, R224, RZ ;  /* 0x000000e00f087227 */ /* 0x000fc800078e00ff */
[----:B------:R-:W-:Y:S02]  /*4500*/  IMAD.MOV R4, RZ, RZ, -R4 ;  /* 0x000000ffff047224 */ /* 0x000fe400078e0a04 */
[----:B------:R-:W-:Y:S02]  /*4510*/  IMAD.MOV R8, RZ, RZ, -R8 ;  /* 0x000000ffff087224 */ /* 0x000fe400078e0a08 */
[C---:B------:R-:W-:Y:S02]  /*4520*/  IMAD R220, R3.reuse, R4, R220 ;  /* 0x0000000403dc7224 */ /* 0x040fe400078e02dc */
[----:B------:R-:W-:Y:S01]  /*4530*/  IMAD R224, R3, R8, R224 ;  /* 0x0000000803e07224 */ /* 0x000fe200078e02e0 */
[----:B------:R-:W-:Y:S01]  /*4540*/  LOP3.LUT R8, R5, 0x15c, RZ, 0xfc, !PT ;  /* 0x0000015c05087812 */ /* 0x000fe200078efcff */
[--C-:B------:R-:W-:Y:S01]  /*4550*/  @!P2 IMAD.IADD R216, R216, 0x1, -R3.reuse ;  /* 0x00000001d8d8a824 */ /* 0x100fe200078e0a03 */
[C---:B------:R-:W-:Y:S01]  /*4560*/  ISETP.GT.U32.AND P2, PT, R3.reuse, R220, PT ;  /* 0x000000dc0300720c */ /* 0x040fe20003f44070 */
[--C-:B------:R-:W-:Y:S01]  /*4570*/  @!P0 IMAD.IADD R212, R212, 0x1, -R3.reuse ;  /* 0x00000001d4d48824 */ /* 0x100fe200078e0a03 */
[----:B------:R-:W-:Y:S01]  /*4580*/  IABS R228, R8 ;  /* 0x0000000800e47213 */ /* 0x000fe20000000000 */
[----:B------:R-:W-:Y:S01]  /*4590*/  @!P6 IMAD.IADD R218, R218, 0x1, -R3 ;  /* 0x00000001dadae824 */ /* 0x000fe200078e0a03 */
[----:B------:R-:W-:Y:S01]  /*45a0*/  ISETP.GT.U32.AND P6, PT, R3, R216, PT ;  /* 0x000000d80300720c */ /* 0x000fe20003fc4070 */
[----:B------:R-:W-:Y:S01]  /*45b0*/  IMAD.HI.U32 R6, R15, R222, RZ ;  /* 0x000000de0f067227 */ /* 0x000fe200078e00ff */
[----:B------:R-:W-:-:S02]  /*45c0*/  ISETP.GE.AND P0, PT, R17, RZ, PT ;  /* 0x000000ff1100720c */ /* 0x000fc40003f06270 */
[----:B------:R-:W-:Y:S01]  /*45d0*/  LOP3.LUT R17, R5, 0x160, RZ, 0xfc, !PT ;  /* 0x0000016005117812 */ /* 0x000fe200078efcff */
[----:B------:R-:W-:Y:S01]  /*45e0*/  @!P3 IMAD.MOV R212, RZ, RZ, -R212 ;  /* 0x000000ffffd4b224 */ /* 0x000fe200078e0ad4 */
[----:B------:R-:W-:Y:S01]  /*45f0*/  ISETP.GT.U32.AND P3, PT, R3, R218, PT ;  /* 0x000000da0300720c */ /* 0x000fe20003f64070 */
[----:B------:R-:W-:Y:S01]  /*4600*/  IMAD.MOV R6, RZ, RZ, -R6 ;  /* 0x000000ffff067224 */ /* 0x000fe200078e0a06 */
[----:B------:R-:W-:Y:S01]  /*4610*/  IABS R236, R17 ;  /* 0x0000001100ec7213 */ /* 0x000fe20000000000 */
[----:B------:R-:W-:-:S04]  /*4620*/  IMAD.HI.U32 R2, R15, R228, RZ ;  /* 0x000000e40f027227 */ /* 0x000fc800078e00ff */
[C---:B------:R-:W-:Y:S02]  /*4630*/  IMAD R222, R3.reuse, R6, R222 ;  /* 0x0000000603de7224 */ /* 0x040fe400078e02de */
[--C-:B------:R-:W-:Y:S02]  /*4640*/  @!P2 IMAD.IADD R220, R220, 0x1, -R3.reuse ;  /* 0x00000001dcdca824 */ /* 0x100fe400078e0a03 */
[----:B------:R-:W-:Y:S02]  /*4650*/  IMAD.MOV R2, RZ, RZ, -R2 ;  /* 0x000000ffff027224 */ /* 0x000fe400078e0a02 */
[----:B------:R-:W-:Y:S01]  /*4660*/  @!P4 IMAD.MOV R214, RZ, RZ, -R214 ;  /* 0x000000ffffd6c224 */ /* 0x000fe200078e0ad6 */
[C---:B------:R-:W-:Y:S01]  /*4670*/  ISETP.GT.U32.AND P2, PT, R3.reuse, R220, PT ;  /* 0x000000dc0300720c */ /* 0x040fe20003f44070 */
[----:B------:R-:W-:Y:S01]  /*4680*/  @!P6 IMAD.IADD R216, R216, 0x1, -R3 ;  /* 0x00000001d8d8e824 */ /* 0x000fe200078e0a03 */
[C---:B------:R-:W-:Y:S01]  /*4690*/  ISETP.GT.U32.AND P4, PT, R3.reuse, R222, PT ;  /* 0x000000de0300720c */ /* 0x040fe20003f84070 */
[C---:B------:R-:W-:Y:S01]  /*46a0*/  IMAD R228, R3.reuse, R2, R228 ;  /* 0x0000000203e47224 */ /* 0x040fe200078e02e4 */
[----:B------:R-:W-:Y:S01]  /*46b0*/  ISETP.GT.U32.AND P6, PT, R3, R224, PT ;  /* 0x000000e00300720c */ /* 0x000fe20003fc4070 */
[----:B------:R-:W-:-:S04]  /*46c0*/  IMAD.HI.U32 R4, R15, R236, RZ ;  /* 0x000000ec0f047227 */ /* 0x000fc800078e00ff */
[--C-:B------:R-:W-:Y:S01]  /*46d0*/  @!P3 IMAD.IADD R218, R218, 0x1, -R3.reuse ;  /* 0x00000001dadab824 */ /* 0x100fe200078e0a03 */
[C---:B------:R-:W-:Y:S01]  /*46e0*/  ISETP.GT.U32.AND P3, PT, R3.reuse, R228, PT ;  /* 0x000000e40300720c */ /* 0x040fe20003f64070 */
[----:B------:R-:W-:Y:S02]  /*46f0*/  IMAD.MOV R6, RZ, RZ, -R4 ;  /* 0x000000ffff067224 */ /* 0x000fe400078e0a04 */
[--C-:B------:R-:W-:Y:S02]  /*4700*/  @!P2 IMAD.IADD R220, R220, 0x1, -R3.reuse ;  /* 0x00000001dcdca824 */ /* 0x100fe400078e0a03 */
[----:B------:R-:W-:Y:S01]  /*4710*/  IMAD R236, R3, R6, R236 ;  /* 0x0000000603ec7224 */ /* 0x000fe200078e02ec */
[----:B------:R-:W-:Y:S01]  /*4720*/  LOP3.LUT R6, R5, 0x16c, RZ, 0xfc, !PT ;  /* 0x0000016c05067812 */ /* 0x000fe200078efcff */
[--C-:B------:R-:W-:Y:S01]  /*4730*/  @!P4 IMAD.IADD R222, R222, 0x1, -R3.reuse ;  /* 0x00000001dedec824 */ /* 0x100fe200078e0a03 */
[----:B------:R-:W-:Y:S01]  /*4740*/  ISETP.GE.AND P4, PT, R18, RZ, PT ;  /* 0x000000ff1200720c */ /* 0x000fe20003f86270 */
[--C-:B------:R-:W-:Y:S01]  /*4750*/  @!P6 IMAD.IADD R224, R224, 0x1, -R3.reuse ;  /* 0x00000001e0e0e824 */ /* 0x100fe200078e0a03 */
[----:B------:R-:W-:Y:S01]  /*4760*/  ISETP.GT.U32.AND P2, PT, R3, R236, PT ;  /* 0x000000ec0300720c */ /* 0x000fe20003f44070 */
[----:B------:R-:W-:Y:S01]  /*4770*/  @!P1 IMAD.MOV R216, RZ, RZ, -R216 ;  /* 0x000000ffffd89224 */ /* 0x000fe200078e0ad8 */
[----:B------:R-:W-:Y:S01]  /*4780*/  LOP3.LUT R18, R5, 0x170, RZ, 0xfc, !PT ;  /* 0x0000017005127812 */ /* 0x000fe200078efcff */
[----:B------:R-:W-:Y:S01]  /*4790*/  @!P3 IMAD.IADD R228, R228, 0x1, -R3 ;  /* 0x00000001e4e4b824 */ /* 0x000fe200078e0a03 */
[----:B------:R-:W-:Y:S01]  /*47a0*/  ISETP.GT.U32.AND P3, PT, R3, R222, PT ;  /* 0x000000de0300720c */ /* 0x000fe20003f64070 */
[----:B------:R-:W-:Y:S01]  /*47b0*/  IMAD.HI.U32 R4, R15, R240, RZ ;  /* 0x000000f00f047227 */ /* 0x000fe200078e00ff */
[----:B------:R-:W-:-:S02]  /*47c0*/  ISETP.GT.U32.AND P1, PT, R3, R224, PT ;  /* 0x000000e00300720c */ /* 0x000fc40003f24070 */
[----:B------:R-:W-:Y:S01]  /*47d0*/  IABS R242, R6 ;  /* 0x0000000600f27213 */ /* 0x000fe20000000000 */
[----:B------:R-:W-:Y:S01]  /*47e0*/  @!P5 IMAD.MOV R218, RZ, RZ, -R218 ;  /* 0x000000ffffdad224 */ /* 0x000fe200078e0ada */
[----:B------:R-:W-:Y:S01]  /*47f0*/  ISETP.GT.U32.AND P5, PT, R3, R228, PT ;  /* 0x000000e40300720c */ /* 0x000fe20003fa4070 */
[----:B------:R-:W-:Y:S01]  /*4800*/  IMAD.MOV R4, RZ, RZ, -R4 ;  /* 0x000000ffff047224 */ /* 0x000fe200078e0a04 */
[----:B------:R-:W-:Y:S01]  /*4810*/  IABS R244, R18 ;  /* 0x0000001200f47213 */ /* 0x000fe20000000000 */
[----:B------:R-:W-:Y:S01]  /*4820*/  IMAD.HI.U32 R2, R15, R238, RZ ;  /* 0x000000ee0f027227 */ /* 0x000fe200078e00ff */
[----:B------:R-:W-:Y:S02]  /*4830*/  ISETP.GE.AND P6, PT, R19, RZ, PT ;  /* 0x000000ff1300720c */ /* 0x000fe40003fc6270 */
[----:B------:R-:W-:Y:S01]  /*4840*/  LOP3.LUT R19, R5, 0x188, RZ, 0xfc, !PT ;  /* 0x0000018805137812 */ /* 0x000fe200078efcff */
[----:B------:R-:W-:Y:S02]  /*4850*/  IMAD R240, R3, R4, R240 ;  /* 0x0000000403f07224 */ /* 0x000fe400078e02f0 */
[----:B------:R-:W-:-:S02]  /*4860*/  @!P2 IMAD.IADD R236, R236, 0x1, -R3 ;  /* 0x00000001ececa824 */ /* 0x000fc400078e0a03 */
[----:B------:R-:W-:Y:S02]  /*4870*/  IMAD.MOV R2, RZ, RZ, -R2 ;  /* 0x000000ffff027224 */ /* 0x000fe400078e0a02 */
[--C-:B------:R-:W-:Y:S01]  /*4880*/  @!P3 IMAD.IADD R222, R222, 0x1, -R3.reuse ;  /* 0x00000001dedeb824 */ /* 0x100fe200078e0a03 */
[C---:B------:R-:W-:Y:S01]  /*4890*/  ISETP.GT.U32.AND P2, PT, R3.reuse, R236, PT ;  /* 0x000000ec0300720c */ /* 0x040fe20003f44070 */
[----:B------:R-:W-:Y:S01]  /*48a0*/  @!P1 IMAD.IADD R224, R224, 0x1, -R3 ;  /* 0x00000001e0e09824 */ /* 0x000fe200078e0a03 */
[----:B------:R-:W-:Y:S01]  /*48b0*/  ISETP.GE.AND P3, PT, R8, RZ, PT ;  /* 0x000000ff0800720c */ /* 0x000fe20003f66270 */
[C---:B------:R-:W-:Y:S01]  /*48c0*/  IMAD R238, R3.reuse, R2, R238 ;  /* 0x0000000203ee7224 */ /* 0x040fe200078e02ee */
[----:B------:R-:W-:Y:S01]  /*48d0*/  ISETP.GT.U32.AND P1, PT, R3, R240, PT ;  /* 0x000000f00300720c */ /* 0x000fe20003f24070 */
[----:B------:R-:W-:Y:S01]  /*48e0*/  IMAD.HI.U32 R2, R15, R242, RZ ;  /* 0x000000f20f027227 */ /* 0x000fe200078e00ff */
[----:B------:R-:W-:-:S03]  /*48f0*/  IABS R8, R19 ;  /* 0x0000001300087213 */ /* 0x000fc60000000000 */
[----:B------:R-:W-:Y:S01]  /*4900*/  @!P5 IMAD.IADD R228, R228, 0x1, -R3 ;  /* 0x00000001e4e4d824 */ /* 0x000fe200078e0a03 */
[----:B------:R-:W-:Y:S01]  /*4910*/  ISETP.GE.AND P5, PT, R17, RZ, PT ;  /* 0x000000ff1100720c */ /* 0x000fe20003fa6270 */
[----:B------:R-:W-:-:S04]  /*4920*/  IMAD.HI.U32 R4, R15, R244, RZ ;  /* 0x000000f40f047227 */ /* 0x000fc800078e00ff */
[----:B------:R-:W-:Y:S02]  /*4930*/  IMAD.MOV R2, RZ, RZ, -R2 ;  /* 0x000000ffff027224 */ /* 0x000fe400078e0a02 */
[----:B------:R-:W-:Y:S01]  /*4940*/  @!P0 IMAD.MOV R220, RZ, RZ, -R220 ;  /* 0x000000ffffdc8224 */ /* 0x000fe200078e0adc */
[C---:B------:R-:W-:Y:S01]  /*4950*/  ISETP.GT.U32.AND P0, PT, R3.reuse, R238, PT ;  /* 0x000000ee0300720c */ /* 0x040fe20003f04070 */
[----:B------:R-:W-:Y:S02]  /*4960*/  IMAD.MOV R4, RZ, RZ, -R4 ;  /* 0x000000ffff047224 */ /* 0x000fe400078e0a04 */
[----:B------:R-:W-:Y:S01]  /*4970*/  IMAD R242, R3, R2, R242 ;  /* 0x0000000203f27224 */ /* 0x000fe200078e02f2 */
[----:B------:R-:W-:Y:S01]  /*4980*/  LOP3.LUT R2, R5, 0x174, RZ, 0xfc, !PT ;  /* 0x0000017405027812 */ /* 0x000fe200078efcff */
[--C-:B------:R-:W-:Y:S01]  /*4990*/  @!P2 IMAD.IADD R236, R236, 0x1, -R3.reuse ;  /* 0x00000001ececa824 */ /* 0x100fe200078e0a03 */
[----:B------:R-:W-:Y:S01]  /*49a0*/  ISETP.GE.AND P2, PT, R20, RZ, PT ;  /* 0x000000ff1400720c */ /* 0x000fe20003f46270 */
[--C-:B------:R-:W-:Y:S01]  /*49b0*/  @!P1 IMAD.IADD R240, R240, 0x1, -R3.reuse ;  /* 0x00000001f0f09824 */ /* 0x100fe200078e0a03 */
[----:B------:R-:W-:Y:S01]  /*49c0*/  IABS R246, R2 ;  /* 0x0000000200f67213 */ /* 0x000fe20000000000 */
[----:B------:R-:W-:Y:S01]  /*49d0*/  IMAD R244, R3, R4, R244 ;  /* 0x0000000403f47224 */ /* 0x000fe200078e02f4 */
[----:B------:R-:W-:Y:S01]  /*49e0*/  LOP3.LUT R4, R5, 0x178, RZ, 0xfc, !PT ;  /* 0x0000017805047812 */ /* 0x000fe200078efcff */
[----:B------:R-:W-:Y:S01]  /*49f0*/  @!P3 IMAD.MOV R228, RZ, RZ, -R228 ;  /* 0x000000ffffe4b224 */ /* 0x000fe200078e0ae4 */
[C---:B------:R-:W-:Y:S01]  /*4a00*/  ISETP.GT.U32.AND P3, PT, R3.reuse, R242, PT ;  /* 0x000000f20300720c */ /* 0x040fe20003f64070 */
[----:B------:R-:W-:Y:S01]  /*4a10*/  @!P6 IMAD.MOV R224, RZ, RZ, -R224 ;  /* 0x000000ffffe0e224 */ /* 0x000fe200078e0ae0 */
[C---:B------:R-:W-:Y:S01]  /*4a20*/  ISETP.GT.U32.AND P6, PT, R3.reuse, R240, PT ;  /* 0x000000f00300720c */ /* 0x040fe20003fc4070 */
[----:B------:R-:W-:Y:S01]  /*4a30*/  @!P5 IMAD.MOV R236, RZ, RZ, -R236 ;  /* 0x000000ffffecd224 */ /* 0x000fe200078e0aec */
[----:B------:R-:W-:Y:S01]  /*4a40*/  ISETP.GT.U32.AND P5, PT, R3, R244, PT ;  /* 0x000000f40300720c */ /* 0x000fe20003fa4070 */
[----:B------:R-:W-:Y:S01]  /*4a50*/  @!P0 IMAD.IADD R238, R238, 0x1, -R3 ;  /* 0x00000001eeee8824 */ /* 0x000fe200078e0a03 */
[----:B------:R-:W-:Y:S01]  /*4a60*/  IABS R248, R4 ;  /* 0x0000000400f87213 */ /* 0x000fe20000000000 */
[----:B------:R-:W-:Y:S01]  /*4a70*/  @!P4 IMAD.MOV R222, RZ, RZ, -R222 ;  /* 0x000000ffffdec224 */ /* 0x000fe200078e0ade */
[----:B------:R-:W-:-:S02]  /*4a80*/  ISETP.GE.AND P4, PT, R6, RZ, PT ;  /* 0x000000ff0600720c */ /* 0x000fc40003f86270 */
[----:B------:R-:W-:Y:S02]  /*4a90*/  ISETP.GT.U32.AND P1, PT, R3, R238, PT ;  /* 0x000000ee0300720c */ /* 0x000fe40003f24070 */
[----:B------:R-:W-:Y:S01]  /*4aa0*/  ISETP.GE.AND P0, PT, R21, RZ, PT ;  /* 0x000000ff1500720c */ /* 0x000fe20003f06270 */
[--C-:B------:R-:W-:Y:S01]  /*4ab0*/  @!P3 IMAD.IADD R242, R242, 0x1, -R3.reuse ;  /* 0x00000001f2f2b824 */ /* 0x100fe200078e0a03 */
[----:B------:R-:W-:Y:S01]  /*4ac0*/  ISETP.GE.AND P3, PT, R4, RZ, PT ;  /* 0x000000ff0400720c */ /* 0x000fe20003f66270 */
[--C-:B------:R-:W-:Y:S01]  /*4ad0*/  @!P6 IMAD.IADD R240, R240, 0x1, -R3.reuse ;  /* 0x00000001f0f0e824 */ /* 0x100fe200078e0a03 */
[----:B------:R-:W-:Y:S01]  /*4ae0*/  ISETP.GE.AND P6, PT, R2, RZ, PT ;  /* 0x000000ff0200720c */ /* 0x000fe20003fc6270 */
[----:B------:R-:W-:Y:S01]  /*4af0*/  @!P5 IMAD.IADD R244, R244, 0x1, -R3 ;  /* 0x00000001f4f4d824 */ /* 0x000fe200078e0a03 */
[----:B------:R-:W-:Y:S01]  /*4b00*/  ISETP.GT.U32.AND P5, PT, R3, R242, PT ;  /* 0x000000f20300720c */ /* 0x000fe20003fa4070 */
[----:B------:R-:W-:Y:S01]  /*4b10*/  IMAD.HI.U32 R2, R15, R246, RZ ;  /* 0x000000f60f027227 */ /* 0x000fe200078e00ff */
[----:B------:R-:W-:-:S02]  /*4b20*/  LOP3.LUT R6, R5, 0x17c, RZ, 0xfc, !PT ;  /* 0x0000017c05067812 */ /* 0x000fc400078efcff */
[----:B------:R-:W-:Y:S01]  /*4b30*/  LOP3.LUT R20, R5, 0x18c, RZ, 0xfc, !PT ;  /* 0x0000018c05147812 */ /* 0x000fe200078efcff */
[----:B------:R-:W-:Y:S01]  /*4b40*/  IMAD.MOV R2, RZ, RZ, -R2 ;  /* 0x000000ffff027224 */ /* 0x000fe200078e0a02 */
[----:B------:R-:W-:Y:S01]  /*4b50*/  IABS R250, R6 ;  /* 0x0000000600fa7213 */ /* 0x000fe20000000000 */
[--C-:B------:R-:W-:Y:S01]  /*4b60*/  @!P1 IMAD.IADD R238, R238, 0x1, -R3.reuse ;  /* 0x00000001eeee9824 */ /* 0x100fe200078e0a03 */
[----:B------:R-:W-:Y:S01]  /*4b70*/  ISETP.GE.AND P1, PT, R18, RZ, PT ;  /* 0x000000ff1200720c */ /* 0x000fe20003f26270 */
[----:B------:R-:W-:Y:S01]  /*4b80*/  IMAD R246, R3, R2, R246 ;  /* 0x0000000203f67224 */ /* 0x000fe200078e02f6 */
[----:B------:R-:W-:Y:S01]  /*4b90*/  LOP3.LUT R2, R5, 0x180, RZ, 0xfc, !PT ;  /* 0x0000018005027812 */ /* 0x000fe200078efcff */
[----:B------:R-:W-:Y:S01]  /*4ba0*/  IMAD.HI.U32 R4, R15, R248, RZ ;  /* 0x000000f80f047227 */ /* 0x000fe200078e00ff */
[----:B------:R-:W-:Y:S02]  /*4bb0*/  IABS R18, R20 ;  /* 0x0000001400127213 */ /* 0x000fe40000000000 */
[----:B------:R-:W-:Y:S01]  /*4bc0*/  IABS R252, R2 ;  /* 0x0000000200fc7213 */ /* 0x000fe20000000000 */
[----:B------:R-:W-:Y:S01]  /*4bd0*/  @!P2 IMAD.MOV R238, RZ, RZ, -R238 ;  /* 0x000000ffffeea224 */ /* 0x000fe200078e0aee */
[C---:B------:R-:W-:Y:S01]  /*4be0*/  ISETP.GT.U32.AND P2, PT, R3.reuse, R244, PT ;  /* 0x000000f40300720c */ /* 0x040fe20003f44070 */
[----:B------:R-:W-:Y:S01]  /*4bf0*/  @!P5 IMAD.IADD R242, R242, 0x1, -R3 ;  /* 0x00000001f2f2d824 */ /* 0x000fe200078e0a03 */
[----:B------:R-:W-:Y:S01]  /*4c00*/  ISETP.GT.U32.AND P5, PT, R3, R246, PT ;  /* 0x000000f60300720c */ /* 0x000fe20003fa4070 */
[----:B------:R-:W-:Y:S01]  /*4c10*/  IMAD.MOV R4, RZ, RZ, -R4 ;  /* 0x000000ffff047224 */ /* 0x000fe200078e0a04 */
[----:B------:R-:W-:Y:S01]  /*4c20*/  LOP3.LUT R21, R5, 0x190, RZ, 0xfc, !PT ;  /* 0x0000019005157812 */ /* 0x000fe200078efcff */
[----:B------:R-:W-:-:S02]  /*4c30*/  @!P4 IMAD.MOV R242, RZ, RZ, -R242 ;  /* 0x000000fffff2c224 */ /* 0x000fc400078e0af2 */
[C---:B------:R-:W-:Y:S02]  /*4c40*/  IMAD R248, R3.reuse, R4, R248 ;  /* 0x0000000403f87224 */ /* 0x040fe400078e02f8 */
[----:B------:R-:W-:Y:S01]  /*4c50*/  @!P0 IMAD.MOV R240, RZ, RZ, -R240 ;  /* 0x000000fffff08224 */ /* 0x000fe200078e0af0 */
[----:B------:R-:W-:Y:S02]  /*4c60*/  ISETP.GE.AND P0, PT, R6, RZ, PT ;  /* 0x000000ff0600720c */ /* 0x000fe40003f06270 */
[----:B------:R-:W-:Y:S01]  /*4c70*/  ISETP.GT.U32.AND P4, PT, R3, R248, PT ;  /* 0x000000f80300720c */ /* 0x000fe20003f84070 */
[--C-:B------:R-:W-:Y:S01]  /*4c80*/  @!P2 IMAD.IADD R244, R244, 0x1, -R3.reuse ;  /* 0x00000001f4f4a824 */ /* 0x100fe200078e0a03 */
[----:B------:R-:W-:Y:S01]  /*4c90*/  ISETP.GE.AND P2, PT, R2, RZ, PT ;  /* 0x000000ff0200720c */ /* 0x000fe20003f46270 */
[----:B------:R-:W-:Y:S01]  /*4ca0*/  @!P5 IMAD.IADD R246, R246, 0x1, -R3 ;  /* 0x00000001f6f6d824 */ /* 0x000fe200078e0a03 */
[----:B------:R-:W-:Y:S01]  /*4cb0*/  LOP3.LUT R6, R5, 0x184, RZ, 0xfc, !PT ;  /* 0x0000018405067812 */ /* 0x000fe200078efcff */
[----:B------:R-:W-:-:S03]  /*4cc0*/  IMAD.HI.U32 R2, R15, R250, RZ ;  /* 0x000000fa0f027227 */ /* 0x000fc600078e00ff */
[----:B------:R-:W-:Y:S01]  /*4cd0*/  ISETP.GT.U32.AND P5, PT, R3, R246, PT ;  /* 0x000000f60300720c */ /* 0x000fe20003fa4070 */
[----:B------:R-:W-:Y:S02]  /*4ce0*/  IMAD.MOV R4, RZ, RZ, -R2 ;  /* 0x000000ffff047224 */ /* 0x000fe400078e0a02 */
[----:B------:R-:W-:-:S04]  /*4cf0*/  IMAD.HI.U32 R2, R15, R252, RZ ;  /* 0x000000fc0f027227 */ /* 0x000fc800078e00ff */
[----:B------:R-:W-:Y:S01]  /*4d00*/  @!P1 IMAD.MOV R244, RZ, RZ, -R244 ;  /* 0x000000fffff49224 */ /* 0x000fe200078e0af4 */
[----:B------:R-:W-:Y:S01]  /*4d10*/  ISETP.GE.AND P1, PT, R6, RZ, PT ;  /* 0x000000ff0600720c */ /* 0x000fe20003f26270 */
[----:B------:R-:W-:Y:S01]  /*4d20*/  @!P4 IMAD.IADD R248, R248, 0x1, -R3 ;  /* 0x00000001f8f8c824 */ /* 0x000fe200078e0a03 */
[----:B------:R-:W-:Y:S01]  /*4d30*/  IABS R6, R6 ;  /* 0x0000000600067213 */ /* 0x000fe20000000000 */
[----:B------:R-:W-:Y:S02]  /*4d40*/  IMAD.MOV R2, RZ, RZ, -R2 ;  /* 0x000000ffff027224 */ /* 0x000fe400078e0a02 */
[C---:B------:R-:W-:Y:S01]  /*4d50*/  IMAD R250, R3.reuse, R4, R250 ;  /* 0x0000000403fa7224 */ /* 0x040fe200078e02fa */
[C---:B------:R-:W-:Y:S01]  /*4d60*/  ISETP.GT.U32.AND P4, PT, R3.reuse, R248, PT ;  /* 0x000000f80300720c */ /* 0x040fe20003f84070 */
[----:B------:R-:W-:Y:S02]  /*4d70*/  IMAD R252, R3, R2, R252 ;  /* 0x0000000203fc7224 */ /* 0x000fe400078e02fc */
[----:B------:R-:W-:-:S04]  /*4d80*/  IMAD.HI.U32 R2, R15, R6, RZ ;  /* 0x000000060f027227 */ /* 0x000fc800078e00ff */
[----:B------:R-:W-:Y:S01]  /*4d90*/  @!P5 IMAD.IADD R246, R246, 0x1, -R3 ;  /* 0x00000001f6f6d824 */ /* 0x000fe200078e0a03 */
[----:B------:R-:W-:Y:S01]  /*4da0*/  ISETP.GT.U32.AND P5, PT, R3, R250, PT ;  /* 0x000000fa0300720c */ /* 0x000fe20003fa4070 */
[----:B------:R-:W-:-:S04]  /*4db0*/  IMAD.HI.U32 R4, R15, R8, RZ ;  /* 0x000000080f047227 */ /* 0x000fc800078e00ff */
[----:B------:R-:W-:Y:S02]  /*4dc0*/  IMAD.MOV R2, RZ, RZ, -R2 ;  /* 0x000000ffff027224 */ /* 0x000fe400078e0a02 */
[----:B------:R-:W-:Y:S02]  /*4dd0*/  IMAD.MOV R4, RZ, RZ, -R4 ;  /* 0x000000ffff047224 */ /* 0x000fe400078e0a04 */
[C---:B------:R-:W-:Y:S01]  /*4de0*/  IMAD R31, R3.reuse, R2, R6 ;  /* 0x00000002031f7224 */ /* 0x040fe200078e0206 */
[----:B------:R-:W-:Y:S01]  /*4df0*/  IABS R6, R22 ;  /* 0x0000001600067213 */ /* 0x000fe20000000000 */
[C---:B------:R-:W-:Y:S01]  /*4e00*/  IMAD R133, R3.reuse, R4, R8 ;  /* 0x0000000403857224 */ /* 0x040fe200078e0208 */
[----:B------:R-:W-:Y:S01]  /*4e10*/  IABS R4, R21 ;  /* 0x0000001500047213 */ /* 0x000fe20000000000 */
[--C-:B------:R-:W-:Y:S01]  /*4e20*/  @!P4 IMAD.IADD R248, R248, 0x1, -R3.reuse ;  /* 0x00000001f8f8c824 */ /* 0x100fe200078e0a03 */
[C---:B------:R-:W-:Y:S01]  /*4e30*/  ISETP.GT.U32.AND P4, PT, R3.reuse, R31, PT ;  /* 0x0000001f0300720c */ /* 0x040fe20003f84070 */
[----:B------:R-:W-:Y:S01]  /*4e40*/  @!P5 IMAD.IADD R250, R250, 0x1, -R3 ;  /* 0x00000001fafad824 */ /* 0x000fe200078e0a03 */
[C---:B------:R-:W-:Y:S01]  /*4e50*/  ISETP.GT.U32.AND P5, PT, R3.reuse, R133, PT ;  /* 0x000000850300720c */ /* 0x040fe20003fa4070 */
[----:B------:R-:W-:Y:S01]  /*4e60*/  @!P6 IMAD.MOV R246, RZ, RZ, -R246 ;  /* 0x000000fffff6e224 */ /* 0x000fe200078e0af6 */
[----:B------:R-:W-:Y:S01]  /*4e70*/  ISETP.GT.U32.AND P6, PT, R3, R252, PT ;  /* 0x000000fc0300720c */ /* 0x000fe20003fc4070 */
[----:B------:R-:W-:Y:S01]  /*4e80*/  IMAD.HI.U32 R2, R15, R18, RZ ;  /* 0x000000120f027227 */ /* 0x000fe200078e00ff */
[----:B------:R-:W-:-:S03]  /*4e90*/  IABS R8, R23 ;  /* 0x0000001700087213 */ /* 0x000fc60000000000 */
[----:B------:R-:W-:Y:S02]  /*4ea0*/  IMAD.MOV R2, RZ, RZ, -R2 ;  /* 0x000000ffff027224 */ /* 0x000fe400078e0a02 */
[----:B------:R-:W-:Y:S02]  /*4eb0*/  @!P3 IMAD.MOV R248, RZ, RZ, -R248 ;  /* 0x000000fffff8b224 */ /* 0x000fe400078e0af8 */
[--C-:B------:R-:W-:Y:S02]  /*4ec0*/  @!P4 IMAD.IADD R31, R31, 0x1, -R3.reuse ;  /* 0x000000011f1fc824 */ /* 0x100fe400078e0a03 */
[----:B------:R-:W-:Y:S02]  /*4ed0*/  @!P5 IMAD.IADD R133, R133, 0x1, -R3 ;  /* 0x000000018585d824 */ /* 0x000fe400078e0a03 */
[C---:B------:R-:W-:Y:S01]  /*4ee0*/  IMAD R17, R3.reuse, R2, R18 ;  /* 0x0000000203117224 */ /* 0x040fe200078e0212 */
[----:B------:R-:W-:Y:S01]  /*4ef0*/  ISETP.GT.U32.AND P5, PT, R3, R31, PT ;  /* 0x0000001f0300720c */ /* 0x000fe20003fa4070 */
[----:B------:R-:W-:Y:S01]  /*4f00*/  IMAD.HI.U32 R2, R15, R4, RZ ;  /* 0x000000040f027227 */ /* 0x000fe200078e00ff */
[----:B------:R-:W-:-:S03]  /*4f10*/  ISETP.GT.U32.AND P3, PT, R3, R133, PT ;  /* 0x000000850300720c */ /* 0x000fc60003f64070 */
[----:B------:R-:W-:Y:S01]  /*4f20*/  @!P6 IMAD.IADD R252, R252, 0x1, -R3 ;  /* 0x00000001fcfce824 */ /* 0x000fe200078e0a03 */
[----:B------:R-:W-:Y:S01]  /*4f30*/  ISETP.GT.U32.AND P6, PT, R3, R250, PT ;  /* 0x000000fa0300720c */ /* 0x000fe20003fc4070 */
[----:B------:R-:W-:-:S03]  /*4f40*/  IMAD.MOV R2, RZ, RZ, -R2 ;  /* 0x000000ffff027224 */ /* 0x000fc600078e0a02 */
[C---:B------:R-:W-:Y:S01]  /*4f50*/  ISETP.GT.U32.AND P4, PT, R3.reuse, R252, PT ;  /* 0x000000fc0300720c */ /* 0x040fe20003f84070 */
[----:B------:R-:W-:Y:S02]  /*4f60*/  IMAD R115, R3, R2, R4 ;  /* 0x0000000203737224 */ /* 0x000fe400078e0204 */
[----:B------:R-:W-:Y:S02]  /*4f70*/  @!P5 IMAD.IADD R31, R31, 0x1, -R3 ;  /* 0x000000011f1fd824 */ /* 0x000fe400078e0a03 */
[----:B------:R-:W-:Y:S01]  /*4f80*/  IMAD.HI.U32 R2, R15, R6, RZ ;  /* 0x000000060f027227 */ /* 0x000fe200078e00ff */
[----:B------:R-:W-:-:S03]  /*4f90*/  ISETP.GT.U32.AND P5, PT, R3, R115, PT ;  /* 0x000000730300720c */ /* 0x000fc60003fa4070 */
[----:B------:R-:W-:Y:S02]  /*4fa0*/  IMAD.MOV R2, RZ, RZ, -R2 ;  /* 0x000000ffff027224 */ /* 0x000fe400078e0a02 */
[--C-:B------:R-:W-:Y:S01]  /*4fb0*/  @!P6 IMAD.IADD R250, R250, 0x1, -R3.reuse ;  /* 0x00000001fafae824 */ /* 0x100fe200078e0a03 */
[----:B------:R-:W-:Y:S01]  /*4fc0*/  ISETP.GT.U32.AND P6, PT, R3, R17, PT ;  /* 0x000000110300720c */ /* 0x000fe20003fc4070 */
[--C-:B------:R-:W-:Y:S01]  /*4fd0*/  @!P4 IMAD.IADD R252, R252, 0x1, -R3.reuse ;  /* 0x00000001fcfcc824 */ /* 0x100fe200078e0a03 */
[----:B------:R-:W-:Y:S01]  /*4fe0*/  ISETP.GE.AND P4, PT, R19, RZ, PT ;  /* 0x000000ff1300720c */ /* 0x000fe20003f86270 */
[----:B------:R-:W-:Y:S01]  /*4ff0*/  IMAD R117, R3, R2, R6 ;  /* 0x0000000203757224 */ /* 0x000fe200078e0206 */
[----:B------:R-:W-:Y:S01]  /*5000*/  LOP3.LUT R19, R5, 0x19c, RZ, 0xfc, !PT ;  /* 0x0000019c05137812 */ /* 0x000fe200078efcff */
[----:B------:R-:W-:Y:S01]  /*5010*/  IMAD.HI.U32 R4, R15, R8, RZ ;  /* 0x000000080f047227 */ /* 0x000fe200078e00ff */
[----:B------:R-:W-:Y:S02]  /*5020*/  LOP3.LUT R6, R5, 0x1a0, RZ, 0xfc, !PT ;  /* 0x000001a005067812 */ /* 0x000fe400078efcff */
[----:B------:R-:W-:Y:S01]  /*5030*/  IABS R18, R19 ;  /* 0x0000001300127213 */ /* 0x000fe20000000000 */
[----:B------:R-:W-:Y:S01]  /*5040*/  @!P5 IMAD.IADD R115, R115, 0x1, -R3 ;  /* 0x000000017373d824 */ /* 0x000fe200078e0a03 */
[----:B------:R-:W-:Y:S01]  /*5050*/  IABS R134, R6 ;  /* 0x0000000600867213 */ /* 0x000fe20000000000 */
[----:B------:R-:W-:-:S02]  /*5060*/  IMAD.MOV R4, RZ, RZ, -R4 ;  /* 0x000000ffff047224 */ /* 0x000fc400078e0a04 */
[----:B------:R-:W-:Y:S01]  /*5070*/  IMAD.HI.U32 R2, R15, R18, RZ ;  /* 0x000000120f027227 */ /* 0x000fe200078e00ff */
[----:B------:R-:W-:-:S03]  /*5080*/  ISETP.GT.U32.AND P5, PT, R3, R115, PT ;  /* 0x000000730300720c */ /* 0x000fc60003fa4070 */
[----:B------:R-:W-:Y:S02]  /*5090*/  IMAD.MOV R2, RZ, RZ, -R2 ;  /* 0x000000ffff027224 */ /* 0x000fe400078e0a02 */
[--C-:B------:R-:W-:Y:S01]  /*50a0*/  @!P3 IMAD.IADD R133, R133, 0x1, -R3.reuse ;  /* 0x000000018585b824 */ /* 0x100fe200078e0a03 */
[----:B------:R-:W-:Y:S01]  /*50b0*/  ISETP.GE.AND P3, PT, R20, RZ, PT ;  /* 0x000000ff1400720c */ /* 0x000fe20003f66270 */
[----:B------:R-:W-:Y:S01]  /*50c0*/  IMAD R141, R3, R2, R18 ;  /* 0x00000002038d7224 */ /* 0x000fe200078e0212 */
[----:B------:R-:W-:Y:S01]  /*50d0*/  LOP3.LUT R18, R5, 0x1a8, RZ, 0xfc, !PT ;  /* 0x000001a805127812 */ /* 0x000fe200078efcff */
[--C-:B------:R-:W-:Y:S01]  /*50e0*/  @!P6 IMAD.IADD R17, R17, 0x1, -R3.reuse ;  /* 0x000000011111e824 */ /* 0x100fe200078e0a03 */
[----:B------:R-:W-:Y:S01]  /*50f0*/  ISETP.GE.AND P6, PT, R21, RZ, PT ;  /* 0x000000ff1500720c */ /* 0x000fe20003fc6270 */
[----:B------:R-:W-:Y:S01]  /*5100*/  IMAD R121, R3, R4, R8 ;  /* 0x0000000403797224 */ /* 0x000fe200078e0208 */
[----:B------:R-:W-:Y:S01]  /*5110*/  LOP3.LUT R8, R5, 0x1a4, RZ, 0xfc, !PT ;  /* 0x000001a405087812 */ /* 0x000fe200078efcff */
[----:B------:R-:W-:Y:S01]  /*5120*/  @!P5 IMAD.IADD R115, R115, 0x1, -R3 ;  /* 0x000000017373d824 */ /* 0x000fe200078e0a03 */
[C---:B------:R-:W-:Y:S01]  /*5130*/  ISETP.GT.U32.AND P5, PT, R3.reuse, R141, PT ;  /* 0x0000008d0300720c */ /* 0x040fe20003fa4070 */
[----:B------:R-:W-:Y:S01]  /*5140*/  @!P0 IMAD.MOV R250, RZ, RZ, -R250 ;  /* 0x000000fffffa8224 */ /* 0x000fe200078e0afa */
[C---:B------:R-:W-:Y:S01]  /*5150*/  ISETP.GT.U32.AND P0, PT, R3.reuse, R17, PT ;  /* 0x000000110300720c */ /* 0x040fe20003f04070 */
[----:B------:R-:W-:Y:S01]  /*5160*/  @!P2 IMAD.MOV R252, RZ, RZ, -R252 ;  /* 0x000000fffffca224 */ /* 0x000fe200078e0afc */
[C---:B------:R-:W-:Y:S01]  /*5170*/  ISETP.GT.U32.AND P2, PT, R3.reuse, R117, PT ;  /* 0x000000750300720c */ /* 0x040fe20003f44070 */
[----:B------:R-:W-:Y:S01]  /*5180*/  @!P4 IMAD.MOV R133, RZ, RZ, -R133 ;  /* 0x000000ffff85c224 */ /* 0x000fe200078e0a85 */
[----:B------:R-:W-:Y:S01]  /*5190*/  ISETP.GT.U32.AND P4, PT, R3, R121, PT ;  /* 0x000000790300720c */ /* 0x000fe20003f84070 */
[----:B------:R-:W-:Y:S01]  /*51a0*/  IMAD.HI.U32 R2, R15, R134, RZ ;  /* 0x000000860f027227 */ /* 0x000fe200078e00ff */
[----:B------:R-:W-:-:S02]  /*51b0*/  IABS R122, R8 ;  /* 0x00000008007a7213 */ /* 0x000fc40000000000 */
[----:B------:R-:W-:Y:S01]  /*51c0*/  IABS R46, R18 ;  /* 0x00000012002e7213 */ /* 0x000fe20000000000 */
[----:B------:R-:W-:Y:S01]  /*51d0*/  IMAD.MOV R4, RZ, RZ, -R2 ;  /* 0x000000ffff047224 */ /* 0x000fe200078e0a02 */
[----:B------:R-:W-:Y:S01]  /*51e0*/  LOP3.LUT R20, R5, 0x1b4, RZ, 0xfc, !PT ;  /* 0x000001b405147812 */ /* 0x000fe200078efcff */
[--C-:B------:R-:W-:Y:S01]  /*51f0*/  @!P5 IMAD.IADD R141, R141, 0x1, -R3.reuse ;  /* 0x000000018d8dd824 */ /* 0x100fe200078e0a03 */
[----:B------:R-:W-:Y:S01]  /*5200*/  LOP3.LUT R21, R5, 0x1c4, RZ, 0xfc, !PT ;  /* 0x000001c405157812 */ /* 0x000fe200078efcff */
[----:B------:R-:W-:Y:S01]  /*5210*/  IMAD.HI.U32 R2, R15, R122, RZ ;  /* 0x0000007a0f027227 */ /* 0x000fe200078e00ff */
[----:B------:R-:W-:Y:S02]  /*5220*/  IABS R40, R20 ;  /* 0x0000001400287213 */ /* 0x000fe40000000000 */
[----:B------:R-:W-:Y:S01]  /*5230*/  ISETP.GT.U32.AND P5, PT, R3, R141, PT ;  /* 0x0000008d0300720c */ /* 0x000fe20003fa4070 */
[--C-:B------:R-:W-:Y:S01]  /*5240*/  @!P0 IMAD.IADD R17, R17, 0x1, -R3.reuse ;  /* 0x0000000111118824 */ /* 0x100fe200078e0a03 */
[----:B------:R-:W-:Y:S01]  /*5250*/  ISETP.GE.AND P0, PT, R23, RZ, PT ;  /* 0x000000ff1700720c */ /* 0x000fe20003f06270 */
[--C-:B------:R-:W-:Y:S01]  /*5260*/  @!P2 IMAD.IADD R117, R117, 0x1, -R3.reuse ;  /* 0x000000017575a824 */ /* 0x100fe200078e0a03 */
[----:B------:R-:W-:Y:S01]  /*5270*/  ISETP.GE.AND P2, PT, R19, RZ, PT ;  /* 0x000000ff1300720c */ /* 0x000fe20003f46270 */
[----:B------:R-:W-:Y:S01]  /*5280*/  @!P4 IMAD.IADD R121, R121, 0x1, -R3 ;  /* 0x000000017979c824 */ /* 0x000fe200078e0a03 */
[----:B------:R-:W-:Y:S01]  /*5290*/  LOP3.LUT R19, R5, 0x1ac, RZ, 0xfc, !PT ;  /* 0x000001ac05137812 */ /* 0x000fe200078efcff */
[----:B------:R-:W-:Y:S01]  /*52a0*/  IMAD.MOV R2, RZ, RZ, -R2 ;  /* 0x000000ffff027224 */ /* 0x000fe200078e0a02 */
[C---:B------:R-:W-:Y:S01]  /*52b0*/  ISETP.GT.U32.AND P4, PT, R3.reuse, R117, PT ;  /* 0x000000750300720c */ /* 0x040fe20003f84070 */
[----:B------:R-:W-:Y:S01]  /*52c0*/  @!P3 IMAD.MOV R17, RZ, RZ, -R17 ;  /* 0x000000ffff11b224 */ /* 0x000fe200078e0a11 */
[C---:B------:R-:W-:Y:S01]  /*52d0*/  ISETP.GT.U32.AND P3, PT, R3.reuse, R121, PT ;  /* 0x000000790300720c */ /* 0x040fe20003f64070 */
[----:B------:R-:W-:Y:S01]  /*52e0*/  IMAD R122, R3, R2, R122 ;  /* 0x00000002037a7224 */ /* 0x000fe200078e027a */
[----:B------:R-:W-:Y:S01]  /*52f0*/  IABS R44, R19 ;  /* 0x00000013002c7213 */ /* 0x000fe20000000000 */
[----:B------:R-:W-:Y:S01]  /*5300*/  @!P5 IMAD.IADD R141, R141, 0x1, -R3 ;  /* 0x000000018d8dd824 */ /* 0x000fe200078e0a03 */
[----:B------:R-:W-:Y:S01]  /*5310*/  LOP3.LUT R23, R5, 0x1e0, RZ, 0xfc, !PT ;  /* 0x000001e005177812 */ /* 0x000fe200078efcff */
[----:B------:R-:W-:Y:S01]  /*5320*/  @!P1 IMAD.MOV R31, RZ, RZ, -R31 ;  /* 0x000000ffff1f9224 */ /* 0x000fe200078e0a1f */
[C---:B------:R-:W-:Y:S01]  /*5330*/  ISETP.GT.U32.AND P5, PT, R3.reuse, R122, PT ;  /* 0x0000007a0300720c */ /* 0x040fe20003fa4070 */
[----:B------:R-:W-:Y:S01]  /*5340*/  IMAD R134, R3, R4, R134 ;  /* 0x0000000403867224 */ /* 0x000fe200078e0286 */
[----:B------:R-:W-:Y:S01]  /*5350*/  ISETP.GE.AND P1, PT, R22, RZ, PT ;  /* 0x000000ff1600720c */ /* 0x000fe20003f26270 */
[----:B------:R-:W-:Y:S01]  /*5360*/  IMAD.HI.U32 R2, R15, R46, RZ ;  /* 0x0000002e0f027227 */ /* 0x000fe200078e00ff */
[----:B------:R-:W-:-:S02]  /*5370*/  LOP3.LUT R22, R5, 0x1dc, RZ, 0xfc, !PT ;  /* 0x000001dc05167812 */ /* 0x000fc400078efcff */
[----:B------:R-:W-:Y:S01]  /*5380*/  IABS R24, R23 ;  /* 0x0000001700187213 */ /* 0x000fe20000000000 */
[--C-:B------:R-:W-:Y:S01]  /*5390*/  @!P4 IMAD.IADD R117, R117, 0x1, -R3.reuse ;  /* 0x000000017575c824 */ /* 0x100fe200078e0a03 */
[----:B------:R-:W-:Y:S01]  /*53a0*/  ISETP.GT.U32.AND P4, PT, R3, R134, PT ;  /* 0x000000860300720c */ /* 0x000fe20003f84070 */
[--C-:B------:R-:W-:Y:S01]  /*53b0*/  @!P3 IMAD.IADD R121, R121, 0x1, -R3.reuse ;  /* 0x000000017979b824 */ /* 0x100fe200078e0a03 */
[----:B------:R-:W-:Y:S01]  /*53c0*/  ISETP.GE.AND P3, PT, R6, RZ, PT ;  /* 0x000000ff0600720c */ /* 0x000fe20003f66270 */
[----:B------:R-:W-:Y:S01]  /*53d0*/  IMAD.MOV R2, RZ, RZ, -R2 ;  /* 0x000000ffff027224 */ /* 0x000fe200078e0a02 */
[----:B------:R-:W-:Y:S01]  /*53e0*/  LOP3.LUT R6, R5, 0x1b0, RZ, 0xfc, !PT ;  /* 0x000001b005067812 */ /* 0x000fe200078efcff */
[----:B------:R-:W-:Y:S01]  /*53f0*/  @!P5 IMAD.IADD R122, R122, 0x1, -R3 ;  /* 0x000000017a7ad824 */ /* 0x000fe200078e0a03 */
[----:B------:R-:W-:Y:S01]  /*5400*/  IABS R26, R22 ;  /* 0x00000016001a7213 */ /* 0x000fe20000000000 */
[----:B------:R-:W-:Y:S01]  /*5410*/  @!P1 IMAD.MOV R117, RZ, RZ, -R117 ;  /* 0x000000ffff759224 */ /* 0x000fe200078e0a75 */
[----:B------:R-:W-:Y:S01]  /*5420*/  IABS R42, R6 ;  /* 0x00000006002a7213 */ /* 0x000fe20000000000 */
[C---:B------:R-:W-:Y:S01]  /*5430*/  IMAD R46, R3.reuse, R2, R46 ;  /* 0x00000002032e7224 */ /* 0x040fe200078e022e */
[----:B------:R-:W-:Y:S01]  /*5440*/  ISETP.GT.U32.AND P1, PT, R3, R122, PT ;  /* 0x0000007a0300720c */ /* 0x000fe20003f24070 */
[----:B------:R-:W-:-:S02]  /*5450*/  @!P6 IMAD.MOV R115, RZ, RZ, -R115 ;  /* 0x000000ffff73e224 */ /* 0x000fc400078e0a73 */
[----:B------:R-:W-:Y:S01]  /*5460*/  IMAD.HI.U32 R2, R15, R42, RZ ;  /* 0x0000002a0f027227 */ /* 0x000fe200078e00ff */
[----:B------:R-:W-:-:S03]  /*5470*/  ISETP.GT.U32.AND P6, PT, R3, R46, PT ;  /* 0x0000002e0300720c */ /* 0x000fc60003fc4070 */
[----:B------:R-:W-:Y:S01]  /*5480*/  @!P4 IMAD.IADD R134, R134, 0x1, -R3 ;  /* 0x000000018686c824 */ /* 0x000fe200078e0a03 */
[----:B------:R-:W-:Y:S01]  /*5490*/  ISETP.GE.AND P4, PT, R8, RZ, PT ;  /* 0x000000ff0800720c */ /* 0x000fe20003f86270 */
[----:B------:R-:W-:Y:S02]  /*54a0*/  IMAD.MOV R2, RZ, RZ, -R2 ;  /* 0x000000ffff027224 */ /* 0x000fe400078e0a02 */
[----:B------:R-:W-:Y:S01]  /*54b0*/  IMAD.HI.U32 R4, R15, R44, RZ ;  /* 0x0000002c0f047227 */ /* 0x000fe200078e00ff */
[----:B------:R-:W-:-:S03]  /*54c0*/  ISETP.GT.U32.AND P5, PT, R3, R134, PT ;  /* 0x000000860300720c */ /* 0x000fc60003fa4070 */
[C---:B------:R-:W-:Y:S02]  /*54d0*/  IMAD R42, R3.reuse, R2, R42 ;  /* 0x00000002032a7224 */ /* 0x040fe400078e022a */
[--C-:B------:R-:W-:Y:S02]  /*54e0*/  @!P1 IMAD.IADD R122, R122, 0x1, -R3.reuse ;  /* 0x000000017a7a9824 */ /* 0x100fe400078e0a03 */
[----:B------:R-:W-:Y:S01]  /*54f0*/  IMAD.MOV R4, RZ, RZ, -R4 ;  /* 0x000000ffff047224 */ /* 0x000fe200078e0a04 */
[C---:B------:R-:W-:Y:S01]  /*5500*/  ISETP.GT.U32.AND P1, PT, R3.reuse, R42, PT ;  /* 0x0000002a0300720c */ /* 0x040fe20003f24070 */
[--C-:B------:R-:W-:Y:S01]  /*5510*/  @!P6 IMAD.IADD R46, R46, 0x1, -R3.reuse ;  /* 0x000000012e2ee824 */ /* 0x100fe200078e0a03 */
[----:B------:R-:W-:Y:S01]  /*5520*/  ISETP.GE.AND P6, PT, R6, RZ, PT ;  /* 0x000000ff0600720c */ /* 0x000fe20003fc6270 */
[----:B------:R-:W-:Y:S01]  /*5530*/  IMAD R44, R3, R4, R44 ;  /* 0x00000004032c7224 */ /* 0x000fe200078e022c */
[----:B------:R-:W-:Y:S01]  /*5540*/  LOP3.LUT R4, R5, 0x1b8, RZ, 0xfc, !PT ;  /* 0x000001b805047812 */ /* 0x000fe200078efcff */
[----:B------:R-:W-:Y:S01]  /*5550*/  @!P5 IMAD.IADD R134, R134, 0x1, -R3 ;  /* 0x000000018686d824 */ /* 0x000fe200078e0a03 */
[----:B------:R-:W-:Y:S01]  /*5560*/  ISETP.GE.AND P5, PT, R19, RZ, PT ;  /* 0x000000ff1300720c */ /* 0x000fe20003fa6270 */
[----:B------:R-:W-:Y:S01]  /*5570*/  IMAD.HI.U32 R2, R15, R40, RZ ;  /* 0x000000280f027227 */ /* 0x000fe200078e00ff */
[----:B------:R-:W-:-:S02]  /*5580*/  IABS R38, R4 ;  /* 0x0000000400267213 */ /* 0x000fc40000000000 */
[----:B------:R-:W-:Y:S01]  /*5590*/  LOP3.LUT R19, R5, 0x1bc, RZ, 0xfc, !PT ;  /* 0x000001bc05137812 */ /* 0x000fe200078efcff */
[----:B------:R-:W-:Y:S01]  /*55a0*/  @!P2 IMAD.MOV R141, RZ, RZ, -R141 ;  /* 0x000000ffff8da224 */ /* 0x000fe200078e0a8d */
[C---:B------:R-:W-:Y:S01]  /*55b0*/  ISETP.GT.U32.AND P2, PT, R3.reuse, R44, PT ;  /* 0x0000002c0300720c */ /* 0x040fe20003f44070 */
[----:B------:R-:W-:Y:S01]  /*55c0*/  @!P3 IMAD.MOV R134, RZ, RZ, -R134 ;  /* 0x000000ffff86b224 */ /* 0x000fe200078e0a86 */
[C---:B------:R-:W-:Y:S01]  /*55d0*/  ISETP.GT.U32.AND P3, PT, R3.reuse, R46, PT ;  /* 0x0000002e0300720c */ /* 0x040fe20003f64070 */
[----:B------:R-:W-:Y:S01]  /*55e0*/  @!P1 IMAD.IADD R42, R42, 0x1, -R3 ;  /* 0x000000012a2a9824 */ /* 0x000fe200078e0a03 */
[----:B------:R-:W-:Y:S01]  /*55f0*/  IABS R8, R19 ;  /* 0x0000001300087213 */ /* 0x000fe20000000000 */
[----:B------:R-:W-:Y:S02]  /*5600*/  IMAD.MOV R2, RZ, RZ, -R2 ;  /* 0x000000ffff027224 */ /* 0x000fe400078e0a02 */
[----:B------:R-:W-:Y:S01]  /*5610*/  @!P0 IMAD.MOV R121, RZ, RZ, -R121 ;  /* 0x000000ffff798224 */ /* 0x000fe200078e0a79 */
[C---:B------:R-:W-:Y:S01]  /*5620*/  ISETP.GT.U32.AND P1, PT, R3.reuse, R42, PT ;  /* 0x0000002a0300720c */ /* 0x040fe20003f24070 */
[----:B------:R-:W-:Y:S01]  /*5630*/  IMAD R40, R3, R2, R40 ;  /* 0x0000000203287224 */ /* 0x000fe200078e0228 */
[----:B------:R-:W-:Y:S01]  /*5640*/  ISETP.GE.AND P0, PT, R18, RZ, PT ;  /* 0x000000ff1200720c */ /* 0x000fe20003f06270 */
[----:B------:R-:W-:Y:S01]  /*5650*/  IMAD.HI.U32 R2, R15, R38, RZ ;  /* 0x000000260f027227 */ /* 0x000fe200078e00ff */
[----:B------:R-:W-:-:S03]  /*5660*/  IABS R18, R21 ;  /* 0x0000001500127213 */ /* 0x000fc60000000000 */
[----:B------:R-:W-:Y:S02]  /*5670*/  IMAD.MOV R2, RZ, RZ, -R2 ;  /* 0x000000ffff027224 */ /* 0x000fe400078e0a02 */
[--C-:B------:R-:W-:Y:S02]  /*5680*/  @!P2 IMAD.IADD R44, R44, 0x1, -R3.reuse ;  /* 0x000000012c2ca824 */ /* 0x100fe400078e0a03 */
[--C-:B------:R-:W-:Y:S01]  /*5690*/  @!P3 IMAD.IADD R46, R46, 0x1, -R3.reuse ;  /* 0x000000012e2eb824 */ /* 0x100fe200078e0a03 */
[C---:B------:R-:W-:Y:S01]  /*56a0*/  ISETP.GT.U32.AND P3, PT, R3.reuse, R40, PT ;  /* 0x000000280300720c */ /* 0x040fe20003f64070 */
[C---:B------:R-:W-:Y:S01]  /*56b0*/  IMAD R38, R3.reuse, R2, R38 ;  /* 0x0000000203267224 */ /* 0x040fe200078e0226 */
[----:B------:R-:W-:Y:S01]  /*56c0*/  ISETP.GT.U32.AND P2, PT, R3, R44, PT ;  /* 0x0000002c0300720c */ /* 0x000fe20003f44070 */
[----:B------:R-:W-:Y:S02]  /*56d0*/  @!P1 IMAD.IADD R42, R42, 0x1, -R3 ;  /* 0x000000012a2a9824 */ /* 0x000fe400078e0a03 */
[----:B------:R-:W-:Y:S01]  /*56e0*/  IMAD.HI.U32 R2, R15, R8, RZ ;  /* 0x000000080f027227 */ /* 0x000fe200078e00ff */
[----:B------:R-:W-:-:S03]  /*56f0*/  ISETP.GT.U32.AND P1, PT, R3, R38, PT ;  /* 0x000000260300720c */ /* 0x000fc60003f24070 */
[----:B------:R-:W-:Y:S01]  /*5700*/  @!P4 IMAD.MOV R122, RZ, RZ, -R122 ;  /* 0x000000ffff7ac224 */ /* 0x000fe200078e0a7a */
[----:B------:R-:W-:Y:S01]  /*5710*/  ISETP.GE.AND P4, PT, R20, RZ, PT ;  /* 0x000000ff1400720c */ /* 0x000fe20003f86270 */
[----:B------:R-:W-:Y:S01]  /*5720*/  IMAD.MOV R2, RZ, RZ, -R2 ;  /* 0x000000ffff027224 */ /* 0x000fe200078e0a02 */
[----:B------:R-:W-:Y:S01]  /*5730*/  LOP3.LUT R20, R5, 0x1c0, RZ, 0xfc, !PT ;  /* 0x000001c005147812 */ /* 0x000fe200078efcff */
[--C-:B------:R-:W-:Y:S01]  /*5740*/  @!P3 IMAD.IADD R40, R40, 0x1, -R3.reuse ;  /* 0x000000012828b824 */ /* 0x100fe200078e0a03 */
[----:B------:R-:W-:Y:S01]  /*5750*/  ISETP.GE.AND P3, PT, R19, RZ, PT ;  /* 0x000000ff1300720c */ /* 0x000fe20003f66270 */
[--C-:B------:R-:W-:Y:S01]  /*5760*/  @!P2 IMAD.IADD R44, R44, 0x1, -R3.reuse ;  /* 0x000000012c2ca824 */ /* 0x100fe200078e0a03 */
[----:B------:R-:W-:Y:S01]  /*5770*/  IABS R6, R20 ;  /* 0x0000001400067213 */ /* 0x000fe20000000000 */
[----:B------:R-:W-:Y:S01]  /*5780*/  @!P0 IMAD.MOV R46, RZ, RZ, -R46 ;  /* 0x000000ffff2e8224 */ /* 0x000fe200078e0a2e */
[C---:B------:R-:W-:Y:S01]  /*5790*/  ISETP.GT.U32.AND P0, PT, R3.reuse, R40, PT ;  /* 0x000000280300720c */ /* 0x040fe20003f04070 */
[----:B------:R-:W-:Y:S01]  /*57a0*/  IMAD R8, R3, R2, R8 ;  /* 0x0000000203087224 */ /* 0x000fe200078e0208 */
[----:B------:R-:W-:Y:S01]  /*57b0*/  ISETP.GE.AND P2, PT, R4, RZ, PT ;  /* 0x000000ff0400720c */ /* 0x000fe20003f46270 */
[----:B------:R-:W-:Y:S01]  /*57c0*/  @!P1 IMAD.IADD R38, R38, 0x1, -R3 ;  /* 0x0000000126269824 */ /* 0x000fe200078e0a03 */
[----:B------:R-:W-:Y:S01]  /*57d0*/  LOP3.LUT R19, R5, 0x1c8, RZ, 0xfc, !PT ;  /* 0x000001c805137812 */ /* 0x000fe200078efcff */
[----:B------:R-:W-:Y:S01]  /*57e0*/  @!P5 IMAD.MOV R44, RZ, RZ, -R44 ;  /* 0x000000ffff2cd224 */ /* 0x000fe200078e0a2c */
[----:B------:R-:W-:Y:S01]  /*57f0*/  ISETP.GT.U32.AND P5, PT, R3, R8, PT ;  /* 0x000000080300720c */ /* 0x000fe20003fa4070 */
[----:B------:R-:W-:Y:S01]  /*5800*/  IMAD.HI.U32 R4, R15, R18, RZ ;  /* 0x000000120f047227 */ /* 0x000fe200078e00ff */
[----:B------:R-:W-:-:S03]  /*5810*/  ISETP.GT.U32.AND P1, PT, R3, R38, PT ;  /* 0x000000260300720c */ /* 0x000fc60003f24070 */
[----:B------:R-:W-:-:S04]  /*5820*/  IMAD.HI.U32 R2, R15, R6, RZ ;  /* 0x000000060f027227 */ /* 0x000fc800078e00ff */
[----:B------:R-:W-:Y:S02]  /*5830*/  IMAD.MOV R4, RZ, RZ, -R4 ;  /* 0x000000ffff047224 */ /* 0x000fe400078e0a04 */
[----:B------:R-:W-:Y:S02]  /*5840*/  IMAD.MOV R2, RZ, RZ, -R2 ;  /* 0x000000ffff027224 */ /* 0x000fe400078e0a02 */
[--C-:B------:R-:W-:Y:S01]  /*5850*/  @!P0 IMAD.IADD R40, R40, 0x1, -R3.reuse ;  /* 0x0000000128288824 */ /* 0x100fe200078e0a03 */
[----:B------:R-:W-:Y:S01]  /*5860*/  ISETP.GE.AND P0, PT, R21, RZ, PT ;  /* 0x000000ff1500720c */ /* 0x000fe20003f06270 */
[----:B------:R-:W-:Y:S01]  /*5870*/  IMAD R4, R3, R4, R18 ;  /* 0x0000000403047224 */ /* 0x000fe200078e0212 */
[----:B------:R-:W-:Y:S01]  /*5880*/  LOP3.LUT R18, R5, 0x1cc, RZ, 0xfc, !PT ;  /* 0x000001cc05127812 */ /* 0x000fe200078efcff */
[----:B------:R-:W-:Y:S01]  /*5890*/  IMAD R6, R3, R2, R6 ;  /* 0x0000000203067224 */ /* 0x000fe200078e0206 */
[----:B------:R-:W-:Y:S01]  /*58a0*/  LOP3.LUT R21, R5, 0x1d0, RZ, 0xfc, !PT ;  /* 0x000001d005157812 */ /* 0x000fe200078efcff */
[--C-:B------:R-:W-:Y:S01]  /*58b0*/  @!P5 IMAD.IADD R8, R8, 0x1, -R3.reuse ;  /* 0x000000010808d824 */ /* 0x100fe200078e0a03 */
[----:B------:R-:W-:Y:S01]  /*58c0*/  IABS R34, R18 ;  /* 0x0000001200227213 */ /* 0x000fe20000000000 */
[----:B------:R-:W-:Y:S01]  /*58d0*/  @!P4 IMAD.MOV R40, RZ, RZ, -R40 ;  /* 0x000000ffff28c224 */ /* 0x000fe200078e0a28 */
[C---:B------:R-:W-:Y:S01]  /*58e0*/  ISETP.GT.U32.AND P4, PT, R3.reuse, R4, PT ;  /* 0x000000040300720c */ /* 0x040fe20003f84070 */
[----:B------:R-:W-:Y:S01]  /*58f0*/  @!P1 IMAD.IADD R38, R38, 0x1, -R3 ;  /* 0x0000000126269824 */ /* 0x000fe200078e0a03 */
[C---:B------:R-:W-:Y:S01]  /*5900*/  ISETP.GT.U32.AND P1, PT, R3.reuse, R6, PT ;  /* 0x000000060300720c */ /* 0x040fe20003f24070 */
[----:B------:R-:W-:Y:S01]  /*5910*/  @!P6 IMAD.MOV R42, RZ, RZ, -R42 ;  /* 0x000000ffff2ae224 */ /* 0x000fe200078e0a2a */
[----:B------:R-:W-:Y:S01]  /*5920*/  ISETP.GT.U32.AND P5, PT, R3, R8, PT ;  /* 0x000000080300720c */ /* 0x000fe20003fa4070 */
[----:B------:R-:W-:Y:S01]  /*5930*/  @!P2 IMAD.MOV R38, RZ, RZ, -R38 ;  /* 0x000000ffff26a224 */ /* 0x000fe200078e0a26 */
[----:B------:R-:W-:-:S02]  /*5940*/  ISETP.GE.AND P6, PT, R20, RZ, PT ;  /* 0x000000ff1400720c */ /* 0x000fc40003fc6270 */
[----:B------:R-:W-:Y:S02]  /*5950*/  IABS R20, R19 ;  /* 0x0000001300147213 */ /* 0x000fe40000000000 */
[----:B------:R-:W-:Y:S02]  /*5960*/  IABS R28, R21 ;  /* 0x00000015001c7213 */ /* 0x000fe40000000000 */
[----:B------:R-:W-:Y:S01]  /*5970*/  ISETP.GE.AND P2, PT, R19, RZ, PT ;  /* 0x000000ff1300720c */ /* 0x000fe20003f46270 */
[--C-:B------:R-:W-:Y:S02]  /*5980*/  @!P4 IMAD.IADD R4, R4, 0x1, -R3.reuse ;  /* 0x000000010404c824 */ /* 0x100fe400078e0a03 */
[--C-:B------:R-:W-:Y:S02]  /*5990*/  @!P1 IMAD.IADD R6, R6, 0x1, -R3.reuse ;  /* 0x0000000106069824 */ /* 0x100fe400078e0a03 */
[----:B------:R-:W-:Y:S01]  /*59a0*/  @!P5 IMAD.IADD R8, R8, 0x1, -R3 ;  /* 0x000000010808d824 */ /* 0x000fe200078e0a03 */
[----:B------:R-:W-:Y:S01]  /*59b0*/  ISETP.GE.AND P5, PT, R18, RZ, PT ;  /* 0x000000ff1200720c */ /* 0x000fe20003fa6270 */
[----:B------:R-:W-:Y:S01]  /*59c0*/  IMAD.HI.U32 R18, R15, R34, RZ ;  /* 0x000000220f127227 */ /* 0x000fe200078e00ff */
[----:B------:R-:W-:-:S02]  /*59d0*/  ISETP.GT.U32.AND P4, PT, R3, R4, PT ;  /* 0x000000040300720c */ /* 0x000fc40003f84070 */
[----:B------:R-:W-:Y:S01]  /*59e0*/  ISETP.GT.U32.AND P1, PT, R3, R6, PT ;  /* 0x000000060300720c */ /* 0x000fe20003f24070 */
[----:B------:R-:W-:-:S04]  /*59f0*/  IMAD.HI.U32 R2, R15, R20, RZ ;  /* 0x000000140f027227 */ /* 0x000fc800078e00ff */
[----:B------:R-:W-:Y:S02]  /*5a00*/  IMAD.MOV R18, RZ, RZ, -R18 ;  /* 0x000000ffff127224 */ /* 0x000fe400078e0a12 */
[----:B------:R-:W-:Y:S02]  /*5a10*/  IMAD.MOV R2, RZ, RZ, -R2 ;  /* 0x000000ffff027224 */ /* 0x000fe400078e0a02 */
[----:B------:R-:W-:Y:S01]  /*5a20*/  IMAD R34, R3, R18, R34 ;  /* 0x0000001203227224 */ /* 0x000fe200078e0222 */
[----:B------:R-:W-:Y:S01]  /*5a30*/  LOP3.LUT R18, R5, 0x1d4, RZ, 0xfc, !PT ;  /* 0x000001d405127812 */ /* 0x000fe200078efcff */
[C---:B------:R-:W-:Y:S02]  /*5a40*/  IMAD R2, R3.reuse, R2, R20 ;  /* 0x0000000203027224 */ /* 0x040fe400078e0214 */
[--C-:B------:R-:W-:Y:S01]  /*5a50*/  @!P4 IMAD.IADD R4, R4, 0x1, -R3.reuse ;  /* 0x000000010404c824 */ /* 0x100fe200078e0a03 */
[C---:B------:R-:W-:Y:S01]  /*5a60*/  ISETP.GT.U32.AND P4, PT, R3.reuse, R34, PT ;  /* 0x000000220300720c */ /* 0x040fe20003f84070 */
[----:B------:R-:W-:Y:S01]  /*5a70*/  @!P1 IMAD.IADD R6, R6, 0x1, -R3 ;  /* 0x0000000106069824 */ /* 0x000fe200078e0a03 */
[----:B------:R-:W-:Y:S01]  /*5a80*/  ISETP.GT.U32.AND P1, PT, R3, R2, PT ;  /* 0x000000020300720c */ /* 0x000fe20003f24070 */
[----:B------:R-:W-:Y:S01]  /*5a90*/  IMAD.HI.U32 R19, R15, R28, RZ ;  /* 0x0000001c0f137227 */ /* 0x000fe200078e00ff */
[----:B------:R-:W-:-:S03]  /*5aa0*/  IABS R36, R18 ;  /* 0x0000001200247213 */ /* 0x000fc60000000000 */
[----:B------:R-:W-:Y:S02]  /*5ab0*/  IMAD.MOV R19, RZ, RZ, -R19 ;  /* 0x000000ffff137224 */ /* 0x000fe400078e0a13 */
[----:B------:R-:W-:Y:S01]  /*5ac0*/  @!P6 IMAD.MOV R6, RZ, RZ, -R6 ;  /* 0x000000ffff06e224 */ /* 0x000fe200078e0a06 */
[----:B------:R-:W-:Y:S01]  /*5ad0*/  ISETP.GE.AND P6, PT, R18, RZ, PT ;  /* 0x000000ff1200720c */ /* 0x000fe20003fc6270 */
[----:B------:R-:W-:Y:S01]  /*5ae0*/  IMAD R28, R3, R19, R28 ;  /* 0x00000013031c7224 */ /* 0x000fe200078e021c */
[----:B------:R-:W-:Y:S01]  /*5af0*/  LOP3.LUT R19, R5, 0x1d8, RZ, 0xfc, !PT ;  /* 0x000001d805137812 */ /* 0x000fe200078efcff */
[--C-:B------:R-:W-:Y:S02]  /*5b00*/  @!P4 IMAD.IADD R34, R34, 0x1, -R3.reuse ;  /* 0x000000012222c824 */ /* 0x100fe400078e0a03 */
[----:B------:R-:W-:Y:S01]  /*5b10*/  @!P1 IMAD.IADD R2, R2, 0x1, -R3 ;  /* 0x0000000102029824 */ /* 0x000fe200078e0a03 */
[----:B------:R-:W-:Y:S01]  /*5b20*/  IABS R32, R19 ;  /* 0x0000001300207213 */ /* 0x000fe20000000000 */
[----:B------:R-:W-:Y:S01]  /*5b30*/  IMAD.HI.U32 R18, R15, R36, RZ ;  /* 0x000000240f127227 */ /* 0x000fe200078e00ff */
[----:B------:R-:W-:-:S02]  /*5b40*/  ISETP.GT.U32.AND P4, PT, R3, R34, PT ;  /* 0x000000220300720c */ /* 0x000fc40003f84070 */
[----:B------:R-:W-:Y:S01]  /*5b50*/  ISETP.GT.U32.AND P1, PT, R3, R2, PT ;  /* 0x000000020300720c */ /* 0x000fe20003f24070 */
[----:B------:R-:W-:Y:S02]  /*5b60*/  IMAD.MOV R20, RZ, RZ, -R18 ;  /* 0x000000ffff147224 */ /* 0x000fe400078e0a12 */
[----:B------:R-:W-:-:S04]  /*5b70*/  IMAD.HI.U32 R18, R15, R32, RZ ;  /* 0x000000200f127227 */ /* 0x000fc800078e00ff */
[C---:B------:R-:W-:Y:S02]  /*5b80*/  IMAD R36, R3.reuse, R20, R36 ;  /* 0x0000001403247224 */ /* 0x040fe400078e0224 */
[----:B------:R-:W-:Y:S02]  /*5b90*/  IMAD.MOV R18, RZ, RZ, -R18 ;  /* 0x000000ffff127224 */ /* 0x000fe400078e0a12 */
[--C-:B------:R-:W-:Y:S01]  /*5ba0*/  @!P4 IMAD.IADD R34, R34, 0x1, -R3.reuse ;  /* 0x000000012222c824 */ /* 0x100fe200078e0a03 */
[C---:B------:R-:W-:Y:S01]  /*5bb0*/  ISETP.GT.U32.AND P4, PT, R3.reuse, R36, PT ;  /* 0x000000240300720c */ /* 0x040fe20003f84070 */
[----:B------:R-:W-:Y:S01]  /*5bc0*/  @!P1 IMAD.IADD R2, R2, 0x1, -R3 ;  /* 0x0000000102029824 */ /* 0x000fe200078e0a03 */
[C---:B------:R-:W-:Y:S01]  /*5bd0*/  ISETP.GT.U32.AND P1, PT, R3.reuse, R28, PT ;  /* 0x0000001c0300720c */ /* 0x040fe20003f24070 */
[----:B------:R-:W-:Y:S02]  /*5be0*/  IMAD R32, R3, R18, R32 ;  /* 0x0000001203207224 */ /* 0x000fe400078e0220 */
[----:B------:R-:W-:Y:S01]  /*5bf0*/  @!P3 IMAD.MOV R8, RZ, RZ, -R8 ;  /* 0x000000ffff08b224 */ /* 0x000fe200078e0a08 */
[----:B------:R-:W-:Y:S01]  /*5c00*/  ISETP.GE.AND P3, PT, R21, RZ, PT ;  /* 0x000000ff1500720c */ /* 0x000fe20003f66270 */
[----:B------:R-:W-:Y:S01]  /*5c10*/  @!P5 IMAD.MOV R34, RZ, RZ, -R34 ;  /* 0x000000ffff22d224 */ /* 0x000fe200078e0a22 */
[----:B------:R-:W-:Y:S01]  /*5c20*/  ISETP.GT.U32.AND P5, PT, R3, R32, PT ;  /* 0x000000200300720c */ /* 0x000fe20003fa4070 */
[----:B------:R-:W-:-:S04]  /*5c30*/  IMAD.HI.U32 R21, R15, R234, RZ ;  /* 0x000000ea0f157227 */ /* 0x000fc800078e00ff */
[--C-:B------:R-:W-:Y:S02]  /*5c40*/  @!P4 IMAD.IADD R36, R36, 0x1, -R3.reuse ;  /* 0x000000012424c824 */ /* 0x100fe400078e0a03 */
[----:B------:R-:W-:Y:S01]  /*5c50*/  @!P1 IMAD.IADD R28, R28, 0x1, -R3 ;  /* 0x000000011c1c9824 */ /* 0x000fe200078e0a03 */
[----:B------:R-:W-:Y:S01]  /*5c60*/  ISETP.GE.AND P1, PT, R22, RZ, PT ;  /* 0x000000ff1600720c */ /* 0x000fe20003f26270 */
[----:B------:R-:W-:Y:S01]  /*5c70*/  IMAD.MOV R21, RZ, RZ, -R21 ;  /* 0x000000ffff157224 */ /* 0x000fe200078e0a15 */
[----:B------:R-:W-:Y:S01]  /*5c80*/  IABS R22, R27 ;  /* 0x0000001b00167213 */ /* 0x000fe20000000000 */
[----:B------:R-:W-:Y:S01]  /*5c90*/  @!P0 IMAD.MOV R4, RZ, RZ, -R4 ;  /* 0x000000ffff048224 */ /* 0x000fe200078e0a04 */
[----:B------:R-:W-:Y:S01]  /*5ca0*/  ISETP.GE.AND P0, PT, R19, RZ, PT ;  /* 0x000000ff1300720c */ /* 0x000fe20003f06270 */
[----:B------:R-:W-:Y:S01]  /*5cb0*/  @!P2 IMAD.MOV R2, RZ, RZ, -R2 ;  /* 0x000000ffff02a224 */ /* 0x000fe200078e0a02 */
[----:B------:R-:W-:Y:S01]  /*5cc0*/  ISETP.GT.U32.AND P2, PT, R3, R36, PT ;  /* 0x000000240300720c */ /* 0x000fe20003f44070 */
[----:B------:R-:W-:Y:S01]  /*5cd0*/  IMAD.HI.U32 R19, R15, R26, RZ ;  /* 0x0000001a0f137227 */ /* 0x000fe200078e00ff */
[----:B------:R-:W-:-:S03]  /*5ce0*/  ISETP.GT.U32.AND P4, PT, R3, R28, PT ;  /* 0x0000001c0300720c */ /* 0x000fc60003f84070 */
[----:B------:R-:W-:-:S04]  /*5cf0*/  IMAD.HI.U32 R20, R15, R24, RZ ;  /* 0x000000180f147227 */ /* 0x000fc800078e00ff */
[----:B------:R-:W-:Y:S01]  /*5d00*/  IMAD R234, R3, R21, R234 ;  /* 0x0000001503ea7224 */ /* 0x000fe200078e02ea */
[----:B------:R-:W-:Y:S01]  /*5d10*/  LOP3.LUT R21, R5, 0x1ec, RZ, 0xfc, !PT ;  /* 0x000001ec05157812 */ /* 0x000fe200078efcff */
[----:B------:R-:W-:Y:S02]  /*5d20*/  IMAD.MOV R19, RZ, RZ, -R19 ;  /* 0x000000ffff137224 */ /* 0x000fe400078e0a13 */
[----:B------:R-:W-:Y:S01]  /*5d30*/  IMAD.MOV R20, RZ, RZ, -R20 ;  /* 0x000000ffff147224 */ /* 0x000fe200078e0a14 */
[----:B------:R-:W-:Y:S01]  /*5d40*/  IABS R232, R21 ;  /* 0x0000001500e87213 */ /* 0x000fe20000000000 */
[----:B------:R-:W-:Y:S01]  /*5d50*/  @!P5 IMAD.IADD R32, R32, 0x1, -R3 ;  /* 0x000000012020d824 */ /* 0x000fe200078e0a03 */
[----:B------:R-:W-:Y:S01]  /*5d60*/  ISETP.GT.U32.AND P5, PT, R3, R234, PT ;  /* 0x000000ea0300720c */ /* 0x000fe20003fa4070 */
[----:B------:R-:W-:-:S04]  /*5d70*/  IMAD.HI.U32 R18, R15, R22, RZ ;  /* 0x000000160f127227 */ /* 0x000fc800078e00ff */
[C---:B------:R-:W-:Y:S02]  /*5d80*/  IMAD R26, R3.reuse, R19, R26 ;  /* 0x00000013031a7224 */ /* 0x040fe400078e021a */
[C---:B------:R-:W-:Y:S01]  /*5d90*/  IMAD R24, R3.reuse, R20, R24 ;  /* 0x0000001403187224 */ /* 0x040fe200078e0218 */
[----:B------:R-:W-:Y:S01]  /*5da0*/  IABS R20, R29 ;  /* 0x0000001d00147213 */ /* 0x000fe20000000000 */
[----:B------:R-:W-:Y:S02]  /*5db0*/  IMAD.MOV R19, RZ, RZ, -R18 ;  /* 0x000000ffff137224 */ /* 0x000fe400078e0a12 */
[--C-:B------:R-:W-:Y:S01]  /*5dc0*/  @!P2 IMAD.IADD R36, R36, 0x1, -R3.reuse ;  /* 0x000000012424a824 */ /* 0x100fe200078e0a03 */
[C---:B------:R-:W-:Y:S01]  /*5dd0*/  ISETP.GT.U32.AND P2, PT, R3.reuse, R24, PT ;  /* 0x000000180300720c */ /* 0x040fe20003f44070 */
[----:B------:R-:W-:Y:S01]  /*5de0*/  @!P4 IMAD.IADD R28, R28, 0x1, -R3 ;  /* 0x000000011c1cc824 */ /* 0x000fe200078e0a03 */
[C---:B------:R-:W-:Y:S01]  /*5df0*/  ISETP.GT.U32.AND P4, PT, R3.reuse, R26, PT ;  /* 0x0000001a0300720c */ /* 0x040fe20003f84070 */
[----:B------:R-:W-:-:S02]  /*5e00*/  IMAD R22, R3, R19, R22 ;  /* 0x0000001303167224 */ /* 0x000fc400078e0216 */
[----:B------:R-:W-:-:S04]  /*5e10*/  IMAD.HI.U32 R19, R15, R20, RZ ;  /* 0x000000140f137227 */ /* 0x000fc800078e00ff */
[----:B------:R-:W-:Y:S02]  /*5e20*/  IMAD.MOV R19, RZ, RZ, -R19 ;  /* 0x000000ffff137224 */ /* 0x000fe400078e0a13 */
[----:B------:R-:W-:Y:S02]  /*5e30*/  @!P5 IMAD.IADD R234, R234, 0x1, -R3 ;  /* 0x00000001eaead824 */ /* 0x000fe400078e0a03 */
[----:B------:R-:W-:Y:S01]  /*5e40*/  IMAD R20, R3, R19, R20 ;  /* 0x0000001303147224 */ /* 0x000fe200078e0214 */
[----:B------:R-:W-:Y:S01]  /*5e50*/  LOP3.LUT R19, R5, 0x1f8, RZ, 0xfc, !PT ;  /* 0x000001f805137812 */ /* 0x000fe200078efcff */
[----:B------:R-:W-:Y:S01]  /*5e60*/  @!P3 IMAD.MOV R28, RZ, RZ, -R28 ;  /* 0x000000ffff1cb224 */ /* 0x000fe200078e0a1c */
[----:B------:R-:W-:Y:S01]  /*5e70*/  ISETP.GT.U32.AND P3, PT, R3, R234, PT ;  /* 0x000000ea0300720c */ /* 0x000fe20003f64070 */
[----:B------:R-:W-:-:S04]  /*5e80*/  IMAD.HI.U32 R18, R15, R232, RZ ;  /* 0x000000e80f127227 */ /* 0x000fc800078e00ff */
[----:B------:R-:W-:-:S04]  /*5e90*/  IMAD.HI.U32 R5, R15, R230, RZ ;  /* 0x000000e60f057227 */ /* 0x000fc800078e00ff */
[--C-:B------:R-:W-:Y:S02]  /*5ea0*/  @!P2 IMAD.IADD R24, R24, 0x1, -R3.reuse ;  /* 0x000000011818a824 */ /* 0x100fe400078e0a03 */
[----:B------:R-:W-:Y:S01]  /*5eb0*/  @!P4 IMAD.IADD R26, R26, 0x1, -R3 ;  /* 0x000000011a1ac824 */ /* 0x000fe200078e0a03 */
[C---:B------:R-:W-:Y:S01]  /*5ec0*/  ISETP.GT.U32.AND P4, PT, R3.reuse, R32, PT ;  /* 0x000000200300720c */ /* 0x040fe20003f84070 */
[----:B------:R-:W-:Y:S01]  /*5ed0*/  IMAD.MOV R18, RZ, RZ, -R18 ;  /* 0x000000ffff127224 */ /* 0x000fe200078e0a12 */
[C---:B------:R-:W-:Y:S01]  /*5ee0*/  ISETP.GT.U32.AND P5, PT, R3.reuse, R24, PT ;  /* 0x000000180300720c */ /* 0x040fe20003fa4070 */
[----:B------:R-:W-:Y:S01]  /*5ef0*/  IMAD.MOV R5, RZ, RZ, -R5 ;  /* 0x000000ffff057224 */ /* 0x000fe200078e0a05 */
[C---:B------:R-:W-:Y:S01]  /*5f00*/  ISETP.GT.U32.AND P2, PT, R3.reuse, R26, PT ;  /* 0x0000001a0300720c */ /* 0x040fe20003f44070 */
[C---:B------:R-:W-:Y:S01]  /*5f10*/  IMAD R232, R3.reuse, R18, R232 ;  /* 0x0000001203e87224 */ /* 0x040fe200078e02e8 */
[----:B------:R-:W-:Y:S01]  /*5f20*/  IABS R18, R19 ;  /* 0x0000001300127213 */ /* 0x000fe20000000000 */
[----:B------:R-:W-:-:S02]  /*5f30*/  IMAD R230, R3, R5, R230 ;  /* 0x0000000503e67224 */ /* 0x000fc400078e02e6 */
[----:B------:R-:W-:Y:S02]  /*5f40*/  @!P3 IMAD.IADD R234, R234, 0x1, -R3 ;  /* 0x00000001eaeab824 */ /* 0x000fe400078e0a03 */
[----:B------:R-:W-:Y:S01]  /*5f50*/  IMAD.HI.U32 R15, R15, R18, RZ ;  /* 0x000000120f0f7227 */ /* 0x000fe200078e00ff */
[----:B------:R-:W-:-:S03]  /*5f60*/  ISETP.GT.U32.AND P3, PT, R3, R230, PT ;  /* 0x000000e60300720c */ /* 0x000fc60003f64070 */
[----:B------:R-:W-:Y:S02]  /*5f70*/  IMAD.MOV R15, RZ, RZ, -R15 ;  /* 0x000000ffff0f7224 */ /* 0x000fe400078e0a0f */
[--C-:B------:R-:W-:Y:S01]  /*5f80*/  @!P5 IMAD.IADD R24, R24, 0x1, -R3.reuse ;  /* 0x000000011818d824 */ /* 0x100fe200078e0a03 */
[C---:B------:R-:W-:Y:S01]  /*5f90*/  ISETP.GT.U32.AND P5, PT, R3.reuse, R20, PT ;  /* 0x000000140300720c */ /* 0x040fe20003fa4070 */
[--C-:B------:R-:W-:Y:S01]  /*5fa0*/  @!P4 IMAD.IADD R32, R32, 0x1, -R3.reuse ;  /* 0x000000012020c824 */ /* 0x100fe200078e0a03 */
[C---:B------:R-:W-:Y:S01]  /*5fb0*/  ISETP.GT.U32.AND P4, PT, R3.reuse, R22, PT ;  /* 0x000000160300720c */ /* 0x040fe20003f84070 */
[--C-:B------:R-:W-:Y:S01]  /*5fc0*/  @!P2 IMAD.IADD R26, R26, 0x1, -R3.reuse ;  /* 0x000000011a1aa824 */ /* 0x100fe200078e0a03 */
[C---:B------:R-:W-:Y:S01]  /*5fd0*/  ISETP.GT.U32.AND P2, PT, R3.reuse, R232, PT ;  /* 0x000000e80300720c */ /* 0x040fe20003f44070 */
[----:B------:R-:W-:Y:S02]  /*5fe0*/  IMAD R18, R3, R15, R18 ;  /* 0x0000000f03127224 */ /* 0x000fe400078e0212 */
[----:B------:R-:W-:-:S02]  /*5ff0*/  @!P3 IMAD.IADD R230, R230, 0x1, -R3 ;  /* 0x00000001e6e6b824 */ /* 0x000fc400078e0a03 */
[----:B------:R-:W-:Y:S01]  /*6000*/  IMAD.U32 R5, RZ, RZ, UR5 ;  /* 0x00000005ff057e24 */ /* 0x000fe2000f8e00ff */
[----:B------:R-:W-:Y:S01]  /*6010*/  ISETP.GT.U32.AND P3, PT, R3, R18, PT ;  /* 0x000000120300720c */ /* 0x000fe20003f64070 */
[----:B------:R-:W-:Y:S01]  /*6020*/  @!P6 IMAD.MOV R36, RZ, RZ, -R36 ;  /* 0x000000ffff24e224 */ /* 0x000fe200078e0a24 */
[----:B------:R-:W-:Y:S01]  /*6030*/  ULDC UR5, c[0x0][0x240] ;  /* 0x0000900000057ab9 */ /* 0x000fe20000000800 */
[--C-:B------:R-:W-:Y:S01]  /*6040*/  @!P5 IMAD.IADD R20, R20, 0x1, -R3.reuse ;  /* 0x000000011414d824 */ /* 0x100fe200078e0a03 */
[----:B------:R-:W-:Y:S01]  /*6050*/  ISETP.GE.AND P5, PT, R37, UR8, PT ;  /* 0x0000000825007c0c */ /* 0x000fe2000bfa6270 */
[--C-:B------:R-:W-:Y:S01]  /*6060*/  @!P4 IMAD.IADD R22, R22, 0x1, -R3.reuse ;  /* 0x000000011616c824 */ /* 0x100fe200078e0a03 */
[----:B------:R-:W-:Y:S01]  /*6070*/  ISETP.GE.AND P4, PT, R23, RZ, PT ;  /* 0x000000ff1700720c */ /* 0x000fe20003f86270 */
[--C-:B------:R-:W-:Y:S01]  /*6080*/  @!P2 IMAD.IADD R232, R232, 0x1, -R3.reuse ;  /* 0x00000001e8e8a824 */ /* 0x100fe200078e0a03 */
[----:B------:R-:W-:Y:S01]  /*6090*/  SEL R5, R5, RZ, !P5 ;  /* 0x000000ff05057207 */ /* 0x000fe20006800000 */
[----:B------:R-:W-:Y:S01]  /*60a0*/  @!P1 IMAD.MOV R26, RZ, RZ, -R26 ;  /* 0x000000ffff1a9224 */ /* 0x000fe200078e0a1a */
[----:B------:R-:W-:Y:S01]  /*60b0*/  ISETP.GE.AND P2, PT, R25, RZ, PT ;  /* 0x000000ff1900720c */ /* 0x000fe20003f46270 */
[----:B------:R-:W-:Y:S01]  /*60c0*/  @!P0 IMAD.MOV R32, RZ, RZ, -R32 ;  /* 0x000000ffff208224 */ /* 0x000fe200078e0a20 */
[C---:B------:R-:W-:Y:S01]  /*60d0*/  ISETP.GT.U32.AND P5, PT, R3.reuse, R22, PT ;  /* 0x000000160300720c */ /* 0x040fe20003fa4070 */
[----:B------:R-:W-:Y:S01]  /*60e0*/  @!P3 IMAD.IADD R18, R18, 0x1, -R3 ;  /* 0x000000011212b824 */ /* 0x000fe200078e0a03 */
[C---:B------:R-:W-:Y:S01]  /*60f0*/  ISETP.GT.U32.AND P6, PT, R3.reuse, R232, PT ;  /* 0x000000e80300720c */ /* 0x040fe20003fc4070 */
[----:B------:R-:W3:Y:S01]  /*6100*/  S2UR UR8, SR_CgaCtaId ;  /* 0x00000000000879c3 */ /* 0x000ee20000008800 */
[----:B------:R-:W-:-:S02]  /*6110*/  ISETP.GT.U32.AND P1, PT, R3, R20, PT ;  /* 0x000000140300720c */ /* 0x000fc40003f24070 */
[C---:B------:R-:W-:Y:S01]  /*6120*/  ISETP.GT.U32.AND P3, PT, R3.reuse, R230, PT ;  /* 0x000000e60300720c */ /* 0x040fe20003f64070 */
[----:B------:R-:W-:Y:S01]  /*6130*/  @!P4 IMAD.MOV R24, RZ, RZ, -R24 ;  /* 0x000000ffff18c224 */ /* 0x000fe200078e0a18 */
[----:B------:R-:W-:Y:S02]  /*6140*/  ISETP.GT.U32.AND P4, PT, R3, R18, PT ;  /* 0x000000120300720c */ /* 0x000fe40003f84070 */
[----:B------:R-:W-:Y:S01]  /*6150*/  ISETP.NE.U32.AND P0, PT, R5, RZ, PT ;  /* 0x000000ff0500720c */ /* 0x000fe20003f05070 */
[----:B------:R-:W-:Y:S01]  /*6160*/  @!P2 IMAD.MOV R234, RZ, RZ, -R234 ;  /* 0x000000ffffeaa224 */ /* 0x000fe200078e0aea */
[----:B------:R-:W-:Y:S01]  /*6170*/  ISETP.GE.AND P2, PT, R27, RZ, PT ;  /* 0x000000ff1b00720c */ /* 0x000fe20003f46270 */
[--C-:B------:R-:W-:Y:S01]  /*6180*/  @!P5 IMAD.IADD R22, R22, 0x1, -R3.reuse ;  /* 0x000000011616d824 */ /* 0x100fe200078e0a03 */
[----:B------:R-:W-:Y:S01]  /*6190*/  ISETP.GE.AND P5, PT, R21, RZ, PT ;  /* 0x000000ff1500720c */ /* 0x000fe20003fa6270 */
[--C-:B------:R-:W-:Y:S01]  /*61a0*/  @!P6 IMAD.IADD R232, R232, 0x1, -R3.reuse ;  /* 0x00000001e8e8e824 */ /* 0x100fe200078e0a03 */
[----:B------:R-:W-:Y:S01]  /*61b0*/  ISETP.GE.AND P6, PT, R29, RZ, PT ;  /* 0x000000ff1d00720c */ /* 0x000fe20003fc6270 */
[--C-:B------:R-:W-:Y:S01]  /*61c0*/  @!P1 IMAD.IADD R20, R20, 0x1, -R3.reuse ;  /* 0x0000000114149824 */ /* 0x100fe200078e0a03 */
[----:B------:R-:W-:Y:S01]  /*61d0*/  ISETP.GE.AND P1, PT, R33, RZ, PT ;  /* 0x000000ff2100720c */ /* 0x000fe20003f26270 */
[--C-:B------:R-:W-:Y:S01]  /*61e0*/  @!P3 IMAD.IADD R230, R230, 0x1, -R3.reuse ;  /* 0x00000001e6e6b824 */ /* 0x100fe200078e0a03 */
[----:B------:R-:W-:Y:S01]  /*61f0*/  ISETP.GE.AND P3, PT, R19, RZ, PT ;  /* 0x000000ff1300720c */ /* 0x000fe20003f66270 */
[----:B------:R-:W-:Y:S01]  /*6200*/  @!P4 IMAD.IADD R18, R18, 0x1, -R3 ;  /* 0x000000011212c824 */ /* 0x000fe200078e0a03 */
[----:B------:R-:W-:-:S03]  /*6210*/  ISETP.NE.AND P4, PT, R35, RZ, PT ;  /* 0x000000ff2300720c */ /* 0x000fc60003f85270 */
[----:B------:R-:W-:Y:S01]  /*6220*/  @!P2 IMAD.MOV R22, RZ, RZ, -R22 ;  /* 0x000000ffff16a224 */ /* 0x000fe200078e0a16 */
[C---:B------:R-:W-:Y:S01]  /*6230*/  SEL R241, R229.reuse, R30, !P4 ;  /* 0x0000001ee5f17207 */ /* 0x040fe20006000000 */
[----:B------:R-:W-:Y:S01]  /*6240*/  @!P5 IMAD.MOV R232, RZ, RZ, -R232 ;  /* 0x000000ffffe8d224 */ /* 0x000fe200078e0ae8 */
[C---:B------:R-:W-:Y:S01]  /*6250*/  SEL R57, R229.reuse, R120, !P4 ;  /* 0x00000078e5397207 */ /* 0x040fe20006000000 */
[----:B------:R-:W-:Y:S01]  /*6260*/  @!P6 IMAD.MOV R20, RZ, RZ, -R20 ;  /* 0x000000ffff14e224 */ /* 0x000fe200078e0a14 */
[C---:B------:R-:W-:Y:S01]  /*6270*/  SEL R61, R229.reuse, R140, !P4 ;  /* 0x0000008ce53d7207 */ /* 0x040fe20006000000 */
[----:B------:R-:W-:Y:S01]  /*6280*/  @!P1 IMAD.MOV R230, RZ, RZ, -R230 ;  /* 0x000000ffffe69224 */ /* 0x000fe200078e0ae6 */
[C---:B------:R-:W-:Y:S01]  /*6290*/  SEL R195, R229.reuse, R114, !P4 ;  /* 0x00000072e5c37207 */ /* 0x040fe20006000000 */
[----:B------:R-:W-:Y:S01]  /*62a0*/  @!P3 IMAD.MOV R18, RZ, RZ, -R18 ;  /* 0x000000ffff12b224 */ /* 0x000fe200078e0a12 */
[----:B------:R-:W-:Y:S01]  /*62b0*/  SEL R55, R229, R116, !P4 ;  /* 0x00000074e5377207 */ /* 0x000fe20006000000 */
[----:B------:R-:W-:Y:S01]  /*62c0*/  IMAD R241, R241, UR5, RZ ;  /* 0x00000005f1f17c24 */ /* 0x000fe2000f8e02ff */
        /* <DEDUP_REMOVED lines=8> */
[C---:B------:R-:W-:Y:S01]  /*6350*/  SEL R153, R229.reuse, R48, !P4 ;  /* 0x00000030e5997207 */ /* 0x040fe20006000000 */
        /* <DEDUP_REMOVED lines=234> */
[----:B------:R-:W2:Y:S01]  /*7200*/  LDC R20, c[0x0][0x230] ;  /* 0x00008c00ff147b82 */ /* 0x000ea20000000800 */
[----:B------:R-:W-:Y:S01]  /*7210*/  ISETP.GE.AND P2, PT, R11, RZ, PT ;  /* 0x000000ff0b00720c */ /* 0x000fe20003f46270 */
[----:B------:R-:W-:Y:S01]  /*7220*/  IMAD R234, R234, UR5, RZ ;  /* 0x00000005eaea7c24 */ /* 0x000fe2000f8e02ff */
[----:B------:R-:W-:Y:S01]  /*7230*/  SEL R229, R229, R18, !P4 ;  /* 0x00000012e5e57207 */ /* 0x000fe20006000000 */
[----:B------:R-:W-:Y:S01]  /*7240*/  IMAD R232, R232, UR5, RZ ;  /* 0x00000005e8e87c24 */ /* 0x000fe2000f8e02ff */
[----:B------:R-:W-:Y:S01]  /*7250*/  ISETP.GE.AND P3, PT, R12, RZ, PT ;  /* 0x000000ff0c00720c */ /* 0x000fe20003f66270 */
[----:B------:R-:W-:Y:S01]  /*7260*/  IMAD R233, R233, UR5, RZ ;  /* 0x00000005e9e97c24 */ /* 0x000fe2000f8e02ff */
[----:B------:R-:W-:Y:S01]  /*7270*/  ISETP.GE.AND P4, PT, R14, RZ, PT ;  /* 0x000000ff0e00720c */ /* 0x000fe20003f86270 */
[----:B------:R-:W-:Y:S01]  /*7280*/  IMAD R231, R231, UR5, RZ ;  /* 0x00000005e7e77c24 */ /* 0x000fe2000f8e02ff */
[----:B------:R-:W-:Y:S01]  /*7290*/  ISETP.GE.AND P5, PT, R13, RZ, PT ;  /* 0x000000ff0d00720c */ /* 0x000fe20003fa6270 */
[----:B------:R-:W-:Y:S01]  /*72a0*/  IMAD R230, R230, UR5, RZ ;  /* 0x00000005e6e67c24 */ /* 0x000fe2000f8e02ff */
[----:B-1----:R-:W-:Y:S01]  /*72b0*/  LOP3.LUT R11, R245, 0x1f, RZ, 0xc0, !PT ;  /* 0x0000001ff50b7812 */ /* 0x002fe200078ec0ff */
[----:B------:R-:W-:Y:S01]  /*72c0*/  IMAD R229, R229, UR5, RZ ;  /* 0x00000005e5e57c24 */ /* 0x000fe2000f8e02ff */
[----:B------:R-:W-:Y:S01]  /*72d0*/  ISETP.NE.AND P1, PT, R235, RZ, PT ;  /* 0x000000ffeb00720c */ /* 0x000fe20003f25270 */
[----:B------:R-:W-:Y:S01]  /*72e0*/  @!P2 IMAD.MOV R16, RZ, RZ, -R16 ;  /* 0x000000ffff10a224 */ /* 0x000fe200078e0a10 */
[----:B------:R-:W-:Y:S01]  /*72f0*/  LOP3.LUT R235, RZ, R235, RZ, 0x33, !PT ;  /* 0x000000ebffeb7212 */ /* 0x000fe200078e33ff */
[----:B----4-:R-:W-:Y:S01]  /*7300*/  IMAD R18, R11, R227, RZ ;  /* 0x000000e30b127224 */ /* 0x010fe200078e02ff */
[----:B---3--:R-:W-:Y:S01]  /*7310*/  ULEA UR45, UR8, UR45, 0x18 ;  /* 0x0000002d082d7291 */ /* 0x008fe2000f8ec03f */
[----:B------:R-:W-:Y:S01]  /*7320*/  @!P3 IMAD.MOV R9, RZ, RZ, -R9 ;  /* 0x000000ffff09b224 */ /* 0x000fe200078e0a09 */
[C---:B------:R-:W-:Y:S01]  /*7330*/  SEL R228, R235.reuse, R16, !P1 ;  /* 0x00000010ebe47207 */ /* 0x040fe20004800000 */
[----:B------:R-:W-:Y:S01]  /*7340*/  @!P4 IMAD.MOV R7, RZ, RZ, -R7 ;  /* 0x000000ffff07c224 */ /* 0x000fe200078e0a07 */
[----:B------:R-:W-:Y:S01]  /*7350*/  LEA R142, P2, R18, UR16, 0x2 ;  /* 0x00000010128e7c11 */ /* 0x000fe2000f8410ff */
[----:B------:R-:W-:Y:S01]  /*7360*/  @!P5 IMAD.MOV R0, RZ, RZ, -R0 ;  /* 0x000000ffff00d224 */ /* 0x000fe200078e0a00 */
[C---:B------:R-:W-:Y:S01]  /*7370*/  SEL R16, R235.reuse, R9, !P1 ;  /* 0x00000009eb107207 */ /* 0x040fe20004800000 */
[----:B------:R-:W-:Y:S01]  /*7380*/  UIADD3 UR16, UR6, -0x8, URZ ;  /* 0xfffffff806107890 */ /* 0x000fe2000fffe03f */
[C---:B------:R-:W-:Y:S01]  /*7390*/  SEL R9, R235.reuse, R7, !P1 ;  /* 0x00000007eb097207 */ /* 0x040fe20004800000 */
[----:B------:R-:W-:Y:S01]  /*73a0*/  UIADD3 UR5, UR6, -0xd, URZ ;  /* 0xfffffff306057890 */ /* 0x000fe2000fffe03f */
[----:B------:R-:W-:Y:S01]  /*73b0*/  SEL R7, R235, R0, !P1 ;  /* 0x00000000eb077207 */ /* 0x000fe20004800000 */
[----:B--2---:R-:W-:Y:S01]  /*73c0*/  VIADD R235, R20, 0xfffffff2 ;  /* 0xfffffff214eb7836 */ /* 0x004fe20000000000 */
[----:B------:R-:W-:Y:S01]  /*73d0*/  LEA.HI.X.SX32 R0, R18, UR17, 0x2, P2 ;  /* 0x0000001112007c11 */ /* 0x000fe200090f16ff */
[----:B------:R-:W-:Y:S01]  /*73e0*/  IMAD R16, R16, UR7, RZ ;  /* 0x0000000710107c24 */ /* 0x000fe2000f8e02ff */
[-C--:B------:R-:W-:Y:S01]  /*73f0*/  LEA R146, P1, R147, R142.reuse, 0x2 ;  /* 0x0000008e93927211 */ /* 0x080fe200078210ff */
[----:B------:R-:W-:Y:S01]  /*7400*/  IMAD R7, R7, UR7, RZ ;  /* 0x0000000707077c24 */ /* 0x000fe2000f8e02ff */
[----:B------:R-:W-:Y:S01]  /*7410*/  LEA R12, P5, R241, R142, 0x2 ;  /* 0x0000008ef10c7211 */ /* 0x000fe200078a10ff */
[----:B------:R-:W-:Y:S01]  /*7420*/  IMAD R9, R9, UR7, RZ ;  /* 0x0000000709097c24 */ /* 0x000fe2000f8e02ff */
[----:B------:R-:W-:Y:S01]  /*7430*/  LEA.HI.X.SX32 R147, R147, R0, 0x2, P1 ;  /* 0x0000000093937211 */ /* 0x000fe200008f16ff */
[----:B------:R-:W-:Y:S01]  /*7440*/  UIADD3 UR17, UR6, -0x9, URZ ;  /* 0xfffffff706117890 */ /* 0x000fe2000fffe03f */
[-C--:B------:R-:W-:Y:S01]  /*7450*/  LEA R152, P1, R153, R142.reuse, 0x2 ;  /* 0x0000008e99987211 */ /* 0x080fe200078210ff */
[----:B------:R-:W-:Y:S01]  /*7460*/  IMAD R244, R226, 0x12, RZ ;  /* 0x00000012e2f47824 */ /* 0x000fe200078e02ff */
[----:B------:R-:W-:-:S02]  /*7470*/  LEA R170, P3, R171, R142, 0x2 ;  /* 0x0000008eabaa7211 */ /* 0x000fc400078610ff */
[----:B------:R-:W-:Y:S02]  /*7480*/  LEA.HI.X.SX32 R13, R241, R0, 0x2, P5 ;  /* 0x00000000f10d7211 */ /* 0x000fe400028f16ff */
[----:B------:R-:W-:Y:S02]  /*7490*/  LEA R34, P5, R35, R142, 0x2 ;  /* 0x0000008e23227211 */ /* 0x000fe400078a10ff */
[----:B------:R-:W-:Y:S01]  /*74a0*/  LEA.HI.X.SX32 R153, R153, R0, 0x2, P1 ;  /* 0x0000000099997211 */ /* 0x000fe200008f16ff */
[----:B------:R1:W-:Y:S01]  /*74b0*/  STL.64 [R1+0x250], R12 ;  /* 0x0002500c01007387 */ /* 0x0003e20000100a00 */
[----:B------:R-:W-:Y:S02]  /*74c0*/  LEA R172, P1, R173, R142, 0x2 ;  /* 0x0000008eadac7211 */ /* 0x000fe400078210ff */
[----:B------:R-:W-:Y:S02]  /*74d0*/  LEA.HI.X.SX32 R171, R171, R0, 0x2, P3 ;  /* 0x00000000abab7211 */ /* 0x000fe400018f16ff */
[----:B------:R-:W-:-:S02]  /*74e0*/  LEA R150, P3, R151, R142, 0x2 ;  /* 0x0000008e97967211 */ /* 0x000fc400078610ff */
[----:B------:R-:W-:Y:S02]  /*74f0*/  LEA.HI.X.SX32 R35, R35, R0, 0x2, P5 ;  /* 0x0000000023237211 */ /* 0x000fe400028f16ff */
[----:B------:R-:W-:Y:S02]  /*7500*/  LEA R154, P5, R155, R142, 0x2 ;  /* 0x0000008e9b9a7211 */ /* 0x000fe400078a10ff */
[----:B------:R-:W-:Y:S02]  /*7510*/  LEA.HI.X.SX32 R173, R173, R0, 0x2, P1 ;  /* 0x00000000adad7211 */ /* 0x000fe400008f16ff */
        /* <DEDUP_REMOVED lines=24> */
[-C--:B------:R-:W-:Y:S02]  /*76a0*/  LEA R174, P1, R175, R142.reuse, 0x2 ;  /* 0x0000008eafae7211 */ /* 0x080fe400078210ff */
[-C--:B------:R-:W-:Y:S02]  /*76b0*/  LEA R130, P2, R131, R142.reuse, 0x2 ;  /* 0x0000008e83827211 */ /* 0x080fe400078410ff */
[----:B------:R-:W-:-:S02]  /*76c0*/  LEA R128, P4, R129, R142, 0x2 ;  /* 0x0000008e81807211 */ /* 0x000fc400078810ff */
[----:B------:R-:W-:Y:S02]  /*76d0*/  LEA.HI.X.SX32 R185, R185, R0, 0x2, P3 ;  /* 0x00000000b9b97211 */ /* 0x000fe400018f16ff */
[-C--:B------:R-:W-:Y:S02]  /*76e0*/  LEA R138, P6, R139, R142.reuse, 0x2 ;  /* 0x0000008e8b8a7211 */ /* 0x080fe400078c10ff */
[----:B------:R-:W-:Y:S02]  /*76f0*/  LEA R202, P3, R203, R142, 0x2 ;  /* 0x0000008ecbca7211 */ /* 0x000fe400078610ff */
[----:B------:R-:W-:Y:S02]  /*7700*/  LEA.HI.X.SX32 R197, R197, R0, 0x2, P5 ;  /* 0x00000000c5c57211 */ /* 0x000fe400028f16ff */
[----:B------:R-:W-:Y:S02]  /*7710*/  LEA R204, P5, R205, R142, 0x2 ;  /* 0x0000008ecdcc7211 */ /* 0x000fe400078a10ff */
[----:B------:R-:W-:-:S02]  /*7720*/  LEA.HI.X.SX32 R175, R175, R0, 0x2, P1 ;  /* 0x00000000afaf7211 */ /* 0x000fc400008f16ff */
[----:B------:R-:W-:Y:S02]  /*7730*/  LEA R182, P1, R183, R142, 0x2 ;  /* 0x0000008eb7b67211 */ /* 0x000fe400078210ff */
[-C--:B------:R-:W-:Y:S02]  /*7740*/  LEA.HI.X.SX32 R131, R131, R0.reuse, 0x2, P2 ;  /* 0x0000000083837211 */ /* 0x080fe400010f16ff */
[----:B------:R-:W-:Y:S02]  /*7750*/  LEA.HI.X.SX32 R129, R129, R0, 0x2, P4 ;  /* 0x0000000081817211 */ /* 0x000fe400020f16ff */
[-C--:B------:R-:W-:Y:S02]  /*7760*/  LEA R18, P2, R19, R142.reuse, 0x2 ;  /* 0x0000008e13127211 */ /* 0x080fe400078410ff */
[----:B------:R-:W-:Y:S02]  /*7770*/  LEA R28, P4, R29, R142, 0x2 ;  /* 0x0000008e1d1c7211 */ /* 0x000fe400078810ff */
[----:B------:R-:W-:-:S02]  /*7780*/  LEA.HI.X.SX32 R139, R139, R0, 0x2, P6 ;  /* 0x000000008b8b7211 */ /* 0x000fc400030f16ff */
        /* <DEDUP_REMOVED lines=78> */
[----:B-1----:R-:W-:Y:S02]  /*7c70*/  LEA R12, P1, R161, R142, 0x2 ;  /* 0x0000008ea10c7211 */ /* 0x002fe400078210ff */
[-C--:B------:R-:W-:Y:S02]  /*7c80*/  LEA.HI.X.SX32 R61, R61, R0.reuse, 0x2, P2 ;  /* 0x000000003d3d7211 */ /* 0x080fe400010f16ff */
[----:B------:R-:W-:Y:S02]  /*7c90*/  LEA.HI.X.SX32 R63, R63, R0, 0x2, P4 ;  /* 0x000000003f3f7211 */ /* 0x000fe400020f16ff */
[-C--:B------:R-:W-:Y:S02]  /*7ca0*/  LEA R66, P2, R67, R142.reuse, 0x2 ;  /* 0x0000008e43427211 */ /* 0x080fe400078410ff */
[----:B------:R-:W-:Y:S02]  /*7cb0*/  LEA R68, P4, R69, R142, 0x2 ;  /* 0x0000008e45447211 */ /* 0x000fe400078810ff */
[----:B------:R-:W-:-:S02]  /*7cc0*/  LEA.HI.X.SX32 R89, R89, R0, 0x2, P6 ;  /* 0x0000000059597211 */ /* 0x000fc400030f16ff */
[----:B------:R-:W-:Y:S02]  /*7cd0*/  LEA.HI.X.SX32 R249, R239, R0, 0x2, P3 ;  /* 0x00000000eff97211 */ /* 0x000fe400018f16ff */
[----:B------:R-:W-:Y:S02]  /*7ce0*/  LEA R70, P6, R71, R142, 0x2 ;  /* 0x0000008e47467211 */ /* 0x000fe400078c10ff */
[-C--:B------:R-:W-:Y:S01]  /*7cf0*/  LEA.HI.X.SX32 R247, R237, R0.reuse, 0x2, P5 ;  /* 0x00000000edf77211 */ /* 0x080fe200028f16ff */
[----:B------:R-:W-:Y:S01]  /*7d00*/  STL.64 [R1+0x200], R248 ;  /* 0x000200f801007387 */ /* 0x000fe20000100a00 */
[-C--:B------:R-:W-:Y:S02]  /*7d10*/  LEA.HI.X.SX32 R13, R161, R0.reuse, 0x2, P1 ;  /* 0x00000000a10d7211 */ /* 0x080fe400008f16ff */
[-C--:B------:R-:W-:Y:S01]  /*7d20*/  LEA.HI.X.SX32 R67, R67, R0.reuse, 0x2, P2 ;  /* 0x0000000043437211 */ /* 0x080fe200010f16ff */
[----:B------:R-:W-:Y:S01]  /*7d30*/  STL.64 [R1+0x210], R246 ;  /* 0x000210f601007387 */ /* 0x000fe20000100a00 */
[----:B------:R-:W-:-:S02]  /*7d40*/  LEA.HI.X.SX32 R69, R69, R0, 0x2, P4 ;  /* 0x0000000045457211 */ /* 0x000fc400020f16ff */
[-C--:B------:R-:W-:Y:S01]  /*7d50*/  LEA R96, P2, R97, R142.reuse, 0x2 ;  /* 0x0000008e61607211 */ /* 0x080fe200078410ff */
[----:B------:R1:W-:Y:S01]  /*7d60*/  STL.64 [R1+0x220], R12 ;  /* 0x0002200c01007387 */ /* 0x0003e20000100a00 */
[----:B------:R-:W-:Y:S02]  /*7d70*/  LEA R74, P4, R75, R142, 0x2 ;  /* 0x0000008e4b4a7211 */ /* 0x000fe400078810ff */
[----:B------:R-:W-:Y:S02]  /*7d80*/  LEA.HI.X.SX32 R71, R71, R0, 0x2, P6 ;  /* 0x0000000047477211 */ /* 0x000fe400030f16ff */
[-C--:B------:R-:W-:Y:S02]  /*7d90*/  LEA R76, P6, R77, R142.reuse, 0x2 ;  /* 0x0000008e4d4c7211 */ /* 0x080fe400078c10ff */
[-C--:B------:R-:W-:Y:S02]  /*7da0*/  LEA R240, P3, R157, R142.reuse, 0x2 ;  /* 0x0000008e9df07211 */ /* 0x080fe400078610ff */
[----:B------:R-:W-:-:S02]  /*7db0*/  LEA R238, P5, R149, R142, 0x2 ;  /* 0x0000008e95ee7211 */ /* 0x000fc400078a10ff */
[----:B------:R-:W-:Y:S02]  /*7dc0*/  LEA.HI.X.SX32 R97, R97, R0, 0x2, P2 ;  /* 0x0000000061617211 */ /* 0x000fe400010f16ff */
[----:B-1----:R-:W-:Y:S02]  /*7dd0*/  LEA R12, P1, R145, R142, 0x2 ;  /* 0x0000008e910c7211 */ /* 0x002fe400078210ff */
        /* <DEDUP_REMOVED lines=52> */
[----:B------:R1:W-:Y:S01]  /*8120*/  STL.64 [R1+0x2b8], R144 ;  /* 0x0002b89001007387 */ /* 0x0003e20000100a00 */
[----:B------:R-:W-:-:S02]  /*8130*/  LEA.HI.X.SX32 R103, R103, R0, 0x2, P4 ;  /* 0x0000000067677211 */ /* 0x000fc400020f16ff */
[-C--:B------:R-:W-:Y:S01]  /*8140*/  LEA R156, P3, R122, R142.reuse, 0x2 ;  /* 0x0000008e7a9c7211 */ /* 0x080fe200078610ff */
[----:B------:R2:W-:Y:S01]  /*8150*/  STL.64 [R1+0x2b0], R12 ;  /* 0x0002b00c01007387 */ /* 0x0005e20000100a00 */
[-C--:B------:R-:W-:Y:S02]  /*8160*/  LEA R106, P2, R107, R142.reuse, 0x2 ;  /* 0x0000008e6b6a7211 */ /* 0x080fe400078410ff */
[----:B------:R-:W-:Y:S02]  /*8170*/  LEA R108, P4, R109, R142, 0x2 ;  /* 0x0000008e6d6c7211 */ /* 0x000fe400078810ff */
[----:B------:R-:W-:Y:S02]  /*8180*/  LEA.HI.X.SX32 R125, R125, R0, 0x2, P6 ;  /* 0x000000007d7d7211 */ /* 0x000fe400030f16ff */
[-C--:B------:R-:W-:Y:S02]  /*8190*/  LEA R110, P6, R111, R142.reuse, 0x2 ;  /* 0x0000008e6f6e7211 */ /* 0x080fe400078c10ff */
[----:B-1----:R-:W-:-:S02]  /*81a0*/  LEA R144, P5, R123, R142, 0x2 ;  /* 0x0000008e7b907211 */ /* 0x002fc400078a10ff */
[----:B------:R-:W-:Y:S02]  /*81b0*/  LEA.HI.X.SX32 R157, R122, R0, 0x2, P3 ;  /* 0x000000007a9d7211 */ /* 0x000fe400018f16ff */
[----:B--2---:R-:W-:Y:S02]  /*81c0*/  LEA R12, P1, R17, R142, 0x2 ;  /* 0x0000008e110c7211 */ /* 0x004fe400078210ff */
[-C--:B------:R-:W-:Y:S01]  /*81d0*/  LEA.HI.X.SX32 R107, R107, R0.reuse, 0x2, P2 ;  /* 0x000000006b6b7211 */ /* 0x080fe200010f16ff */
[----:B------:R1:W-:Y:S01]  /*81e0*/  STL.64 [R1+0x2a8], R156 ;  /* 0x0002a89c01007387 */ /* 0x0003e20000100a00 */
[----:B------:R-:W-:Y:S02]  /*81f0*/  LEA.HI.X.SX32 R109, R109, R0, 0x2, P4 ;  /* 0x000000006d6d7211 */ /* 0x000fe400020f16ff */
[-C--:B------:R-:W-:Y:S02]  /*8200*/  LEA R132, P2, R133, R142.reuse, 0x2 ;  /* 0x0000008e85847211 */ /* 0x080fe400078410ff */
[----:B------:R-:W-:-:S02]  /*8210*/  LEA R114, P4, R115, R142, 0x2 ;  /* 0x0000008e73727211 */ /* 0x000fc400078810ff */
[----:B------:R-:W-:Y:S02]  /*8220*/  LEA.HI.X.SX32 R111, R111, R0, 0x2, P6 ;  /* 0x000000006f6f7211 */ /* 0x000fe400030f16ff */
[----:B------:R-:W-:Y:S02]  /*8230*/  LEA R116, P6, R30, R142, 0x2 ;  /* 0x0000008e1e747211 */ /* 0x000fe400078c10ff */
[-C--:B------:R-:W-:Y:S02]  /*8240*/  LEA.HI.X.SX32 R145, R123, R0.reuse, 0x2, P5 ;  /* 0x000000007b917211 */ /* 0x080fe400028f16ff */
[-C--:B------:R-:W-:Y:S02]  /*8250*/  LEA.HI.X.SX32 R13, R17, R0.reuse, 0x2, P1 ;  /* 0x00000000110d7211 */ /* 0x080fe400008f16ff */
[-C--:B------:R-:W-:Y:S01]  /*8260*/  LEA.HI.X.SX32 R133, R133, R0.reuse, 0x2, P2 ;  /* 0x0000000085857211 */ /* 0x080fe200010f16ff */
[----:B------:R-:W-:Y:S01]  /*8270*/  STL.64 [R1+0x2a0], R144 ;  /* 0x0002a09001007387 */ /* 0x000fe20000100a00 */
[----:B------:R-:W-:Y:S01]  /*8280*/  LEA.HI.X.SX32 R115, R115, R0, 0x2, P4 ;  /* 0x0000000073737211 */ /* 0x000fe200020f16ff */
[----:B------:R-:W2:Y:S01]  /*8290*/  LDC R17, c[0x0][0x230] ;  /* 0x00008c00ff117b82 */ /* 0x000ea20000000800 */
[-C--:B-1----:R-:W-:Y:S01]  /*82a0*/  LEA R156, P3, R8, R142.reuse, 0x2 ;  /* 0x0000008e089c7211 */ /* 0x082fe200078610ff */
[----:B------:R1:W-:Y:S01]  /*82b0*/  STL.64 [R1+0x298], R12 ;  /* 0x0002980c01007387 */ /* 0x0003e20000100a00 */
[----:B------:R-:W-:-:S02]  /*82c0*/  LEA R140, P2, R134, R142, 0x2 ;  /* 0x0000008e868c7211 */ /* 0x000fc400078410ff */
[----:B------:R-:W-:Y:S02]  /*82d0*/  LEA R120, P4, R121, R142, 0x2 ;  /* 0x0000008e79787211 */ /* 0x000fe400078810ff */
[----:B------:R-:W-:Y:S02]  /*82e0*/  LEA.HI.X.SX32 R117, R30, R0, 0x2, P6 ;  /* 0x000000001e757211 */ /* 0x000fe400030f16ff */
[-C--:B------:R-:W-:Y:S02]  /*82f0*/  LEA R236, P5, R4, R142.reuse, 0x2 ;  /* 0x0000008e04ec7211 */ /* 0x080fe400078a10ff */
[----:B------:R-:W-:Y:S02]  /*8300*/  LEA R30, P6, R31, R142, 0x2 ;  /* 0x0000008e1f1e7211 */ /* 0x000fe400078c10ff */
[----:B------:R-:W-:Y:S01]  /*8310*/  LEA.HI.X.SX32 R157, R8, R0, 0x2, P3 ;  /* 0x00000000089d7211 */ /* 0x000fe200018f16ff */
[----:B------:R-:W-:Y:S01]  /*8320*/  IMAD R8, R226, 0x7, RZ ;  /* 0x00000007e2087824 */ /* 0x000fe200078e02ff */
[----:B-1----:R-:W-:-:S02]  /*8330*/  LEA R12, P1, R3, R142, 0x2 ;  /* 0x0000008e030c7211 */ /* 0x002fc400078210ff */
[-C--:B------:R-:W-:Y:S01]  /*8340*/  LEA.HI.X.SX32 R141, R134, R0.reuse, 0x2, P2 ;  /* 0x00000000868d7211 */ /* 0x080fe200010f16ff */
[----:B------:R1:W-:Y:S01]  /*8350*/  STL.64 [R1+0x290], R156 ;  /* 0x0002909c01007387 */ /* 0x0003e20000100a00 */
[-C--:B------:R-:W-:Y:S02]  /*8360*/  LEA.HI.X.SX32 R121, R121, R0.reuse, 0x2, P4 ;  /* 0x0000000079797211 */ /* 0x080fe400020f16ff */
[----:B------:R-:W-:Y:S02]  /*8370*/  LEA.HI.X.SX32 R237, R4, R0, 0x2, P5 ;  /* 0x0000000004ed7211 */ /* 0x000fe400028f16ff */
[-C--:B------:R-:W-:Y:S02]  /*8380*/  LEA R148, P2, R15, R142.reuse, 0x2 ;  /* 0x0000008e0f947211 */ /* 0x080fe400078410ff */
[----:B------:R-:W-:Y:S01]  /*8390*/  LEA R122, P4, R6, R142, 0x2 ;  /* 0x0000008e067a7211 */ /* 0x000fe200078810ff */
[----:B------:R3:W-:Y:S01]  /*83a0*/  STL.64 [R1+0x288], R236 ;  /* 0x000288ec01007387 */ /* 0x0007e20000100a00 */
[----:B------:R-:W-:-:S02]  /*83b0*/  LEA.HI.X.SX32 R31, R31, R0, 0x2, P6 ;  /* 0x000000001f1f7211 */ /* 0x000fc400030f16ff */
[----:B------:R-:W-:Y:S02]  /*83c0*/  LEA R160, P6, R2, R142, 0x2 ;  /* 0x0000008e02a07211 */ /* 0x000fe400078c10ff */
[-C--:B------:R-:W-:Y:S02]  /*83d0*/  LEA.HI.X.SX32 R13, R3, R0.reuse, 0x2, P1 ;  /* 0x00000000030d7211 */ /* 0x080fe400008f16ff */
[----:B------:R-:W-:Y:S02]  /*83e0*/  LEA.HI.X.SX32 R149, R15, R0, 0x2, P2 ;  /* 0x000000000f957211 */ /* 0x000fe400010f16ff */
[----:B------:R-:W-:Y:S01]  /*83f0*/  LEA R238, P3, R135, R142, 0x2 ;  /* 0x0000008e87ee7211 */ /* 0x000fe200078610ff */
[----:B------:R4:W-:Y:S01]  /*8400*/  STL.64 [R1+0x280], R12 ;  /* 0x0002800c01007387 */ /* 0x0009e20000100a00 */
[----:B------:R-:W-:Y:S01]  /*8410*/  LEA.HI.X.SX32 R123, R6, R0, 0x2, P4 ;  /* 0x00000000067b7211 */ /* 0x000fe200020f16ff */
[----:B------:R-:W-:Y:S01]  /*8420*/  IMAD R6, R226, 0x5, RZ ;  /* 0x00000005e2067824 */ /* 0x000fe200078e02ff */
[-C--:B------:R-:W-:Y:S01]  /*8430*/  LEA R144, P2, R5, R142.reuse, 0x2 ;  /* 0x0000008e05907211 */ /* 0x080fe200078410ff */
[----:B------:R-:W2:Y:S01]  /*8440*/  LDC R15, c[0x0][0x230] ;  /* 0x00008c00ff0f7b82 */ /* 0x000ea20000000800 */
[----:B-1----:R-:W-:-:S02]  /*8450*/  LEA R156, P4, R143, R142, 0x2 ;  /* 0x0000008e8f9c7211 */ /* 0x002fc400078810ff */
[----:B---3--:R-:W-:Y:S02]  /*8460*/  LEA R236, P5, R163, R142, 0x2 ;  /* 0x0000008ea3ec7211 */ /* 0x008fe400078a10ff */
[----:B------:R-:W-:Y:S02]  /*8470*/  LEA.HI.X.SX32 R161, R2, R0, 0x2, P6 ;  /* 0x0000000002a17211 */ /* 0x000fe400030f16ff */
[-C--:B------:R-:W-:Y:S02]  /*8480*/  LEA R134, P6, R165, R142.reuse, 0x2 ;  /* 0x0000008ea5867211 */ /* 0x080fe400078c10ff */
[----:B----4-:R-:W-:Y:S02]  /*8490*/  LEA R12, P1, R234, R142, 0x2 ;  /* 0x0000008eea0c7211 */ /* 0x010fe400078210ff */
[-C--:B------:R-:W-:Y:S02]  /*84a0*/  LEA.HI.X.SX32 R239, R135, R0.reuse, 0x2, P3 ;  /* 0x0000000087ef7211 */ /* 0x080fe400018f16ff */
[----:B------:R-:W-:-:S02]  /*84b0*/  LEA.HI.X.SX32 R145, R5, R0, 0x2, P2 ;  /* 0x0000000005917211 */ /* 0x000fc400010f16ff */
[----:B------:R-:W-:Y:S01]  /*84c0*/  LEA R4, P3, R232, R142, 0x2 ;  /* 0x0000008ee8047211 */ /* 0x000fe200078610ff */
[----:B------:R-:W-:Y:S01]  /*84d0*/  STL.64 [R1+0x278], R238 ;  /* 0x000278ee01007387 */ /* 0x000fe20000100a00 */
[-C--:B------:R-:W-:Y:S02]  /*84e0*/  LEA.HI.X.SX32 R157, R143, R0.reuse, 0x2, P4 ;  /* 0x000000008f9d7211 */ /* 0x080fe400020f16ff */
[----:B------:R-:W-:Y:S02]  /*84f0*/  LEA.HI.X.SX32 R237, R163, R0, 0x2, P5 ;  /* 0x00000000a3ed7211 */ /* 0x000fe400028f16ff */
[-C--:B------:R-:W-:Y:S02]  /*8500*/  LEA R162, P2, R233, R142.reuse, 0x2 ;  /* 0x0000008ee9a27211 */ /* 0x080fe400078410ff */
[-C--:B------:R-:W-:Y:S01]  /*8510*/  LEA R164, P4, R231, R142.reuse, 0x2 ;  /* 0x0000008ee7a47211 */ /* 0x080fe200078810ff */
[----:B------:R1:W-:Y:S01]  /*8520*/  STL.64 [R1+0x270], R236 ;  /* 0x000270ec01007387 */ /* 0x0003e20000100a00 */
[----:B------:R-:W-:-:S02]  /*8530*/  LEA R2, P5, R230, R142, 0x2 ;  /* 0x0000008ee6027211 */ /* 0x000fc400078a10ff */
[----:B------:R-:W-:Y:S02]  /*8540*/  LEA.HI.X.SX32 R135, R165, R0, 0x2, P6 ;  /* 0x00000000a5877211 */ /* 0x000fe400030f16ff */
[----:B------:R-:W-:Y:S02]  /*8550*/  LEA R142, P6, R229, R142, 0x2 ;  /* 0x0000008ee58e7211 */ /* 0x000fe400078c10ff */
[-C--:B------:R-:W-:Y:S02]  /*8560*/  LEA.HI.X.SX32 R13, R234, R0.reuse, 0x2, P1 ;  /* 0x00000000ea0d7211 */ /* 0x080fe400008f16ff */
[-C--:B------:R-:W-:Y:S02]  /*8570*/  LEA.HI.X.SX32 R5, R232, R0.reuse, 0x2, P3 ;  /* 0x00000000e8057211 */ /* 0x080fe400018f16ff */
[-C--:B------:R-:W-:Y:S01]  /*8580*/  LEA.HI.X.SX32 R3, R230, R0.reuse, 0x2, P5 ;  /* 0x00000000e6037211 */ /* 0x080fe200028f16ff */
[----:B------:R-:W-:Y:S01]  /*8590*/  STL.64 [R1+0x268], R12 ;  /* 0x0002680c01007387 */ /* 0x000fe20000100a00 */
[-C--:B------:R-:W-:Y:S01]  /*85a0*/  LEA.HI.X.SX32 R163, R233, R0.reuse, 0x2, P2 ;  /* 0x00000000e9a37211 */ /* 0x080fe200010f16ff */
[----:B-1----:R-:W1:Y:S01]  /*85b0*/  LDC R236, c[0x0][0x230] ;  /* 0x00008c00ffec7b82 */ /* 0x002e620000000800 */
[-C--:B------:R-:W-:Y:S01]  /*85c0*/  LEA.HI.X.SX32 R165, R231, R0.reuse, 0x2, P4 ;  /* 0x00000000e7a57211 */ /* 0x080fe200020f16ff */
[----:B------:R3:W-:Y:S01]  /*85d0*/  STL.64 [R1+0x260], R4 ;  /* 0x0002600401007387 */ /* 0x0007e20000100a00 */
[----:B------:R-:W-:Y:S01]  /*85e0*/  LEA.HI.X.SX32 R143, R229, R0, 0x2, P6 ;  /* 0x00000000e58f7211 */ /* 0x000fe200030f16ff */
[----:B------:R-:W-:Y:S01]  /*85f0*/  IMAD R0, R228, UR7, RZ ;  /* 0x00000007e4007c24 */ /* 0x000fe2000f8e02ff */
[----:B------:R-:W-:Y:S01]  /*8600*/  LEA R230, P2, R16, UR22, 0x2 ;  /* 0x0000001610e67c11 */ /* 0x000fe2000f8410ff */
[----:B------:R4:W-:Y:S01]  /*8610*/  STL.64 [R1+0x258], R2 ;  /* 0x0002580201007387 */ /* 0x0009e20000100a00 */
[----:B------:R-:W-:Y:S01]  /*8620*/  LEA R234, P5, R7, UR22, 0x2 ;  /* 0x0000001607ea7c11 */ /* 0x000fe2000f8a10ff */
[----:B------:R-:W-:Y:S01]  /*8630*/  ULDC.64 UR6, c[0x0][0x208] ;  /* 0x0000820000067ab9 */ /* 0x000fe20000000a00 */
[----:B------:R-:W-:Y:S01]  /*8640*/  LEA R228, P1, R0, UR22, 0x2 ;  /* 0x0000001600e47c11 */ /* 0x000fe2000f8210ff */
[----:B------:R-:W1:Y:S01]  /*8650*/  LDC R237, c[0x0][0x230] ;  /* 0x00008c00ffed7b82 */ /* 0x000e620000000800 */
[----:B------:R-:W-:-:S02]  /*8660*/  LEA R232, P4, R9, UR22, 0x2 ;  /* 0x0000001609e87c11 */ /* 0x000fc4000f8810ff */
[----:B------:R-:W-:Y:S01]  /*8670*/  LEA.HI.X.SX32 R229, R0, UR23, 0x2, P1 ;  /* 0x0000001700e57c11 */ /* 0x000fe200088f16ff */
[C---:B---3--:R-:W-:Y:S01]  /*8680*/  IMAD R4, R226.reuse, 0x3, RZ ;  /* 0x00000003e2047824 */ /* 0x048fe200078e02ff */
[----:B------:R-:W-:Y:S01]  /*8690*/  PLOP3.LUT P1, PT, PT, PT, UP0, 0x80, 0x0 ;  /* 0x000000000000781c */ /* 0x000fe20003f2f008 */
[----:B------:R-:W-:Y:S01]  /*86a0*/  IMAD.SHL.U32 R5, R226, 0x4, RZ ;  /* 0x00000004e2057824 */ /* 0x000fe200078e00ff */
[----:B------:R-:W-:Y:S01]  /*86b0*/  LEA.HI.X.SX32 R231, R16, UR23, 0x2, P2 ;  /* 0x0000001710e77c11 */ /* 0x000fe200090f16ff */
[----:B----4-:R-:W-:Y:S01]  /*86c0*/  IMAD.SHL.U32 R2, R245, 0x10, RZ ;  /* 0x00000010f5027824 */ /* 0x010fe200078e00ff */
[----:B------:R-:W-:Y:S01]  /*86d0*/  PLOP3.LUT P6, PT, PT, PT, UP0, 0x80, 0x0 ;  /* 0x000000000000781c */ /* 0x000fe20003fcf008 */
[----:B------:R-:W-:Y:S01]  /*86e0*/  IMAD.WIDE R238, R226, 0x4, R228 ;  /* 0x00000004e2ee7825 */ /* 0x000fe200078e02e4 */
[----:B------:R-:W-:Y:S01]  /*86f0*/  PLOP3.LUT P2, PT, PT, PT, UP0, 0x80, 0x0 ;  /* 0x000000000000781c */ /* 0x000fe20003f4f008 */
[----:B------:R-:W3:Y:S01]  /*8700*/  LDC R16, c[0x0][0x230] ;  /* 0x00008c00ff107b82 */ /* 0x000ee20000000800 */
[----:B------:R-:W-:Y:S01]  /*8710*/  LOP3.LUT R252, R2, 0x70, RZ, 0xc0, !PT ;  /* 0x0000007002fc7812 */ /* 0x000fe200078ec0ff */
[----:B------:R-:W-:Y:S01]  /*8720*/  IMAD.WIDE R12, R226, 0x4, R230 ;  /* 0x00000004e20c7825 */ /* 0x000fe200078e02e6 */
[----:B------:R-:W-:Y:S01]  /*8730*/  ISETP.GE.U32.AND P3, PT, R235, 0x7fffffd3, PT ;  /* 0x7fffffd3eb00780c */ /* 0x000fe20003f66070 */
[----:B------:R4:W-:Y:S01]  /*8740*/  STL.64 [R1+0x2d8], R238 ;  /* 0x0002d8ee01007387 */ /* 0x0009e20000100a00 */
[----:B------:R-:W-:Y:S01]  /*8750*/  LEA.HI.X.SX32 R235, R7, UR23, 0x2, P5 ;  /* 0x0000001707eb7c11 */ /* 0x000fe2000a8f16ff */
[----:B------:R-:W-:Y:S01]  /*8760*/  IMAD R252, R243, 0x80, R252 ;  /* 0x00000080f3fc7824 */ /* 0x000fe200078e02fc */
[----:B------:R-:W-:Y:S01]  /*8770*/  LEA.HI.X.SX32 R233, R9, UR23, 0x2, P4 ;  /* 0x0000001709e97c11 */ /* 0x000fe2000a0f16ff */
[----:B------:R2:W-:Y:S01]  /*8780*/  STL.64 [R1+0x228], R12 ;  /* 0x0002280c01007387 */ /* 0x0005e20000100a00 */
[----:B------:R-:W-:Y:S01]  /*8790*/  PLOP3.LUT P5, PT, PT, PT, UP0, 0x80, 0x0 ;  /* 0x000000000000781c */ /* 0x000fe20003faf008 */
[----:B------:R-:W-:Y:S01]  /*87a0*/  VIADD R0, R252, UR45 ;  /* 0x0000002dfc007c36 */ /* 0x000fe20008000000 */
[----:B------:R-:W-:Y:S01]  /*87b0*/  PLOP3.LUT P4, PT, PT, PT, UP1, 0x80, 0x0 ;  /* 0x000000000000781c */ /* 0x000fe20003f8f018 */
[----:B------:R-:W-:Y:S01]  /*87c0*/  UISETP.GE.U32.AND UP0, UPT, UR11, 0x7fffffde, UPT ;  /* 0x7fffffde0b00788c */ /* 0x000fe2000bf06070 */
[C---:B------:R-:W-:Y:S01]  /*87d0*/  IMAD.SHL.U32 R2, R226.reuse, 0x2, RZ ;  /* 0x00000002e2027824 */ /* 0x040fe200078e00ff */
[----:B------:R-:W1:Y:S01]  /*87e0*/  LDC R9, c[0x0][0x230] ;  /* 0x00008c00ff097b82 */ /* 0x000e620000000800 */
[----:B------:R-:W-:Y:S01]  /*87f0*/  @!PT LDS RZ, [RZ] ;  /* 0x00000000fffff984 */ /* 0x000fe20000000800 */
[----:B------:R-:W-:Y:S01]  /*8800*/  @!PT LDS RZ, [RZ] ;  /* 0x00000000fffff984 */ /* 0x000fe20000000800 */
[----:B------:R-:W-:Y:S01]  /*8810*/  @!PT LDS RZ, [RZ] ;  /* 0x00000000fffff984 */ /* 0x000fe20000000800 */
[----:B------:R-:W-:Y:S01]  /*8820*/  LDGSTS.E [R0], desc[UR6][R228.64], !P1 ;  /* 0x00000000e4007fae */ /* 0x000fe2000c921846 */
[----:B------:R-:W-:Y:S01]  /*8830*/  PLOP3.LUT P1, PT, PT, PT, UP1, 0x80, 0x0 ;  /* 0x000000000000781c */ /* 0x000fe20003f2f018 */
[----:B------:R-:W-:Y:S01]  /*8840*/  IMAD.WIDE R240, R226, 0x4, R234 ;  /* 0x00000004e2f07825 */ /* 0x000fe200078e02ea */
[----:B------:R-:W-:Y:S01]  /*8850*/  LOP3.LUT R10, R252, 0x40, RZ, 0x3c, !PT ;  /* 0x00000040fc0a7812 */ /* 0x000fe200078e3cff */
[----:B------:R-:W-:Y:S02]  /*8860*/  LDGSTS.E [R0+0x4000], desc[UR6][R230.64], !P6 ;  /* 0x04000000e6007fae */ /* 0x000fe4000f121846 */
[----:B------:R-:W-:-:S02]  /*8870*/  IMAD R7, R226, 0x6, RZ ;  /* 0x00000006e2077824 */ /* 0x000fc400078e02ff */
[----:B------:R-:W-:Y:S01]  /*8880*/  LDGSTS.E [R0+0x8000], desc[UR6][R232.64], !P2 ;  /* 0x08000000e8007fae */ /* 0x000fe2000d121846 */
[----:B------:R-:W-:Y:S01]  /*8890*/  PLOP3.LUT P2, PT, PT, PT, UP1, 0x80, 0x0 ;  /* 0x000000000000781c */ /* 0x000fe20003f4f018 */
[C---:B------:R-:W-:Y:S02]  /*88a0*/  IMAD.WIDE R250, R244.reuse, 0x4, R228 ;  /* 0x00000004f4fa7825 */ /* 0x040fe400078e02e4 */
[----:B------:R-:W-:Y:S01]  /*88b0*/  LDGSTS.E [R0+0xc000], desc[UR6][R234.64], !P5 ;  /* 0x0c000000ea007fae */ /* 0x000fe2000e921846 */
[----:B------:R-:W-:Y:S01]  /*88c0*/  PLOP3.LUT P5, PT, PT, PT, UP1, 0x80, 0x0 ;  /* 0x000000000000781c */ /* 0x000fe20003faf018 */
[----:B------:R-:W-:Y:S01]  /*88d0*/  UISETP.GE.U32.AND UP1, UPT, UR12, 0x7fffffdd, UPT ;  /* 0x7fffffdd0c00788c */ /* 0x000fe2000bf26070 */
[C---:B------:R-:W-:Y:S01]  /*88e0*/  IMAD.WIDE R248, R244.reuse, 0x4, R230 ;  /* 0x00000004f4f87825 */ /* 0x040fe200078e02e6 */
[----:B------:R4:W-:Y:S01]  /*88f0*/  LDGSTS.E [R0+0x4], desc[UR6][R238.64], !P4 ;  /* 0x00004000ee007fae */ /* 0x0009e2000e121846 */
[----:B------:R-:W-:Y:S02]  /*8900*/  PLOP3.LUT P4, PT, PT, PT, UP0, 0x80, 0x0 ;  /* 0x000000000000781c */ /* 0x000fe40003f8f008 */
[----:B------:R-:W-:Y:S01]  /*8910*/  IMAD.WIDE R246, R244, 0x4, R232 ;  /* 0x00000004f4f67825 */ /* 0x000fe200078e02e8 */
[----:B------:R2:W-:Y:S01]  /*8920*/  LDGSTS.E [R0+0x4004], desc[UR6][R12.64], !P1 ;  /* 0x040040000c007fae */ /* 0x0005e2000c921846 */
[----:B------:R-:W-:-:S02]  /*8930*/  PLOP3.LUT P1, PT, PT, PT, UP0, 0x80, 0x0 ;  /* 0x000000000000781c */ /* 0x000fc40003f2f008 */
[----:B------:R-:W-:-:S04]  /*8940*/  IMAD.WIDE R244, R244, 0x4, R234 ;  /* 0x00000004f4f47825 */ /* 0x000fc800078e02ea */
[----:B----4-:R-:W-:-:S04]  /*8950*/  IMAD.WIDE R238, R2, 0x4, R228 ;  /* 0x0000000402ee7825 */ /* 0x010fc800078e02e4 */
[----:B--2---:R-:W-:-:S05]  /*8960*/  IMAD.WIDE R12, R226, 0x4, R232 ;  /* 0x00000004e20c7825 */ /* 0x004fca00078e02e8 */
[----:B------:R2:W-:Y:S01]  /*8970*/  LDGSTS.E [R0+0x8004], desc[UR6][R12.64], !P2 ;  /* 0x080040000c007fae */ /* 0x0005e2000d121846 */
[----:B------:R-:W-:-:S03]  /*8980*/  PLOP3.LUT P2, PT, PT, PT, UP0, 0x80, 0x0 ;  /* 0x000000000000781c */ /* 0x000fc60003f4f008 */
[----:B------:R2:W-:Y:S04]  /*8990*/  STL.64 [R1+0x218], R12 ;  /* 0x0002180c01007387 */ /* 0x0005e80000100a00 */
[----:B------:R4:W-:Y:S01]  /*89a0*/  LDGSTS.E [R0+0xc004], desc[UR6][R240.64], !P5 ;  /* 0x0c004000f0007fae */ /* 0x0009e2000e921846 */
[----:B------:R-:W-:Y:S01]  /*89b0*/  PLOP3.LUT P5, PT, PT, PT, UP0, 0x80, 0x0 ;  /* 0x000000000000781c */ /* 0x000fe20003faf008 */
[----:B------:R-:W-:Y:S02]  /*89c0*/  UISETP.GE.U32.AND UP0, UPT, UR13, 0x7fffffdc, UPT ;  /* 0x7fffffdc0d00788c */ /* 0x000fe4000bf06070 */
[----:B------:R3:W-:Y:S01]  /*89d0*/  LDGSTS.E [R0+0x8], desc[UR6][R238.64], !P4 ;  /* 0x00008000ee007fae */ /* 0x0007e2000e121846 */
[----:B------:R-:W-:Y:S01]  /*89e0*/  PLOP3.LUT P4, PT, PT, PT, UP1, 0x80, 0x0 ;  /* 0x000000000000781c */ /* 0x000fe20003f8f018 */
[----:B--2---:R-:W-:-:S02]  /*89f0*/  IMAD.WIDE R12, R2, 0x4, R230 ;  /* 0x00000004020c7825 */ /* 0x004fc400078e02e6 */
[----:B------:R4:W-:Y:S04]  /*8a00*/  STL.64 [R1+0x208], R240 ;  /* 0x000208f001007387 */ /* 0x0009e80000100a00 */
[----:B------:R3:W-:Y:S04]  /*8a10*/  STL.64 [R1+0x1f8], R238 ;  /* 0x0001f8ee01007387 */ /* 0x0007e80000100a00 */
[----:B------:R2:W-:Y:S01]  /*8a20*/  LDGSTS.E [R0+0x4008], desc[UR6][R12.64], !P1 ;  /* 0x040080000c007fae */ /* 0x0005e2000c921846 */
[----:B------:R-:W-:-:S03]  /*8a30*/  PLOP3.LUT P1, PT, PT, PT, UP1, 0x80, 0x0 ;  /* 0x000000000000781c */ /* 0x000fc60003f2f018 */
[----:B------:R2:W-:Y:S01]  /*8a40*/  STL.64 [R1+0x1f0], R12 ;  /* 0x0001f00c01007387 */ /* 0x0005e20000100a00 */
[----:B----4-:R-:W-:-:S04]  /*8a50*/  IMAD.WIDE R240, R2, 0x4, R234 ;  /* 0x0000000402f07825 */ /* 0x010fc800078e02ea */
[----:B---3--:R-:W-:-:S04]  /*8a60*/  IMAD.WIDE R238, R4, 0x4, R228 ;  /* 0x0000000404ee7825 */ /* 0x008fc800078e02e4 */
[----:B--2---:R-:W-:Y:S01]  /*8a70*/  IMAD.WIDE R12, R2, 0x4, R232 ;  /* 0x00000004020c7825 */ /* 0x004fe200078e02e8 */
[----:B------:R-:W-:-:S04]  /*8a80*/  LOP3.LUT R2, R252, 0x10, RZ, 0x3c, !PT ;  /* 0x00000010fc027812 */ /* 0x000fc800078e3cff */
[----:B------:R2:W-:Y:S01]  /*8a90*/  LDGSTS.E [R0+0x8008], desc[UR6][R12.64], !P2 ;  /* 0x080080000c007fae */ /* 0x0005e2000d121846 */
[----:B------:R-:W-:Y:S01]  /*8aa0*/  PLOP3.LUT P2, PT, PT, PT, UP1, 0x80, 0x0 ;  /* 0x000000000000781c */ /* 0x000fe20003f4f018 */
[----:B------:R-:W-:Y:S02]  /*8ab0*/  VIADD R3, R2, UR45 ;  /* 0x0000002d02037c36 */ /* 0x000fe40008000000 */
[----:B------:R2:W-:Y:S01]  /*8ac0*/  STL.64 [R1+0x1e8], R12 ;  /* 0x0001e80c01007387 */ /* 0x0005e20000100a00 */
[----:B------:R-:W-:-:S03]  /*8ad0*/  IMAD.SHL.U32 R2, R226, 0x8, RZ ;  /* 0x00000008e2027824 */ /* 0x000fc600078e00ff */
[----:B------:R3:W-:Y:S01]  /*8ae0*/  LDGSTS.E [R0+0xc008], desc[UR6][R240.64], !P5 ;  /* 0x0c008000f0007fae */ /* 0x0007e2000e921846 */
[----:B------:R-:W-:Y:S01]  /*8af0*/  PLOP3.LUT P5, PT, PT, PT, UP1, 0x80, 0x0 ;  /* 0x000000000000781c */ /* 0x000fe20003faf018 */
[----:B------:R-:W-:Y:S02]  /*8b00*/  UISETP.GE.U32.AND UP1, UPT, UR14, 0x7fffffdb, UPT ;  /* 0x7fffffdb0e00788c */ /* 0x000fe4000bf26070 */
[----:B------:R4:W-:Y:S01]  /*8b10*/  LDGSTS.E [R0+0xc], desc[UR6][R238.64], !P4 ;  /* 0x0000c000ee007fae */ /* 0x0009e2000e121846 */
[----:B------:R-:W-:Y:S01]  /*8b20*/  PLOP3.LUT P4, PT, PT, PT, UP0, 0x80, 0x0 ;  /* 0x000000000000781c */ /* 0x000fe20003f8f008 */
[----:B--2---:R-:W-:Y:S02]  /*8b30*/  IMAD.WIDE R12, R4, 0x4, R230 ;  /* 0x00000004040c7825 */ /* 0x004fe400078e02e6 */
[----:B------:R3:W-:Y:S04]  /*8b40*/  STL.64 [R1+0x1e0], R240 ;  /* 0x0001e0f001007387 */ /* 0x0007e80000100a00 */
[----:B------:R4:W-:Y:S04]  /*8b50*/  STL.64 [R1+0x1d8], R238 ;  /* 0x0001d8ee01007387 */ /* 0x0009e80000100a00 */
[----:B------:R2:W-:Y:S01]  /*8b60*/  LDGSTS.E [R0+0x400c], desc[UR6][R12.64], !P1 ;  /* 0x0400c0000c007fae */ /* 0x0005e2000c921846 */
[----:B------:R-:W-:-:S03]  /*8b70*/  PLOP3.LUT P1, PT, PT, PT, UP0, 0x80, 0x0 ;  /* 0x000000000000781c */ /* 0x000fc60003f2f008 */
[----:B------:R2:W-:Y:S01]  /*8b80*/  STL.64 [R1+0x1d0], R12 ;  /* 0x0001d00c01007387 */ /* 0x0005e20000100a00 */
[----:B---3--:R-:W-:-:S04]  /*8b90*/  IMAD.WIDE R240, R4, 0x4, R234 ;  /* 0x0000000404f07825 */ /* 0x008fc800078e02ea */
        /* <DEDUP_REMOVED lines=8> */
[----:B------:R4:W-:Y:S01]  /*8c20*/  LDGSTS.E [R3], desc[UR6][R238.64], !P4 ;  /* 0x00000000ee037fae */ /* 0x0009e2000e121846 */
[----:B------:R-:W-:Y:S01]  /*8c30*/  PLOP3.LUT P4, PT, PT, PT, UP1, 0x80, 0x0 ;  /* 0x000000000000781c */ /* 0x000fe20003f8f018 */
[----:B--2---:R-:W-:-:S02]  /*8c40*/  IMAD.WIDE R12, R5, 0x4, R230 ;  /* 0x00000004050c7825 */ /* 0x004fc400078e02e6 */
[----:B------:R3:W-:Y:S04]  /*8c50*/  STL.64 [R1+0x1c0], R240 ;  /* 0x0001c0f001007387 */ /* 0x0007e80000100a00 */
[----:B------:R2:W-:Y:S01]  /*8c60*/  LDGSTS.E [R3+0x4000], desc[UR6][R12.64], !P1 ;  /* 0x040000000c037fae */ /* 0x0005e2000c921846 */
[----:B------:R-:W-:-:S03]  /*8c70*/  PLOP3.LUT P1, PT, PT, PT, UP1, 0x80, 0x0 ;  /* 0x000000000000781c */ /* 0x000fc60003f2f018 */
[----:B------:R4:W-:Y:S01]  /*8c80*/  STL.64 [R1+0x1b8], R238 ;  /* 0x0001b8ee01007387 */ /* 0x0009e20000100a00 */
[----:B---3--:R-:W-:-:S03]  /*8c90*/  IMAD.WIDE R240, R5, 0x4, R232 ;  /* 0x0000000405f07825 */ /* 0x008fc600078e02e8 */
[----:B------:R2:W-:Y:S04]  /*8ca0*/  STL.64 [R1+0x1b0], R12 ;  /* 0x0001b00c01007387 */ /* 0x0005e80000100a00 */
[----:B------:R3:W-:Y:S01]  /*8cb0*/  LDGSTS.E [R3+0x8000], desc[UR6][R240.64], !P2 ;  /* 0x08000000f0037fae */ /* 0x0007e2000d121846 */
[----:B------:R-:W-:Y:S01]  /*8cc0*/  PLOP3.LUT P2, PT, PT, PT, UP1, 0x80, 0x0 ;  /* 0x000000000000781c */ /* 0x000fe20003f4f018 */
[----:B----4-:R-:W-:Y:S02]  /*8cd0*/  IMAD.WIDE R238, R5, 0x4, R234 ;  /* 0x0000000405ee7825 */ /* 0x010fe400078e02ea */
[----:B------:R3:W-:Y:S02]  /*8ce0*/  STL.64 [R1+0x1a8], R240 ;  /* 0x0001a8f001007387 */ /* 0x0007e40000100a00 */
[----:B------:R-:W-:-:S02]  /*8cf0*/  IMAD.WIDE R4, R6, 0x4, R230 ;  /* 0x0000000406047825 */ /* 0x000fc400078e02e6 */
[----:B------:R4:W-:Y:S01]  /*8d00*/  LDGSTS.E [R3+0xc000], desc[UR6][R238.64], !P5 ;  /* 0x0c000000ee037fae */ /* 0x0009e2000e921846 */
[----:B------:R-:W-:Y:S01]  /*8d10*/  PLOP3.LUT P5, PT, PT, PT, UP1, 0x80, 0x0 ;  /* 0x000000000000781c */ /* 0x000fe20003faf018 */
[----:B------:R-:W-:Y:S01]  /*8d20*/  UISETP.GE.U32.AND UP1, UPT, UR16, 0x7fffffd9, UPT ;  /* 0x7fffffd91000788c */ /* 0x000fe2000bf26070 */
[C---:B--2---:R-:W-:Y:S01]  /*8d30*/  IMAD.WIDE R12, R6.reuse, 0x4, R228 ;  /* 0x00000004060c7825 */ /* 0x044fe200078e02e4 */
[----:B------:R4:W-:Y:S04]  /*8d40*/  STL.64 [R1+0x1a0], R238 ;  /* 0x0001a0ee01007387 */ /* 0x0009e80000100a00 */
[----:B------:R2:W-:Y:S01]  /*8d50*/  LDGSTS.E [R3+0x4], desc[UR6][R12.64], !P4 ;  /* 0x000040000c037fae */ /* 0x0005e2000e121846 */
[----:B------:R-:W-:Y:S01]  /*8d60*/  PLOP3.LUT P4, PT, PT, PT, UP0, 0x80, 0x0 ;  /* 0x000000000000781c */ /* 0x000fe20003f8f008 */
[----:B---3--:R-:W-:-:S02]  /*8d70*/  IMAD.WIDE R240, R6, 0x4, R234 ;  /* 0x0000000406f07825 */ /* 0x008fc400078e02ea */
[----:B------:R3:W-:Y:S01]  /*8d80*/  LDGSTS.E [R3+0x4004], desc[UR6][R4.64], !P1 ;  /* 0x0400400004037fae */ /* 0x0007e2000c921846 */
[----:B------:R-:W-:-:S03]  /*8d90*/  PLOP3.LUT P1, PT, PT, PT, UP0, 0x80, 0x0 ;  /* 0x000000000000781c */ /* 0x000fc60003f2f008 */
[----:B------:R2:W-:Y:S01]  /*8da0*/  STL.64 [R1+0x198], R12 ;  /* 0x0001980c01007387 */ /* 0x0005e20000100a00 */
[----:B----4-:R-:W-:-:S03]  /*8db0*/  IMAD.WIDE R238, R7, 0x4, R228 ;  /* 0x0000000407ee7825 */ /* 0x010fc600078e02e4 */
[----:B------:R3:W-:Y:S01]  /*8dc0*/  STL.64 [R1+0x190], R4 ;  /* 0x0001900401007387 */ /* 0x0007e20000100a00 */
[----:B--2---:R-:W-:Y:S01]  /*8dd0*/  IMAD.WIDE R12, R6, 0x4, R232 ;  /* 0x00000004060c7825 */ /* 0x004fe200078e02e8 */
[----:B---3--:R-:W-:-:S04]  /*8de0*/  LOP3.LUT R5, R252, 0x20, RZ, 0x3c, !PT ;  /* 0x00000020fc057812 */ /* 0x008fc800078e3cff */
[----:B------:R2:W-:Y:S01]  /*8df0*/  LDGSTS.E [R3+0x8004], desc[UR6][R12.64], !P2 ;  /* 0x080040000c037fae */ /* 0x0005e2000d121846 */
[----:B------:R-:W-:Y:S01]  /*8e00*/  PLOP3.LUT P2, PT, PT, PT, UP0, 0x80, 0x0 ;  /* 0x000000000000781c */ /* 0x000fe20003f4f008 */
[C---:B------:R-:W-:Y:S02]  /*8e10*/  IMAD R4, R226.reuse, 0x9, RZ ;  /* 0x00000009e2047824 */ /* 0x040fe400078e02ff */
[----:B------:R2:W-:Y:S01]  /*8e20*/  STL.64 [R1+0x188], R12 ;  /* 0x0001880c01007387 */ /* 0x0005e20000100a00 */
[----:B------:R-:W-:Y:S02]  /*8e30*/  VIADD R5, R5, UR45 ;  /* 0x0000002d05057c36 */ /* 0x000fe40008000000 */
[----:B------:R-:W-:Y:S01]  /*8e40*/  IMAD R6, R226, 0xa, RZ ;  /* 0x0000000ae2067824 */ /* 0x000fe200078e02ff */
[----:B------:R3:W-:Y:S01]  /*8e50*/  LDGSTS.E [R3+0xc004], desc[UR6][R240.64], !P5 ;  /* 0x0c004000f0037fae */ /* 0x0007e2000e921846 */
[----:B------:R-:W-:Y:S01]  /*8e60*/  PLOP3.LUT P5, PT, PT, PT, UP0, 0x80, 0x0 ;  /* 0x000000000000781c */ /* 0x000fe20003faf008 */
[----:B------:R-:W-:-:S02]  /*8e70*/  UISETP.GE.U32.AND UP0, UPT, UR17, 0x7fffffd8, UPT ;  /* 0x7fffffd81100788c */ /* 0x000fc4000bf06070 */
        /* <DEDUP_REMOVED lines=10> */
[----:B--2---:R-:W-:-:S04]  /*8f20*/  IMAD.WIDE R12, R7, 0x4, R232 ;  /* 0x00000004070c7825 */ /* 0x004fc800078e02e8 */
[----:B------:R-:W-:Y:S01]  /*8f30*/  IMAD R7, R226, 0xb, RZ ;  /* 0x0000000be2077824 */ /* 0x000fe200078e02ff */
        /* <DEDUP_REMOVED lines=17> */
[----:B-1----:R-:W-:Y:S01]  /*9050*/  VIADD R8, R9, 0xfffffff1 ;  /* 0xfffffff109087836 */ /* 0x002fe20000000000 */
[----:B------:R1:W-:Y:S01]  /*9060*/  LDGSTS.E [R3+0x800c], desc[UR6][R12.64], !P2 ;  /* 0x0800c0000c037fae */ /* 0x0003e2000d121846 */
[----:B------:R-:W-:Y:S01]  /*9070*/  PLOP3.LUT P2, PT, PT, PT, UP0, 0x80, 0x0 ;  /* 0x000000000000781c */ /* 0x000fe20003f4f008 */
[----:B------:R-:W2:Y:S02]  /*9080*/  LDC R9, c[0x0][0x230] ;  /* 0x00008c00ff097b82 */ /* 0x000ea40000000800 */
[----:B------:R1:W-:Y:S04]  /*9090*/  STL.64 [R1+0x148], R12 ;  /* 0x0001480c01007387 */ /* 0x0003e80000100a00 */
[----:B------:R3:W-:Y:S01]  /*90a0*/  LDGSTS.E [R3+0xc00c], desc[UR6][R240.64], !P5 ;  /* 0x0c00c000f0037fae */ /* 0x0007e2000e921846 */
[----:B------:R-:W-:Y:S01]  /*90b0*/  PLOP3.LUT P5, PT, PT, PT, UP0, 0x80, 0x0 ;  /* 0x000000000000781c */ /* 0x000fe20003faf008 */
[----:B------:R-:W-:-:S02]  /*90c0*/  UISETP.GE.U32.AND UP0, UPT, UR19, 0x7fffffd6, UPT ;  /* 0x7fffffd61300788c */ /* 0x000fc4000bf06070 */
[----:B------:R4:W-:Y:S01]  /*90d0*/  LDGSTS.E [R5], desc[UR6][R238.64], !P4 ;  /* 0x00000000ee057fae */ /* 0x0009e2000e121846 */
[----:B------:R-:W-:Y:S01]  /*90e0*/  PLOP3.LUT P4, PT, PT, PT, UP1, 0x80, 0x0 ;  /* 0x000000000000781c */ /* 0x000fe20003f8f018 */
[----:B-1----:R-:W-:Y:S02]  /*90f0*/  IMAD.WIDE R12, R2, 0x4, R230 ;  /* 0x00000004020c7825 */ /* 0x002fe400078e02e6 */
[----:B------:R3:W-:Y:S04]  /*9100*/  STL.64 [R1+0x140], R240 ;  /* 0x000140f001007387 */ /* 0x0007e80000100a00 */
[----:B------:R4:W-:Y:S04]  /*9110*/  STL.64 [R1+0x138], R238 ;  /* 0x000138ee01007387 */ /* 0x0009e80000100a00 */
[----:B------:R1:W-:Y:S01]  /*9120*/  LDGSTS.E [R5+0x4000], desc[UR6][R12.64], !P1 ;  /* 0x040000000c057fae */ /* 0x0003e2000c921846 */
[----:B------:R-:W-:-:S03]  /*9130*/  PLOP3.LUT P1, PT, PT, PT, UP1, 0x80, 0x0 ;  /* 0x000000000000781c */ /* 0x000fc60003f2f018 */
[----:B------:R1:W-:Y:S01]  /*9140*/  STL.64 [R1+0x130], R12 ;  /* 0x0001300c01007387 */ /* 0x0003e20000100a00 */
[----:B---3--:R-:W-:-:S04]  /*9150*/  IMAD.WIDE R240, R2, 0x4, R234 ;  /* 0x0000000402f07825 */ /* 0x008fc800078e02ea */
[----:B----4-:R-:W-:-:S04]  /*9160*/  IMAD.WIDE R238, R4, 0x4, R228 ;  /* 0x0000000404ee7825 */ /* 0x010fc800078e02e4 */
[----:B-1----:R-:W-:-:S04]  /*9170*/  IMAD.WIDE R12, R2, 0x4, R232 ;  /* 0x00000004020c7825 */ /* 0x002fc800078e02e8 */
        /* <DEDUP_REMOVED lines=9> */
[----:B-1----:R-:W-:-:S02]  /*9210*/  IMAD.WIDE R12, R4, 0x4, R230 ;  /* 0x00000004040c7825 */ /* 0x002fc400078e02e6 */
        /* <DEDUP_REMOVED lines=8> */
[----:B------:R-:W-:Y:S01]  /*92a0*/  VIADD R4, R15, 0xfffffff0 ;  /* 0xfffffff00f047836 */ /* 0x000fe20000000000 */
[----:B------:R1:W-:Y:S01]  /*92b0*/  LDGSTS.E [R5+0x8004], desc[UR6][R12.64], !P2 ;  /* 0x080040000c057fae */ /* 0x0003e2000d121846 */
[----:B------:R-:W-:Y:S01]  /*92c0*/  PLOP3.LUT P2, PT, PT, PT, UP0, 0x80, 0x0 ;  /* 0x000000000000781c */ /* 0x000fe20003f4f008 */
[----:B------:R-:W3:Y:S02]  /*92d0*/  LDC R15, c[0x0][0x230] ;  /* 0x00008c00ff0f7b82 */ /* 0x000ee40000000800 */
[----:B------:R1:W-:Y:S04]  /*92e0*/  STL.64 [R1+0x108], R12 ;  /* 0x0001080c01007387 */ /* 0x0003e80000100a00 */
[----:B------:R4:W-:Y:S01]  /*92f0*/  LDGSTS.E [R5+0xc004], desc[UR6][R240.64], !P5 ;  /* 0x0c004000f0057fae */ /* 0x0009e2000e921846 */
[----:B------:R-:W-:Y:S01]  /*9300*/  PLOP3.LUT P5, PT, PT, PT, UP0, 0x80, 0x0 ;  /* 0x000000000000781c */ /* 0x000fe20003faf008 */
[----:B------:R-:W-:-:S02]  /*9310*/  UISETP.GE.U32.AND UP0, UPT, UR5, 0x7fffffd4, UPT ;  /* 0x7fffffd40500788c */ /* 0x000fc4000bf06070 */
[----:B------:R2:W-:Y:S01]  /*9320*/  LDGSTS.E [R5+0x8], desc[UR6][R238.64], !P4 ;  /* 0x00008000ee057fae */ /* 0x0005e2000e121846 */
[----:B------:R-:W-:Y:S01]  /*9330*/  PLOP3.LUT P4, PT, PT, PT, UP1, 0x80, 0x0 ;  /* 0x000000000000781c */ /* 0x000fe20003f8f018 */
[----:B------:R-:W-:Y:S01]  /*9340*/  USHF.R.U32.HI UR5, URZ, 0x1, UR49 ;  /* 0x000000013f057899 */ /* 0x000fe20008011631 */
[----:B-1----:R-:W-:Y:S01]  /*9350*/  IMAD.WIDE R12, R6, 0x4, R230 ;  /* 0x00000004060c7825 */ /* 0x002fe200078e02e6 */
[----:B------:R4:W-:Y:S04]  /*9360*/  STL.64 [R1+0x100], R240 ;  /* 0x000100f001007387 */ /* 0x0009e80000100a00 */
[----:B------:R2:W-:Y:S04]  /*9370*/  STL.64 [R1+0xf8], R238 ;  /* 0x0000f8ee01007387 */ /* 0x0005e80000100a00 */
[----:B------:R1:W-:Y:S01]  /*9380*/  LDGSTS.E [R5+0x4008], desc[UR6][R12.64], !P1 ;  /* 0x040080000c057fae */ /* 0x0003e2000c921846 */
[----:B------:R-:W-:-:S03]  /*9390*/  PLOP3.LUT P1, PT, PT, PT, UP1, 0x80, 0x0 ;  /* 0x000000000000781c */ /* 0x000fc60003f2f018 */
[----:B------:R1:W-:Y:S01]  /*93a0*/  STL.64 [R1+0xf0], R12 ;  /* 0x0000f00c01007387 */ /* 0x0003e20000100a00 */
[----:B----4-:R-:W-:-:S04]  /*93b0*/  IMAD.WIDE R240, R6, 0x4, R234 ;  /* 0x0000000406f07825 */ /* 0x010fc800078e02ea */
[----:B--2---:R-:W-:-:S04]  /*93c0*/  IMAD.WIDE R238, R7, 0x4, R228 ;  /* 0x0000000407ee7825 */ /* 0x004fc800078e02e4 */
[----:B-1----:R-:W-:Y:S01]  /*93d0*/  IMAD.WIDE R12, R6, 0x4, R232 ;  /* 0x00000004060c7825 */ /* 0x002fe200078e02e8 */
[----:B------:R-:W-:-:S04]  /*93e0*/  LOP3.LUT R6, R252, 0x30, RZ, 0x3c, !PT ;  /* 0x00000030fc067812 */ /* 0x000fc800078e3cff */
[----:B------:R1:W-:Y:S01]  /*93f0*/  LDGSTS.E [R5+0x8008], desc[UR6][R12.64], !P2 ;  /* 0x080080000c057fae */ /* 0x0003e2000d121846 */
[----:B------:R-:W-:Y:S01]  /*9400*/  PLOP3.LUT P2, PT, PT, PT, UP1, 0x80, 0x0 ;  /* 0x000000000000781c */ /* 0x000fe20003f4f018 */
[----:B------:R-:W-:Y:S02]  /*9410*/  VIADD R6, R6, UR45 ;  /* 0x0000002d06067c36 */ /* 0x000fe40008000000 */
[----:B------:R1:W-:Y:S04]  /*9420*/  STL.64 [R1+0xe8], R12 ;  /* 0x0000e80c01007387 */ /* 0x0003e80000100a00 */
[----:B------:R2:W-:Y:S01]  /*9430*/  LDGSTS.E [R5+0xc008], desc[UR6][R240.64], !P5 ;  /* 0x0c008000f0057fae */ /* 0x0005e2000e921846 */
[----:B------:R-:W-:-:S03]  /*9440*/  PLOP3.LUT P5, PT, PT, PT, UP1, 0x80, 0x0 ;  /* 0x000000000000781c */ /* 0x000fc60003faf018 */
[----:B------:R4:W-:Y:S01]  /*9450*/  LDGSTS.E [R5+0xc], desc[UR6][R238.64], !P4 ;  /* 0x0000c000ee057fae */ /* 0x0009e2000e121846 */
[----:B------:R-:W-:Y:S01]  /*9460*/  PLOP3.LUT P4, PT, PT, PT, UP0, 0x80, 0x0 ;  /* 0x000000000000781c */ /* 0x000fe20003f8f008 */
[----:B-1----:R-:W-:Y:S02]  /*9470*/  IMAD.WIDE R12, R7, 0x4, R230 ;  /* 0x00000004070c7825 */ /* 0x002fe400078e02e6 */
[----:B------:R2:W-:Y:S04]  /*9480*/  STL.64 [R1+0xe0], R240 ;  /* 0x0000e0f001007387 */ /* 0x0005e80000100a00 */
[----:B------:R4:W-:Y:S04]  /*9490*/  STL.64 [R1+0xd8], R238 ;  /* 0x0000d8ee01007387 */ /* 0x0009e80000100a00 */
[----:B------:R1:W-:Y:S01]  /*94a0*/  LDGSTS.E [R5+0x400c], desc[UR6][R12.64], !P1 ;  /* 0x0400c0000c057fae */ /* 0x0003e2000c921846 */
[----:B------:R-:W-:-:S03]  /*94b0*/  PLOP3.LUT P1, PT, PT, PT, UP0, 0x80, 0x0 ;  /* 0x000000000000781c */ /* 0x000fc60003f2f008 */
[----:B------:R1:W-:Y:S01]  /*94c0*/  STL.64 [R1+0xd0], R12 ;  /* 0x0000d00c01007387 */ /* 0x0003e20000100a00 */
[----:B--2---:R-:W-:-:S04]  /*94d0*/  IMAD.WIDE R240, R7, 0x4, R234 ;  /* 0x0000000407f07825 */ /* 0x004fc800078e02ea */
[----:B----4-:R-:W-:-:S04]  /*94e0*/  IMAD.WIDE R238, R2, 0x4, R228 ;  /* 0x0000000402ee7825 */ /* 0x010fc800078e02e4 */
[----:B-1----:R-:W-:Y:S02]  /*94f0*/  IMAD.WIDE R12, R7, 0x4, R232 ;  /* 0x00000004070c7825 */ /* 0x002fe400078e02e8 */
[----:B------:R-:W1:Y:S03]  /*9500*/  LDC R7, c[0x0][0x230] ;  /* 0x00008c00ff077b82 */ /* 0x000e660000000800 */
[----:B------:R2:W-:Y:S01]  /*9510*/  LDGSTS.E [R5+0x800c], desc[UR6][R12.64], !P2 ;  /* 0x0800c0000c057fae */ /* 0x0005e2000d121846 */
[----:B------:R-:W-:-:S03]  /*9520*/  PLOP3.LUT P2, PT, PT, PT, UP0, 0x80, 0x0 ;  /* 0x000000000000781c */ /* 0x000fc60003f4f008 */
[----:B------:R2:W-:Y:S04]  /*9530*/  STL.64 [R1+0xc8], R12 ;  /* 0x0000c80c01007387 */ /* 0x0005e80000100a00 */
[----:B------:R-:W-:Y:S01]  /*9540*/  LDGSTS.E [R5+0xc00c], desc[UR6][R240.64], !P5 ;  /* 0x0c00c000f0057fae */ /* 0x000fe2000e921846 */
[----:B------:R-:W-:Y:S01]  /*9550*/  PLOP3.LUT P5, PT, PT, PT, UP0, 0x80, 0x0 ;  /* 0x000000000000781c */ /* 0x000fe20003faf008 */
[----:B------:R-:W-:Y:S02]  /*9560*/  UISETP.GT.AND UP0, UPT, UR4, 0x3f, UPT ;  /* 0x0000003f0400788c */ /* 0x000fe4000bf04270 */
[----:B------:R4:W-:Y:S01]  /*9570*/  LDGSTS.E [R6], desc[UR6][R238.64], !P4 ;  /* 0x00000000ee067fae */ /* 0x0009e2000e121846 */
[----:B------:R-:W-:Y:S02]  /*9580*/  ISETP.GE.U32.AND P4, PT, R8, 0x7fffffd2, PT ;  /* 0x7fffffd20800780c */ /* 0x000fe40003f86070 */
[----:B------:R-:W3:Y:S01]  /*9590*/  LDC R8, c[0x0][0x230] ;  /* 0x00008c00ff087b82 */ /* 0x000ee20000000800 */
[----:B--2---:R-:W-:Y:S01]  /*95a0*/  IMAD.WIDE R12, R2, 0x4, R230 ;  /* 0x00000004020c7825 */ /* 0x004fe200078e02e6 */
[----:B------:R-:W-:Y:S04]  /*95b0*/  STL.64 [R1+0xc0], R240 ;  /* 0x0000c0f001007387 */ /* 0x000fe80000100a00 */
[----:B------:R4:W-:Y:S01]  /*95c0*/  STL.64 [R1+0xb8], R238 ;  /* 0x0000b8ee01007387 */ /* 0x0009e20000100a00 */
[----:B-1----:R-:W-:-:S03]  /*95d0*/  VIADD R7, R7, 0xffffffea ;  /* 0xffffffea07077836 */ /* 0x002fc60000000000 */
[----:B------:R1:W-:Y:S04]  /*95e0*/  STL.64 [R1+0xb0], R12 ;  /* 0x0000b00c01007387 */ /* 0x0003e80000100a00 */
[----:B------:R1:W-:Y:S01]  /*95f0*/  LDGSTS.E [R6+0x4000], desc[UR6][R12.64], !P1 ;  /* 0x040000000c067fae */ /* 0x0003e2000c921846 */
[----:B------:R-:W-:Y:S01]  /*9600*/  ISETP.GE.U32.AND P1, PT, R4, 0x7fffffd1, PT ;  /* 0x7fffffd10400780c */ /* 0x000fe20003f26070 */
[----:B------:R-:W-:Y:S02]  /*9610*/  VIADD R4, R16, 0xffffffef ;  /* 0xffffffef10047836 */ /* 0x000fe40000000000 */
[----:B----4-:R-:W-:-:S05]  /*9620*/  IMAD.WIDE R238, R2, 0x4, R232 ;  /* 0x0000000402ee7825 */ /* 0x010fca00078e02e8 */
[----:B------:R2:W-:Y:S01]  /*9630*/  LDGSTS.E [R6+0x8000], desc[UR6][R238.64], !P2 ;  /* 0x08000000ee067fae */ /* 0x0005e2000d121846 */
[----:B------:R-:W-:Y:S01]  /*9640*/  ISETP.GE.U32.AND P2, PT, R4, 0x7fffffd0, PT ;  /* 0x7fffffd00400780c */ /* 0x000fe20003f46070 */
[----:B------:R-:W-:Y:S02]  /*9650*/  VIADD R4, R236, 0xffffffed ;  /* 0xffffffedec047836 */ /* 0x000fe40000000000 */
[----:B-1----:R-:W-:Y:S01]  /*9660*/  IMAD.WIDE R12, R2, 0x4, R234 ;  /* 0x00000004020c7825 */ /* 0x002fe200078e02ea */
[----:B------:R2:W-:Y:S03]  /*9670*/  STL.64 [R1+0xa8], R238 ;  /* 0x0000a8ee01007387 */ /* 0x0005e60000100a00 */
[----:B------:R-:W-:Y:S01]  /*9680*/  VIADD R2, R17, 0xffffffee ;  /* 0xffffffee11027836 */ /* 0x000fe20000000000 */
[----:B------:R1:W-:Y:S01]  /*9690*/  LDGSTS.E [R6+0xc000], desc[UR6][R12.64], !P5 ;  /* 0x0c0000000c067fae */ /* 0x0003e2000e921846 */
[----:B------:R-:W-:Y:S01]  /*96a0*/  ISETP.GE.U32.AND P5, PT, R4, 0x7fffffce, PT ;  /* 0x7fffffce0400780c */ /* 0x000fe20003fa6070 */
[----:B------:R-:W-:-:S02]  /*96b0*/  IMAD R4, R226, 0xe, RZ ;  /* 0x0000000ee2047824 */ /* 0x000fc400078e02ff */
[----:B------:R-:W-:Y:S01]  /*96c0*/  ISETP.GE.U32.AND P6, PT, R2, 0x7fffffcf, PT ;  /* 0x7fffffcf0200780c */ /* 0x000fe20003fc6070 */
[----:B------:R-:W-:Y:S01]  /*96d0*/  IMAD R2, R226, 0xd, RZ ;  /* 0x0000000de2027824 */ /* 0x000fe200078e02ff */
[----:B------:R1:W-:Y:S03]  /*96e0*/  STL.64 [R1+0xa0], R12 ;  /* 0x0000a00c01007387 */ /* 0x0003e60000100a00 */
[----:B------:R-:W-:-:S04]  /*96f0*/  IMAD.WIDE R240, R2, 0x4, R228 ;  /* 0x0000000402f07825 */ /* 0x000fc800078e02e4 */
[C---:B--2---:R-:W-:Y:S01]  /*9700*/  IMAD.WIDE R238, R2.reuse, 0x4, R230 ;  /* 0x0000000402ee7825 */ /* 0x044fe200078e02e6 */
[----:B------:R-:W-:Y:S03]  /*9710*/  STL.64 [R1+0x98], R240 ;  /* 0x000098f001007387 */ /* 0x000fe60000100a00 */
[C---:B------:R-:W-:Y:S01]  /*9720*/  IMAD.WIDE R16, R2.reuse, 0x4, R232 ;  /* 0x0000000402107825 */ /* 0x040fe200078e02e8 */
[----:B------:R-:W-:Y:S03]  /*9730*/  LDGSTS.E [R6+0x4], desc[UR6][R240.64], !P3 ;  /* 0x00004000f0067fae */ /* 0x000fe6000d921846 */
[----:B-1----:R-:W-:Y:S01]  /*9740*/  IMAD.WIDE R12, R2, 0x4, R234 ;  /* 0x00000004020c7825 */ /* 0x002fe200078e02ea */
[----:B------:R1:W-:Y:S03]  /*9750*/  STL.64 [R1+0x90], R238 ;  /* 0x000090ee01007387 */ /* 0x0003e60000100a00 */
[----:B------:R-:W-:Y:S01]  /*9760*/  VIADD R2, R237, 0xffffffec ;  /* 0xffffffeced027836 */ /* 0x000fe20000000000 */
[----:B------:R1:W-:Y:S01]  /*9770*/  LDGSTS.E [R6+0x4004], desc[UR6][R238.64], !P3 ;  /* 0x04004000ee067fae */ /* 0x0003e2000d921846 */
[----:B------:R-:W-:-:S03]  /*9780*/  IMAD.WIDE R236, R4, 0x4, R230 ;  /* 0x0000000404ec7825 */ /* 0x000fc600078e02e6 */
[----:B------:R2:W-:Y:S04]  /*9790*/  STL.64 [R1+0x88], R16 ;  /* 0x0000881001007387 */ /* 0x0005e80000100a00 */
[----:B------:R2:W-:Y:S01]  /*97a0*/  LDGSTS.E [R6+0x8004], desc[UR6][R16.64], !P3 ;  /* 0x0800400010067fae */ /* 0x0005e2000d921846 */
[----:B-1----:R-:W-:-:S03]  /*97b0*/  IMAD.WIDE R238, R4, 0x4, R228 ;  /* 0x0000000404ee7825 */ /* 0x002fc600078e02e4 */
[----:B------:R1:W-:Y:S04]  /*97c0*/  STL.64 [R1+0x80], R12 ;  /* 0x0000800c01007387 */ /* 0x0003e80000100a00 */
[----:B------:R1:W-:Y:S01]  /*97d0*/  LDGSTS.E [R6+0xc004], desc[UR6][R12.64], !P3 ;  /* 0x0c0040000c067fae */ /* 0x0003e2000d921846 */
[----:B------:R-:W-:Y:S01]  /*97e0*/  ISETP.GE.U32.AND P3, PT, R2, 0x7fffffcd, PT ;  /* 0x7fffffcd0200780c */ /* 0x000fe20003f66070 */
[----:B---3--:R-:W-:Y:S02]  /*97f0*/  VIADD R2, R8, 0xffffffeb ;  /* 0xffffffeb08027836 */ /* 0x008fe40000000000 */
[C---:B--2---:R-:W-:Y:S01]  /*9800*/  IMAD.WIDE R16, R4.reuse, 0x4, R232 ;  /* 0x0000000404107825 */ /* 0x044fe200078e02e8 */
[----:B------:R2:W-:Y:S01]  /*9810*/  LDGSTS.E [R6+0x8], desc[UR6][R238.64], !P4 ;  /* 0x00008000ee067fae */ /* 0x0005e2000e121846 */
[----:B------:R-:W3:Y:S03]  /*9820*/  LDC R8, c[0x0][0x230] ;  /* 0x00008c00ff087b82 */ /* 0x000ee60000000800 */
[----:B------:R4:W-:Y:S01]  /*9830*/  LDGSTS.E [R6+0x4008], desc[UR6][R236.64], !P4 ;  /* 0x04008000ec067fae */ /* 0x0009e2000e121846 */
[----:B-1----:R-:W-:-:S03]  /*9840*/  IMAD.WIDE R12, R4, 0x4, R234 ;  /* 0x00000004040c7825 */ /* 0x002fc600078e02ea */
[----:B------:R1:W-:Y:S01]  /*9850*/  LDGSTS.E [R6+0x8008], desc[UR6][R16.64], !P4 ;  /* 0x0800800010067fae */ /* 0x0003e2000e121846 */
[----:B------:R-:W-:-:S03]  /*9860*/  IMAD.SHL.U32 R4, R226, 0x10, RZ ;  /* 0x00000010e2047824 */ /* 0x000fc600078e00ff */
[----:B------:R1:W-:Y:S01]  /*9870*/  LDGSTS.E [R6+0xc008], desc[UR6][R12.64], !P4 ;  /* 0x0c0080000c067fae */ /* 0x0003e2000e121846 */
[----:B------:R-:W-:Y:S01]  /*9880*/  ISETP.GE.U32.AND P4, PT, R2, 0x7fffffcc, PT ;  /* 0x7fffffcc0200780c */ /* 0x000fe20003f86070 */
[----:B------:R-:W-:Y:S02]  /*9890*/  IMAD R2, R226, 0xf, RZ ;  /* 0x0000000fe2027824 */ /* 0x000fe400078e02ff */
[----:B------:R2:W-:Y:S04]  /*98a0*/  STL.64 [R1+0x78], R238 ;  /* 0x000078ee01007387 */ /* 0x0005e80000100a00 */
[----:B------:R4:W-:Y:S04]  /*98b0*/  STL.64 [R1+0x70], R236 ;  /* 0x000070ec01007387 */ /* 0x0009e80000100a00 */
[----:B------:R1:W-:Y:S01]  /*98c0*/  STL.64 [R1+0x68], R16 ;  /* 0x0000681001007387 */ /* 0x0003e20000100a00 */
[----:B--2---:R-:W-:-:S03]  /*98d0*/  IMAD.WIDE R238, R2, 0x4, R228 ;  /* 0x0000000402ee7825 */ /* 0x004fc600078e02e4 */
[----:B------:R2:W-:Y:S01]  /*98e0*/  STL.64 [R1+0x60], R12 ;  /* 0x0000600c01007387 */ /* 0x0005e20000100a00 */
[----:B----4-:R-:W-:-:S03]  /*98f0*/  IMAD.WIDE R236, R2, 0x4, R230 ;  /* 0x0000000402ec7825 */ /* 0x010fc600078e02e6 */
[----:B------:R4:W-:Y:S01]  /*9900*/  LDGSTS.E [R6+0xc], desc[UR6][R238.64], !P1 ;  /* 0x0000c000ee067fae */ /* 0x0009e2000c921846 */
[----:B-1----:R-:W-:-:S03]  /*9910*/  IMAD.WIDE R16, R2, 0x4, R232 ;  /* 0x0000000402107825 */ /* 0x002fc600078e02e8 */
[----:B------:R1:W-:Y:S01]  /*9920*/  LDGSTS.E [R6+0x400c], desc[UR6][R236.64], !P1 ;  /* 0x0400c000ec067fae */ /* 0x0003e2000c921846 */
[----:B--2---:R-:W-:-:S03]  /*9930*/  IMAD.WIDE R12, R2, 0x4, R234 ;  /* 0x00000004020c7825 */ /* 0x004fc600078e02ea */
[----:B------:R2:W-:Y:S01]  /*9940*/  LDGSTS.E [R6+0x800c], desc[UR6][R16.64], !P1 ;  /* 0x0800c00010067fae */ /* 0x0005e2000c921846 */
[----:B------:R-:W-:-:S03]  /*9950*/  IMAD R2, R226, 0x11, RZ ;  /* 0x00000011e2027824 */ /* 0x000fc600078e02ff */
[----:B------:R3:W-:Y:S01]  /*9960*/  LDGSTS.E [R6+0xc00c], desc[UR6][R12.64], !P1 ;  /* 0x0c00c0000c067fae */ /* 0x0007e2000c921846 */
[----:B------:R-:W-:Y:S01]  /*9970*/  ISETP.GE.U32.AND P1, PT, R7, 0x7fffffcb, PT ;  /* 0x7fffffcb0700780c */ /* 0x000fe20003f26070 */
[----:B------:R-:W-:Y:S02]  /*9980*/  VIADD R7, R10, UR45 ;  /* 0x0000002d0a077c36 */ /* 0x000fe40008000000 */
[----:B------:R4:W-:Y:S04]  /*9990*/  STL.64 [R1+0x58], R238 ;  /* 0x000058ee01007387 */ /* 0x0009e80000100a00 */
[----:B------:R1:W-:Y:S04]  /*99a0*/  STL.64 [R1+0x50], R236 ;  /* 0x000050ec01007387 */ /* 0x0003e80000100a00 */
[----:B------:R2:W-:Y:S01]  /*99b0*/  STL.64 [R1+0x48], R16 ;  /* 0x0000481001007387 */ /* 0x0005e20000100a00 */
[----:B----4-:R-:W-:-:S03]  /*99c0*/  IMAD.WIDE R238, R4, 0x4, R228 ;  /* 0x0000000404ee7825 */ /* 0x010fc600078e02e4 */
[----:B------:R3:W-:Y:S01]  /*99d0*/  STL.64 [R1+0x40], R12 ;  /* 0x0000400c01007387 */ /* 0x0007e20000100a00 */
[----:B-1----:R-:W-:-:S03]  /*99e0*/  IMAD.WIDE R236, R4, 0x4, R230 ;  /* 0x0000000404ec7825 */ /* 0x002fc600078e02e6 */
[----:B------:R1:W-:Y:S01]  /*99f0*/  LDGSTS.E [R7], desc[UR6][R238.64], !P2 ;  /* 0x00000000ee077fae */ /* 0x0003e2000d121846 */
[----:B--2---:R-:W-:-:S03]  /*9a00*/  IMAD.WIDE R16, R4, 0x4, R232 ;  /* 0x0000000404107825 */ /* 0x004fc600078e02e8 */
[----:B------:R2:W-:Y:S01]  /*9a10*/  LDGSTS.E [R7+0x4000], desc[UR6][R236.64], !P2 ;  /* 0x04000000ec077fae */ /* 0x0005e2000d121846 */
[----:B---3--:R-:W-:-:S03]  /*9a20*/  IMAD.WIDE R12, R4, 0x4, R234 ;  /* 0x00000004040c7825 */ /* 0x008fc600078e02ea */
[----:B------:R3:W-:Y:S01]  /*9a30*/  LDGSTS.E [R7+0x8000], desc[UR6][R16.64], !P2 ;  /* 0x0800000010077fae */ /* 0x0007e2000d121846 */
[----:B------:R-:W-:-:S03]  /*9a40*/  VIADD R4, R9, 0xffffffe9 ;  /* 0xffffffe909047836 */ /* 0x000fc60000000000 */
[----:B------:R4:W-:Y:S01]  /*9a50*/  LDGSTS.E [R7+0xc000], desc[UR6][R12.64], !P2 ;  /* 0x0c0000000c077fae */ /* 0x0009e2000d121846 */
[----:B------:R-:W4:Y:S01]  /*9a60*/  LDC R9, c[0x0][0x230] ;  /* 0x00008c00ff097b82 */ /* 0x000f220000000800 */
[----:B------:R-:W-:Y:S02]  /*9a70*/  ISETP.GE.U32.AND P2, PT, R4, 0x7fffffca, PT ;  /* 0x7fffffca0400780c */ /* 0x000fe40003f46070 */
[----:B------:R1:W-:Y:S05]  /*9a80*/  STL.64 [R1+0x38], R238 ;  /* 0x000038ee01007387 */ /* 0x0003ea0000100a00 */
[----:B------:R-:W4:Y:S01]  /*9a90*/  LDC R4, c[0x0][0x230] ;  /* 0x00008c00ff047b82 */ /* 0x000f220000000800 */
[----:B------:R2:W-:Y:S04]  /*9aa0*/  STL.64 [R1+0x30], R236 ;  /* 0x000030ec01007387 */ /* 0x0005e80000100a00 */
[----:B------:R3:W-:Y:S01]  /*9ab0*/  STL.64 [R1+0x28], R16 ;  /* 0x0000281001007387 */ /* 0x0007e20000100a00 */
[----:B-1----:R-:W-:-:S03]  /*9ac0*/  IMAD.WIDE R238, R2, 0x4, R228 ;  /* 0x0000000402ee7825 */ /* 0x002fc600078e02e4 */
[----:B------:R4:W-:Y:S01]  /*9ad0*/  STL.64 [R1+0x20], R12 ;  /* 0x0000200c01007387 */ /* 0x0009e20000100a00 */
[----:B--2---:R-:W-:-:S03]  /*9ae0*/  IMAD.WIDE R236, R2, 0x4, R230 ;  /* 0x0000000402ec7825 */ /* 0x004fc600078e02e6 */
[----:B------:R-:W-:Y:S01]  /*9af0*/  LDGSTS.E [R7+0x4], desc[UR6][R238.64], !P6 ;  /* 0x00004000ee077fae */ /* 0x000fe2000f121846 */
[----:B---3--:R-:W-:-:S03]  /*9b00*/  IMAD.WIDE R16, R2, 0x4, R232 ;  /* 0x0000000402107825 */ /* 0x008fc600078e02e8 */
[----:B------:R-:W-:Y:S01]  /*9b10*/  STL.64 [R1+0x18], R238 ;  /* 0x000018ee01007387 */ /* 0x000fe20000100a00 */
[----:B----4-:R-:W-:-:S03]  /*9b20*/  IMAD.WIDE R12, R2, 0x4, R234 ;  /* 0x00000004020c7825 */ /* 0x010fc600078e02ea */
[----:B------:R1:W-:Y:S01]  /*9b30*/  LDGSTS.E [R7+0x4004], desc[UR6][R236.64], !P6 ;  /* 0x04004000ec077fae */ /* 0x0003e2000f121846 */
[----:B------:R-:W-:-:S03]  /*9b40*/  VIADD R2, R8, 0xffffffe8 ;  /* 0xffffffe808027836 */ /* 0x000fc60000000000 */
[----:B------:R1:W-:Y:S01]  /*9b50*/  STL.64 [R1+0x10], R236 ;  /* 0x000010ec01007387 */ /* 0x0003e20000100a00 */
[----:B------:R-:W-:-:S03]  /*9b60*/  LOP3.LUT R8, R252, 0x50, RZ, 0x3c, !PT ;  /* 0x00000050fc087812 */ /* 0x000fc600078e3cff */
[----:B------:R2:W-:Y:S02]  /*9b70*/  LDGSTS.E [R7+0x8004], desc[UR6][R16.64], !P6 ;  /* 0x0800400010077fae */ /* 0x0005e4000f121846 */
[----:B------:R-:W-:Y:S02]  /*9b80*/  VIADD R8, R8, UR45 ;  /* 0x0000002d08087c36 */ /* 0x000fe40008000000 */
[----:B------:R3:W-:Y:S01]  /*9b90*/  LDGSTS.E [R7+0xc004], desc[UR6][R12.64], !P6 ;  /* 0x0c0040000c077fae */ /* 0x0007e2000f121846 */
[----:B------:R-:W-:Y:S01]  /*9ba0*/  ISETP.GE.U32.AND P6, PT, R2, 0x7fffffc9, PT ;  /* 0x7fffffc90200780c */ /* 0x000fe20003fc6070 */
[----:B------:R-:W-:Y:S02]  /*9bb0*/  VIADD R2, R15, 0xffffffe7 ;  /* 0xffffffe70f027836 */ /* 0x000fe40000000000 */
[----:B-1----:R-:W-:Y:S01]  /*9bc0*/  IMAD R236, R226, 0x13, RZ ;  /* 0x00000013e2ec7824 */ /* 0x002fe200078e02ff */
[----:B------:R-:W-:Y:S01]  /*9bd0*/  LDGSTS.E [R7+0x8], desc[UR6][R250.64], !P5 ;  /* 0x00008000fa077fae */ /* 0x000fe2000e921846 */
[----:B------:R-:W1:Y:S02]  /*9be0*/  LDC R15, c[0x0][0x230] ;  /* 0x00008c00ff0f7b82 */ /* 0x000e640000000800 */
[C---:B------:R-:W-:Y:S01]  /*9bf0*/  IMAD.WIDE R242, R236.reuse, 0x4, R228 ;  /* 0x00000004ecf27825 */ /* 0x040fe200078e02e4 */
[----:B------:R-:W-:Y:S03]  /*9c00*/  LDGSTS.E [R7+0x4008], desc[UR6][R248.64], !P5 ;  /* 0x04008000f8077fae */ /* 0x000fe6000e921846 */
[C---:B------:R-:W-:Y:S01]  /*9c10*/  IMAD.WIDE R240, R236.reuse, 0x4, R230 ;  /* 0x00000004ecf07825 */ /* 0x040fe200078e02e6 */
[----:B------:R-:W-:Y:S03]  /*9c20*/  LDGSTS.E [R7+0x8008], desc[UR6][R246.64], !P5 ;  /* 0x08008000f6077fae */ /* 0x000fe6000e921846 */
[----:B------:R-:W-:Y:S01]  /*9c30*/  IMAD.WIDE R238, R236, 0x4, R232 ;  /* 0x00000004ecee7825 */ /* 0x000fe200078e02e8 */
[----:B------:R4:W-:Y:S01]  /*9c40*/  LDGSTS.E [R7+0xc008], desc[UR6][R244.64], !P5 ;  /* 0x0c008000f4077fae */ /* 0x0009e2000e921846 */
[----:B------:R-:W-:-:S02]  /*9c50*/  ISETP.GE.U32.AND P5, PT, R2, 0x7fffffc8, PT ;  /* 0x7fffffc80200780c */ /* 0x000fc40003fa6070 */
[----:B------:R-:W-:Y:S01]  /*9c60*/  IMAD.WIDE R236, R236, 0x4, R234 ;  /* 0x00000004ecec7825 */ /* 0x000fe200078e02ea */
[----:B------:R2:W-:Y:S03]  /*9c70*/  STL.64 [R1+0x8], R16 ;  /* 0x0000081001007387 */ /* 0x0005e60000100a00 */
[----:B------:R-:W-:Y:S01]  /*9c80*/  VIADD R2, R4, 0xffffffe6 ;  /* 0xffffffe604027836 */ /* 0x000fe20000000000 */
[----:B------:R3:W-:Y:S01]  /*9c90*/  STL.64 [R1], R12 ;  /* 0x0000000c01007387 */ /* 0x0007e20000100a00 */
[----:B------:R-:W-:-:S03]  /*9ca0*/  IMAD R4, R226, 0x15, RZ ;  /* 0x00000015e2047824 */ /* 0x000fc600078e02ff */
[----:B------:R-:W-:Y:S04]  /*9cb0*/  LDGSTS.E [R7+0xc], desc[UR6][R242.64], !P3 ;  /* 0x0000c000f2077fae */ /* 0x000fe8000d921846 */
[----:B------:R-:W-:Y:S01]  /*9cc0*/  STL.64 [R1+0x29c8], R250 ;  /* 0x0029c8fa01007387 */ /* 0x000fe20000100a00 */
[----:B--2---:R-:W2:Y:S03]  /*9cd0*/  LDC R16, c[0x0][0x230] ;  /* 0x00008c00ff107b82 */ /* 0x004ea60000000800 */
[----:B------:R-:W-:Y:S04]  /*9ce0*/  LDGSTS.E [R7+0x400c], desc[UR6][R240.64], !P3 ;  /* 0x0400c000f0077fae */ /* 0x000fe8000d921846 */
[----:B------:R-:W-:Y:S01]  /*9cf0*/  STL.64 [R1+0x29d0], R248 ;  /* 0x0029d0f801007387 */ /* 0x000fe20000100a00 */
[----:B------:R-:W2:Y:S03]  /*9d00*/  LDC R17, c[0x0][0x230] ;  /* 0x00008c00ff117b82 */ /* 0x000ea60000000800 */
[----:B------:R1:W-:Y:S04]  /*9d10*/  LDGSTS.E [R7+0x800c], desc[UR6][R238.64], !P3 ;  /* 0x0800c000ee077fae */ /* 0x0003e8000d921846 */
[----:B------:R-:W-:Y:S04]  /*9d20*/  STL.64 [R1+0x29d8], R246 ;  /* 0x0029d8f601007387 */ /* 0x000fe80000100a00 */
[----:B------:R1:W-:Y:S01]  /*9d30*/  LDGSTS.E [R7+0xc00c], desc[UR6][R236.64], !P3 ;  /* 0x0c00c000ec077fae */ /* 0x0003e2000d921846 */
[----:B------:R-:W-:Y:S01]  /*9d40*/  ISETP.GE.U32.AND P3, PT, R2, 0x7fffffc7, PT ;  /* 0x7fffffc70200780c */ /* 0x000fe20003f66070 */
[----:B------:R-:W-:-:S02]  /*9d50*/  IMAD R2, R226, 0x14, RZ ;  /* 0x00000014e2027824 */ /* 0x000fc400078e02ff */
[----:B------:R4:W-:Y:S02]  /*9d60*/  STL.64 [R1+0x29e0], R244 ;  /* 0x0029e0f401007387 */ /* 0x0009e40000100a00 */
[C---:B---3--:R-:W-:Y:S02]  /*9d70*/  IMAD.WIDE R12, R2.reuse, 0x4, R232 ;  /* 0x00000004020c7825 */ /* 0x048fe400078e02e8 */
[----:B------:R-:W-:Y:S04]  /*9d80*/  STL.64 [R1+0x29e8], R242 ;  /* 0x0029e8f201007387 */ /* 0x000fe80000100a00 */
[----:B------:R-:W-:Y:S04]  /*9d90*/  STL.64 [R1+0x29f0], R240 ;  /* 0x0029f0f001007387 */ /* 0x000fe80000100a00 */
[----:B------:R1:W-:Y:S01]  /*9da0*/  STL.64 [R1+0x29f8], R238 ;  /* 0x0029f8ee01007387 */ /* 0x0003e20000100a00 */
[----:B----4-:R-:W3:Y:S03]  /*9db0*/  LDC R245, c[0x0][0x230] ;  /* 0x00008c00fff57b82 */ /* 0x010ee60000000800 */
[----:B------:R4:W-:Y:S04]  /*9dc0*/  STL.64 [R1+0x2a18], R6 ;  /* 0x002a180601007387 */ /* 0x0009e80000100a00 */
[----:B------:R2:W-:Y:S01]  /*9dd0*/  STL.64 [R1+0x2a00], R236 ;  /* 0x002a00ec01007387 */ /* 0x0005e20000100a00 */
[C---:B-1----:R-:W-:Y:S01]  /*9de0*/  IMAD.WIDE R238, R2.reuse, 0x4, R228 ;  /* 0x0000000402ee7825 */ /* 0x042fe200078e02e4 */
[----:B------:R-:W1:Y:S03]  /*9df0*/  S2R R251, SR_TID.X ;  /* 0x0000000000fb7919 */ /* 0x000e660000002100 */
[C---:B----4-:R-:W-:Y:S01]  /*9e00*/  IMAD.WIDE R6, R2.reuse, 0x4, R234 ;  /* 0x0000000402067825 */ /* 0x050fe200078e02ea */
[----:B------:R4:W-:Y:S03]  /*9e10*/  LDGSTS.E [R8], desc[UR6][R238.64], !P4 ;  /* 0x00000000ee087fae */ /* 0x0009e6000e121846 */
[----:B--2---:R-:W-:Y:S01]  /*9e20*/  IMAD.WIDE R236, R2, 0x4, R230 ;  /* 0x0000000402ec7825 */ /* 0x004fe200078e02e6 */
[----:B------:R4:W-:Y:S03]  /*9e30*/  STL.64 [R1+0x2e0], R238 ;  /* 0x0002e0ee01007387 */ /* 0x0009e60000100a00 */
[----:B------:R-:W-:Y:S01]  /*9e40*/  VIADD R2, R9, 0xffffffe5 ;  /* 0xffffffe509027836 */ /* 0x000fe20000000000 */
[----:B------:R2:W-:Y:S01]  /*9e50*/  LDGSTS.E [R8+0x4000], desc[UR6][R236.64], !P4 ;  /* 0x04000000ec087fae */ /* 0x0005e2000e121846 */
[----:B------:R-:W3:Y:S03]  /*9e60*/  LDC R9, c[0x0][0x230] ;  /* 0x00008c00ff097b82 */ /* 0x000ee60000000800 */
[----:B------:R3:W-:Y:S04]  /*9e70*/  LDGSTS.E [R8+0x8000], desc[UR6][R12.64], !P4 ;  /* 0x080000000c087fae */ /* 0x0007e8000e121846 */
[----:B------:R2:W-:Y:S01]  /*9e80*/  STL.64 [R1+0x2e8], R236 ;  /* 0x0002e8ec01007387 */ /* 0x0005e20000100a00 */
[----:B----4-:R-:W-:-:S03]  /*9e90*/  IMAD.WIDE R238, R4, 0x4, R228 ;  /* 0x0000000404ee7825 */ /* 0x010fc600078e02e4 */
[----:B------:R4:W-:Y:S01]  /*9ea0*/  LDGSTS.E [R8+0xc000], desc[UR6][R6.64], !P4 ;  /* 0x0c00000006087fae */ /* 0x0009e2000e121846 */
[----:B------:R-:W-:Y:S01]  /*9eb0*/  ISETP.GE.U32.AND P4, PT, R2, 0x7fffffc6, PT ;  /* 0x7fffffc60200780c */ /* 0x000fe20003f86070 */
[----:B------:R-:W-:Y:S02]  /*9ec0*/  IMAD R2, R226, 0x16, RZ ;  /* 0x00000016e2027824 */ /* 0x000fe400078e02ff */
[----:B------:R4:W-:Y:S01]  /*9ed0*/  STL.64 [R1+0x2f0], R12 ;  /* 0x0002f00c01007387 */ /* 0x0009e20000100a00 */
[----:B--2---:R-:W-:-:S03]  /*9ee0*/  IMAD.WIDE R236, R4, 0x4, R230 ;  /* 0x0000000404ec7825 */ /* 0x004fc600078e02e6 */
[----:B------:R2:W-:Y:S01]  /*9ef0*/  STL.64 [R1+0x2f8], R6 ;  /* 0x0002f80601007387 */ /* 0x0005e20000100a00 */
[----:B-1----:R-:W-:-:S03]  /*9f00*/  LOP3.LUT R251, R251, 0x7f, RZ, 0xc0, !PT ;  /* 0x0000007ffbfb7812 */ /* 0x002fc600078ec0ff */
[----:B------:R1:W-:Y:S01]  /*9f10*/  STL.64 [R1+0x300], R238 ;  /* 0x000300ee01007387 */ /* 0x0003e20000100a00 */
[----:B---3--:R-:W-:Y:S02]  /*9f20*/  VIADD R9, R9, 0xffffffe2 ;  /* 0xffffffe209097836 */ /* 0x008fe40000000000 */
[C---:B----4-:R-:W-:Y:S01]  /*9f30*/  IMAD.WIDE R12, R4.reuse, 0x4, R232 ;  /* 0x00000004040c7825 */ /* 0x050fe200078e02e8 */
[----:B------:R1:W-:Y:S03]  /*9f40*/  LDGSTS.E [R8+0x4], desc[UR6][R238.64], !P1 ;  /* 0x00004000ee087fae */ /* 0x0003e6000c921846 */
[----:B--2---:R-:W-:Y:S01]  /*9f50*/  IMAD.WIDE R6, R4, 0x4, R234 ;  /* 0x0000000404067825 */ /* 0x004fe200078e02ea */
[----:B------:R2:W-:Y:S03]  /*9f60*/  STL.64 [R1+0x308], R236 ;  /* 0x000308ec01007387 */ /* 0x0005e60000100a00 */
[----:B------:R-:W-:Y:S01]  /*9f70*/  VIADD R4, R15, 0xffffffe4 ;  /* 0xffffffe40f047836 */ /* 0x000fe20000000000 */
[----:B------:R2:W-:Y:S01]  /*9f80*/  LDGSTS.E [R8+0x4004], desc[UR6][R236.64], !P1 ;  /* 0x04004000ec087fae */ /* 0x0005e2000c921846 */
[----:B------:R-:W3:Y:S01]  /*9f90*/  LDC R15, c[0x0][0x230] ;  /* 0x00008c00ff0f7b82 */ /* 0x000ee20000000800 */
[----:B-1----:R-:W-:-:S02]  /*9fa0*/  IMAD.WIDE R238, R2, 0x4, R228 ;  /* 0x0000000402ee7825 */ /* 0x002fc400078e02e4 */
[----:B------:R1:W-:Y:S04]  /*9fb0*/  STL.64 [R1+0x310], R12 ;  /* 0x0003100c01007387 */ /* 0x0003e80000100a00 */
[----:B------:R1:W-:Y:S01]  /*9fc0*/  LDGSTS.E [R8+0x8004], desc[UR6][R12.64], !P1 ;  /* 0x080040000c087fae */ /* 0x0003e2000c921846 */
[----:B--2---:R-:W-:-:S03]  /*9fd0*/  IMAD.WIDE R236, R2, 0x4, R230 ;  /* 0x0000000402ec7825 */ /* 0x004fc600078e02e6 */
[----:B------:R2:W-:Y:S04]  /*9fe0*/  STL.64 [R1+0x318], R6 ;  /* 0x0003180601007387 */ /* 0x0005e80000100a00 */
[----:B------:R2:W-:Y:S01]  /*9ff0*/  LDGSTS.E [R8+0xc004], desc[UR6][R6.64], !P1 ;  /* 0x0c00400006087fae */ /* 0x0005e2000c921846 */
[----:B------:R-:W-:Y:S01]  /*a000*/  ISETP.GE.U32.AND P1, PT, R4, 0x7fffffc5, PT ;  /* 0x7fffffc50400780c */ /* 0x000fe20003f26070 */
[----:B------:R-:W-:Y:S02]  /*a010*/  IMAD R4, R226, 0x18, RZ ;  /* 0x00000018e2047824 */ /* 0x000fe400078e02ff */
[C---:B-1----:R-:W-:Y:S01]  /*a020*/  IMAD.WIDE R12, R2.reuse, 0x4, R232 ;  /* 0x00000004020c7825 */ /* 0x042fe200078e02e8 */
[----:B------:R1:W-:Y:S04]  /*a030*/  LDGSTS.E [R8+0x8], desc[UR6][R238.64], !P2 ;  /* 0x00008000ee087fae */ /* 0x0003e8000d121846 */
[----:B------:R4:W-:Y:S01]  /*a040*/  LDGSTS.E [R8+0x4008], desc[UR6][R236.64], !P2 ;  /* 0x04008000ec087fae */ /* 0x0009e2000d121846 */
[----:B--2---:R-:W-:-:S03]  /*a050*/  IMAD.WIDE R6, R2, 0x4, R234 ;  /* 0x0000000402067825 */ /* 0x004fc600078e02ea */
[----:B------:R2:W-:Y:S01]  /*a060*/  LDGSTS.E [R8+0x8008], desc[UR6][R12.64], !P2 ;  /* 0x080080000c087fae */ /* 0x0005e2000d121846 */
[----:B------:R-:W-:-:S03]  /*a070*/  VIADD R2, R16, 0xffffffe3 ;  /* 0xffffffe310027836 */ /* 0x000fc60000000000 */
[----:B------:R3:W-:Y:S01]  /*a080*/  LDGSTS.E [R8+0xc008], desc[UR6][R6.64], !P2 ;  /* 0x0c00800006087fae */ /* 0x0007e2000d121846 */
[----:B------:R-:W3:Y:S01]  /*a090*/  LDC R16, c[0x0][0x230] ;  /* 0x00008c00ff107b82 */ /* 0x000ee20000000800 */
[----:B------:R-:W-:Y:S01]  /*a0a0*/  ISETP.GE.U32.AND P2, PT, R2, 0x7fffffc4, PT ;  /* 0x7fffffc40200780c */ /* 0x000fe20003f46070 */
[----:B------:R-:W-:Y:S01]  /*a0b0*/  IMAD R2, R226, 0x17, RZ ;  /* 0x00000017e2027824 */ /* 0x000fe200078e02ff */
[----:B------:R1:W-:Y:S03]  /*a0c0*/  STL.64 [R1+0x320], R238 ;  /* 0x000320ee01007387 */ /* 0x0003e60000100a00 */
[C---:B------:R-:W-:Y:S01]  /*a0d0*/  IMAD.WIDE R240, R2.reuse, 0x4, R228 ;  /* 0x0000000402f07825 */ /* 0x040fe200078e02e4 */
[----:B------:R4:W-:Y:S04]  /*a0e0*/  STL.64 [R1+0x328], R236 ;  /* 0x000328ec01007387 */ /* 0x0009e80000100a00 */
[----:B------:R2:W-:Y:S01]  /*a0f0*/  STL.64 [R1+0x330], R12 ;  /* 0x0003300c01007387 */ /* 0x0005e20000100a00 */
[----:B-1----:R-:W-:-:S03]  /*a100*/  IMAD.WIDE R238, R2, 0x4, R230 ;  /* 0x0000000402ee7825 */ /* 0x002fc600078e02e6 */
[----:B------:R3:W-:Y:S01]  /*a110*/  STL.64 [R1+0x338], R6 ;  /* 0x0003380601007387 */ /* 0x0007e20000100a00 */
[----:B----4-:R-:W-:-:S03]  /*a120*/  IMAD.WIDE R236, R2, 0x4, R232 ;  /* 0x0000000402ec7825 */ /* 0x010fc600078e02e8 */
[----:B------:R-:W-:Y:S01]  /*a130*/  LDGSTS.E [R8+0xc], desc[UR6][R240.64], !P6 ;  /* 0x0000c000f0087fae */ /* 0x000fe2000f121846 */
[----:B--2---:R-:W-:-:S03]  /*a140*/  IMAD.WIDE R12, R2, 0x4, R234 ;  /* 0x00000004020c7825 */ /* 0x004fc600078e02ea */
[----:B------:R1:W-:Y:S01]  /*a150*/  LDGSTS.E [R8+0x400c], desc[UR6][R238.64], !P6 ;  /* 0x0400c000ee087fae */ /* 0x0003e2000f121846 */
[----:B------:R-:W-:Y:S01]  /*a160*/  IMAD R2, R226, 0x19, RZ ;  /* 0x00000019e2027824 */ /* 0x000fe200078e02ff */
[----:B---3--:R-:W-:Y:S02]  /*a170*/  LOP3.LUT R6, R252, 0x60, RZ, 0x3c, !PT ;  /* 0x00000060fc067812 */ /* 0x008fe400078e3cff */
[----:B------:R2:W-:Y:S01]  /*a180*/  LDGSTS.E [R8+0x800c], desc[UR6][R236.64], !P6 ;  /* 0x0800c000ec087fae */ /* 0x0005e2000f121846 */
[----:B------:R-:W-:-:S03]  /*a190*/  VIADD R16, R16, 0xffffffe0 ;  /* 0xffffffe010107836 */ /* 0x000fc60000000000 */
[----:B------:R-:W-:Y:S04]  /*a1a0*/  STL.64 [R1+0x340], R240 ;  /* 0x000340f001007387 */ /* 0x000fe80000100a00 */
[----:B------:R3:W-:Y:S01]  /*a1b0*/  LDGSTS.E [R8+0xc00c], desc[UR6][R12.64], !P6 ;  /* 0x0c00c0000c087fae */ /* 0x0007e2000f121846 */
[----:B------:R-:W-:Y:S01]  /*a1c0*/  ISETP.GE.U32.AND P6, PT, R9, 0x7fffffc3, PT ;  /* 0x7fffffc30900780c */ /* 0x000fe20003fc6070 */
[----:B------:R-:W-:Y:S02]  /*a1d0*/  VIADD R9, R6, UR45 ;  /* 0x0000002d06097c36 */ /* 0x000fe40008000000 */
[----:B------:R1:W-:Y:S01]  /*a1e0*/  STL.64 [R1+0x348], R238 ;  /* 0x000348ee01007387 */ /* 0x0003e20000100a00 */
[----:B------:R-:W-:-:S03]  /*a1f0*/  IMAD.WIDE R6, R4, 0x4, R234 ;  /* 0x0000000404067825 */ /* 0x000fc600078e02ea */
[----:B------:R2:W-:Y:S04]  /*a200*/  STL.64 [R1+0x350], R236 ;  /* 0x000350ec01007387 */ /* 0x0005e80000100a00 */
[----:B------:R3:W-:Y:S01]  /*a210*/  STL.64 [R1+0x358], R12 ;  /* 0x0003580c01007387 */ /* 0x0007e20000100a00 */
[----:B-1----:R-:W-:-:S04]  /*a220*/  IMAD.WIDE R238, R4, 0x4, R228 ;  /* 0x0000000404ee7825 */ /* 0x002fc800078e02e4 */
[C---:B--2---:R-:W-:Y:S01]  /*a230*/  IMAD.WIDE R236, R4.reuse, 0x4, R230 ;  /* 0x0000000404ec7825 */ /* 0x044fe200078e02e6 */
[----:B------:R1:W-:Y:S03]  /*a240*/  STL.64 [R1+0x360], R238 ;  /* 0x000360ee01007387 */ /* 0x0003e60000100a00 */
[----:B---3--:R-:W-:Y:S01]  /*a250*/  IMAD.WIDE R12, R4, 0x4, R232 ;  /* 0x00000004040c7825 */ /* 0x008fe200078e02e8 */
[----:B------:R1:W-:Y:S03]  /*a260*/  LDGSTS.E [R9], desc[UR6][R238.64], !P5 ;  /* 0x00000000ee097fae */ /* 0x0003e6000e921846 */
[----:B------:R-:W-:Y:S01]  /*a270*/  VIADD R4, R15, 0xffffffe1 ;  /* 0xffffffe10f047836 */ /* 0x000fe20000000000 */
[----:B------:R2:W-:Y:S01]  /*a280*/  STL.64 [R1+0x368], R236 ;  /* 0x000368ec01007387 */ /* 0x0005e20000100a00 */
[----:B------:R-:W-:-:S03]  /*a290*/  IMAD R15, R226, 0x1b, RZ ;  /* 0x0000001be20f7824 */ /* 0x000fc600078e02ff */
[----:B------:R2:W-:Y:S01]  /*a2a0*/  LDGSTS.E [R9+0x4000], desc[UR6][R236.64], !P5 ;  /* 0x04000000ec097fae */ /* 0x0005e2000e921846 */
[----:B------:R-:W-:-:S03]  /*a2b0*/  IMAD.WIDE R242, R15, 0x4, R228 ;  /* 0x000000040ff27825 */ /* 0x000fc600078e02e4 */
[----:B------:R3:W-:Y:S01]  /*a2c0*/  STL.64 [R1+0x370], R12 ;  /* 0x0003700c01007387 */ /* 0x0007e20000100a00 */
[----:B-1----:R-:W-:-:S03]  /*a2d0*/  IMAD.WIDE R238, R2, 0x4, R228 ;  /* 0x0000000402ee7825 */ /* 0x002fc600078e02e4 */
[----:B------:R3:W-:Y:S01]  /*a2e0*/  LDGSTS.E [R9+0x8000], desc[UR6][R12.64], !P5 ;  /* 0x080000000c097fae */ /* 0x0007e2000e921846 */
[----:B------:R-:W-:-:S03]  /*a2f0*/  IMAD.WIDE R240, R15, 0x4, R230 ;  /* 0x000000040ff07825 */ /* 0x000fc600078e02e6 */
[----:B------:R1:W-:Y:S01]  /*a300*/  STL.64 [R1+0x378], R6 ;  /* 0x0003780601007387 */ /* 0x0003e20000100a00 */
[----:B--2---:R-:W-:-:S03]  /*a310*/  IMAD.WIDE R236, R2, 0x4, R230 ;  /* 0x0000000402ec7825 */ /* 0x004fc600078e02e6 */
[----:B------:R1:W-:Y:S01]  /*a320*/  LDGSTS.E [R9+0xc000], desc[UR6][R6.64], !P5 ;  /* 0x0c00000006097fae */ /* 0x0003e2000e921846 */
[----:B------:R-:W-:Y:S01]  /*a330*/  ISETP.GE.U32.AND P5, PT, R4, 0x7fffffc2, PT ;  /* 0x7fffffc20400780c */ /* 0x000fe20003fa6070 */
[----:B------:R-:W-:Y:S02]  /*a340*/  IMAD R4, R226, 0x1a, RZ ;  /* 0x0000001ae2047824 */ /* 0x000fe400078e02ff */
[C---:B---3--:R-:W-:Y:S01]  /*a350*/  IMAD.WIDE R12, R2.reuse, 0x4, R232 ;  /* 0x00000004020c7825 */ /* 0x048fe200078e02e8 */
[----:B------:R2:W-:Y:S04]  /*a360*/  LDGSTS.E [R9+0x4], desc[UR6][R238.64], !P3 ;  /* 0x00004000ee097fae */ /* 0x0005e8000d921846 */
[----:B------:R3:W-:Y:S01]  /*a370*/  LDGSTS.E [R9+0x4004], desc[UR6][R236.64], !P3 ;  /* 0x04004000ec097fae */ /* 0x0007e2000d921846 */
[----:B-1----:R-:W-:-:S03]  /*a380*/  IMAD.WIDE R6, R2, 0x4, R234 ;  /* 0x0000000402067825 */ /* 0x002fc600078e02ea */
[----:B------:R1:W-:Y:S04]  /*a390*/  LDGSTS.E [R9+0x8004], desc[UR6][R12.64], !P3 ;  /* 0x080040000c097fae */ /* 0x0003e8000d921846 */
[----:B------:R4:W-:Y:S01]  /*a3a0*/  LDGSTS.E [R9+0xc004], desc[UR6][R6.64], !P3 ;  /* 0x0c00400006097fae */ /* 0x0009e2000d921846 */
[----:B------:R-:W-:-:S03]  /*a3b0*/  ISETP.GE.AND P3, PT, R11, R16, PT ;  /* 0x000000100b00720c */ /* 0x000fc60003f66270 */
[----:B------:R2:W-:Y:S01]  /*a3c0*/  STL.64 [R1+0x380], R238 ;  /* 0x000380ee01007387 */ /* 0x0005e20000100a00 */
[----:B------:R-:W-:Y:S02]  /*a3d0*/  SEL R2, RZ, 0x4, P3 ;  /* 0x00000004ff027807 */ /* 0x000fe40001800000 */
[----:B------:R-:W-:Y:S01]  /*a3e0*/  PLOP3.LUT P3, PT, PT, PT, UP0, 0x80, 0x0 ;  /* 0x000000000000781c */ /* 0x000fe20003f6f008 */
[----:B------:R3:W-:Y:S03]  /*a3f0*/  STL.64 [R1+0x390], R236 ;  /* 0x000390ec01007387 */ /* 0x0007e60000100a00 */
[----:B------:R-:W-:Y:S01]  /*a400*/  SEL R2, R2, RZ, P3 ;  /* 0x000000ff02027207 */ /* 0x000fe20001800000 */
[----:B------:R1:W-:Y:S03]  /*a410*/  STL.64 [R1+0x398], R12 ;  /* 0x0003980c01007387 */ /* 0x0003e60000100a00 */
[----:B------:R-:W-:Y:S01]  /*a420*/  ISETP.NE.U32.AND P3, PT, R2, RZ, PT ;  /* 0x000000ff0200720c */ /* 0x000fe20003f65070 */
[----:B------:R4:W-:Y:S01]  /*a430*/  STL.64 [R1+0x3a0], R6 ;  /* 0x0003a00601007387 */ /* 0x0009e20000100a00 */
[----:B--2---:R-:W-:Y:S01]  /*a440*/  IMAD.WIDE R238, R4, 0x4, R228 ;  /* 0x0000000404ee7825 */ /* 0x004fe200078e02e4 */
[----:B---3--:R-:W2:Y:S02]  /*a450*/  LDC R237, c[0x0][0x230] ;  /* 0x00008c00ffed7b82 */ /* 0x008ea40000000800 */
[----:B------:R3:W-:Y:S01]  /*a460*/  STL [R1+0x29b8], R11 ;  /* 0x0029b80b01007387 */ /* 0x0007e20000100800 */
[----:B------:R-:W-:-:S02]  /*a470*/  VIADD R2, R17, 0xffffffdf ;  /* 0xffffffdf11027836 */ /* 0x000fc40000000000 */
[C---:B-1----:R-:W-:Y:S01]  /*a480*/  IMAD.WIDE R12, R4.reuse, 0x4, R232 ;  /* 0x00000004040c7825 */ /* 0x042fe200078e02e8 */
[----:B------:R1:W-:Y:S03]  /*a490*/  STL.64 [R1+0x388], R238 ;  /* 0x000388ee01007387 */ /* 0x0003e60000100a00 */
[C---:B----4-:R-:W-:Y:S01]  /*a4a0*/  IMAD.WIDE R6, R4.reuse, 0x4, R230 ;  /* 0x0000000404067825 */ /* 0x050fe200078e02e6 */
[----:B------:R1:W-:Y:S01]  /*a4b0*/  LDGSTS.E [R9+0x8], desc[UR6][R238.64], !P4 ;  /* 0x00008000ee097fae */ /* 0x0003e2000e121846 */
[----:B------:R-:W4:Y:S02]  /*a4c0*/  LDC R236, c[0x0][0x230] ;  /* 0x00008c00ffec7b82 */ /* 0x000f240000000800 */
[----:B---3--:R-:W-:Y:S01]  /*a4d0*/  IMAD.WIDE R10, R4, 0x4, R234 ;  /* 0x00000004040a7825 */ /* 0x008fe200078e02ea */
[----:B------:R3:W-:Y:S03]  /*a4e0*/  STL.64 [R1+0x3a8], R6 ;  /* 0x0003a80601007387 */ /* 0x0007e60000100a00 */
[----:B------:R-:W-:Y:S01]  /*a4f0*/  IMAD R4, R226, 0x1d, RZ ;  /* 0x0000001de2047824 */ /* 0x000fe200078e02ff */
[----:B------:R3:W-:Y:S01]  /*a500*/  LDGSTS.E [R9+0x4008], desc[UR6][R6.64], !P4 ;  /* 0x0400800006097fae */ /* 0x0007e2000e121846 */
[----:B------:R-:W4:Y:S01]  /*a510*/  LDC R17, c[0x0][0x230] ;  /* 0x00008c00ff117b82 */ /* 0x000f220000000800 */
[----:B-1----:R-:W-:-:S02]  /*a520*/  IMAD.WIDE R238, R15, 0x4, R232 ;  /* 0x000000040fee7825 */ /* 0x002fc400078e02e8 */
[----:B------:R1:W-:Y:S04]  /*a530*/  LDGSTS.E [R9+0x8008], desc[UR6][R12.64], !P4 ;  /* 0x080080000c097fae */ /* 0x0003e8000e121846 */
[----:B------:R1:W-:Y:S01]  /*a540*/  STL.64 [R1+0x29c0], R12 ;  /* 0x0029c00c01007387 */ /* 0x0003e20000100a00 */
[----:B---3--:R-:W-:-:S03]  /*a550*/  IMAD.WIDE R6, R15, 0x4, R234 ;  /* 0x000000040f067825 */ /* 0x008fc600078e02ea */
[----:B------:R3:W-:Y:S01]  /*a560*/  LDGSTS.E [R9+0xc008], desc[UR6][R10.64], !P4 ;  /* 0x0c0080000a097fae */ /* 0x0007e2000e121846 */
[----:B------:R-:W-:Y:S01]  /*a570*/  ISETP.GE.U32.AND P4, PT, R16, 0x7fffffc1, PT ;  /* 0x7fffffc11000780c */ /* 0x000fe20003f86070 */
[----:B------:R-:W4:Y:S02]  /*a580*/  LDC R15, c[0x0][0x230] ;  /* 0x00008c00ff0f7b82 */ /* 0x000f240000000800 */
[----:B------:R3:W-:Y:S04]  /*a590*/  STL.64 [R1+0x2a08], R10 ;  /* 0x002a080a01007387 */ /* 0x0007e80000100a00 */
[----:B------:R-:W-:Y:S04]  /*a5a0*/  STL.64 [R1+0x420], R242 ;  /* 0x000420f201007387 */ /* 0x000fe80000100a00 */
[----:B------:R-:W-:Y:S04]  /*a5b0*/  LDGSTS.E [R9+0xc], desc[UR6][R242.64], !P1 ;  /* 0x0000c000f2097fae */ /* 0x000fe8000c921846 */
[----:B------:R-:W-:Y:S04]  /*a5c0*/  STL.64 [R1+0x468], R240 ;  /* 0x000468f001007387 */ /* 0x000fe80000100a00 */
[----:B------:R-:W-:Y:S04]  /*a5d0*/  LDGSTS.E [R9+0x400c], desc[UR6][R240.64], !P1 ;  /* 0x0400c000f0097fae */ /* 0x000fe8000c921846 */
[----:B------:R-:W-:Y:S04]  /*a5e0*/  STL.64 [R1+0x478], R238 ;  /* 0x000478ee01007387 */ /* 0x000fe80000100a00 */
[----:B------:R-:W-:Y:S04]  /*a5f0*/  LDGSTS.E [R9+0x800c], desc[UR6][R238.64], !P1 ;  /* 0x0800c000ee097fae */ /* 0x000fe8000c921846 */
[----:B------:R2:W-:Y:S04]  /*a600*/  STL.64 [R1+0x488], R6 ;  /* 0x0004880601007387 */ /* 0x0005e80000100a00 */
[----:B------:R2:W-:Y:S01]  /*a610*/  LDGSTS.E [R9+0xc00c], desc[UR6][R6.64], !P1 ;  /* 0x0c00c00006097fae */ /* 0x0005e2000c921846 */
[----:B------:R-:W-:Y:S01]  /*a620*/  ISETP.GE.U32.AND P1, PT, R2, 0x7fffffc0, PT ;  /* 0x7fffffc00200780c */ /* 0x000fe20003f26070 */
[----:B------:R-:W-:-:S02]  /*a630*/  IMAD R2, R226, 0x1c, RZ ;  /* 0x0000001ce2027824 */ /* 0x000fc400078e02ff */
[----:B------:R4:W-:Y:S02]  /*a640*/  STL.64 [R1+0x2a10], R8 ;  /* 0x002a100801007387 */ /* 0x0009e40000100a00 */
[----:B-1----:R-:W-:-:S04]  /*a650*/  IMAD.WIDE R12, R2, 0x4, R228 ;  /* 0x00000004020c7825 */ /* 0x002fc800078e02e4 */
[----:B---3--:R-:W-:Y:S01]  /*a660*/  IMAD.WIDE R10, R2, 0x4, R230 ;  /* 0x00000004020a7825 */ /* 0x008fe200078e02e6 */
[----:B------:R1:W-:Y:S01]  /*a670*/  STL.64 [R1+0x430], R12 ;  /* 0x0004300c01007387 */ /* 0x0003e20000100a00 */
[----:B--2---:R-:W-:-:S03]  /*a680*/  LOP3.LUT R6, R252, 0x70, RZ, 0x3c, !PT ;  /* 0x00000070fc067812 */ /* 0x004fc600078e3cff */
[----:B------:R2:W-:Y:S01]  /*a690*/  STL.64 [R1+0x498], R10 ;  /* 0x0004980a01007387 */ /* 0x0005e20000100a00 */
[----:B----4-:R-:W-:-:S04]  /*a6a0*/  IMAD.WIDE R8, R2, 0x4, R232 ;  /* 0x0000000402087825 */ /* 0x010fc800078e02e8 */
[----:B------:R-:W-:Y:S01]  /*a6b0*/  VIADD R16, R6, UR45 ;  /* 0x0000002d06107c36 */ /* 0x000fe20008000000 */
[----:B------:R3:W-:Y:S01]  /*a6c0*/  STL.64 [R1+0x4a8], R8 ;  /* 0x0004a80801007387 */ /* 0x0007e20000100a00 */
[----:B------:R-:W-:-:S03]  /*a6d0*/  IMAD.WIDE R6, R2, 0x4, R234 ;  /* 0x0000000402067825 */ /* 0x000fc600078e02ea */
[----:B------:R1:W-:Y:S01]  /*a6e0*/  LDGSTS.E [R16], desc[UR6][R12.64], !P2 ;  /* 0x000000000c107fae */ /* 0x0003e2000d121846 */
[----:B------:R-:W-:-:S03]  /*a6f0*/  VIADD R2, R237, 0xffffffde ;  /* 0xffffffdeed027836 */ /* 0x000fc60000000000 */
[----:B------:R2:W-:Y:S04]  /*a700*/  LDGSTS.E [R16+0x4000], desc[UR6][R10.64], !P2 ;  /* 0x040000000a107fae */ /* 0x0005e8000d121846 */
[----:B------:R3:W-:Y:S04]  /*a710*/  LDGSTS.E [R16+0x8000], desc[UR6][R8.64], !P2 ;  /* 0x0800000008107fae */ /* 0x0007e8000d121846 */
[----:B------:R4:W-:Y:S01]  /*a720*/  LDGSTS.E [R16+0xc000], desc[UR6][R6.64], !P2 ;  /* 0x0c00000006107fae */ /* 0x0009e2000d121846 */
[----:B------:R-:W-:Y:S01]  /*a730*/  ISETP.GE.U32.AND P2, PT, R2, 0x7fffffbf, PT ;  /* 0x7fffffbf0200780c */ /* 0x000fe20003f46070 */
[----:B-1----:R-:W-:-:S02]  /*a740*/  IMAD.WIDE R12, R4, 0x4, R228 ;  /* 0x00000004040c7825 */ /* 0x002fc400078e02e4 */
[----:B------:R4:W-:Y:S02]  /*a750*/  STL.64 [R1+0x4b8], R6 ;  /* 0x0004b80601007387 */ /* 0x0009e40000100a00 */
[----:B------:R-:W-:Y:S02]  /*a760*/  IMAD R2, R226, 0x1e, RZ ;  /* 0x0000001ee2027824 */ /* 0x000fe400078e02ff */
[C---:B--2---:R-:W-:Y:S01]  /*a770*/  IMAD.WIDE R10, R4.reuse, 0x4, R230 ;  /* 0x00000004040a7825 */ /* 0x044fe200078e02e6 */
[----:B------:R1:W-:Y:S03]  /*a780*/  STL.64 [R1+0x440], R12 ;  /* 0x0004400c01007387 */ /* 0x0003e60000100a00 */
[C---:B---3--:R-:W-:Y:S01]  /*a790*/  IMAD.WIDE R8, R4.reuse, 0x4, R232 ;  /* 0x0000000404087825 */ /* 0x048fe200078e02e8 */
[----:B------:R1:W-:Y:S03]  /*a7a0*/  LDGSTS.E [R16+0x4], desc[UR6][R12.64], !P6 ;  /* 0x000040000c107fae */ /* 0x0003e6000f121846 */
[----:B----4-:R-:W-:Y:S01]  /*a7b0*/  IMAD.WIDE R6, R4, 0x4, R234 ;  /* 0x0000000404067825 */ /* 0x010fe200078e02ea */
[----:B------:R2:W-:Y:S03]  /*a7c0*/  STL.64 [R1+0x4c8], R10 ;  /* 0x0004c80a01007387 */ /* 0x0005e60000100a00 */
[----:B------:R-:W-:Y:S01]  /*a7d0*/  VIADD R4, R236, 0xffffffdd ;  /* 0xffffffddec047836 */ /* 0x000fe20000000000 */
[----:B------:R2:W-:Y:S01]  /*a7e0*/  LDGSTS.E [R16+0x4004], desc[UR6][R10.64], !P6 ;  /* 0x040040000a107fae */ /* 0x0005e2000f121846 */
[----:B------:R-:W-:-:S03]  /*a7f0*/  IMAD.WIDE R236, R2, 0x4, R228 ;  /* 0x0000000402ec7825 */ /* 0x000fc600078e02e4 */
[----:B------:R3:W-:Y:S01]  /*a800*/  STL.64 [R1+0x4d8], R8 ;  /* 0x0004d80801007387 */ /* 0x0007e20000100a00 */
[----:B-1----:R-:W-:-:S03]  /*a810*/  IMAD.WIDE R12, R2, 0x4, R230 ;  /* 0x00000004020c7825 */ /* 0x002fc600078e02e6 */
[----:B------:R3:W-:Y:S01]  /*a820*/  LDGSTS.E [R16+0x8004], desc[UR6][R8.64], !P6 ;  /* 0x0800400008107fae */ /* 0x0007e2000f121846 */
[----:B--2---:R-:W-:-:S03]  /*a830*/  IMAD.WIDE R10, R2, 0x4, R232 ;  /* 0x00000004020a7825 */ /* 0x004fc600078e02e8 */
[----:B------:R1:W-:Y:S01]  /*a840*/  LDGSTS.E [R16+0xc004], desc[UR6][R6.64], !P6 ;  /* 0x0c00400006107fae */ /* 0x0003e2000f121846 */
[----:B------:R-:W-:Y:S01]  /*a850*/  ISETP.GE.U32.AND P6, PT, R4, 0x7fffffbe, PT ;  /* 0x7fffffbe0400780c */ /* 0x000fe20003fc6070 */
[----:B------:R-:W-:Y:S02]  /*a860*/  VIADD R4, R15, 0xffffffdb ;  /* 0xffffffdb0f047836 */ /* 0x000fe40000000000 */
[----:B------:R2:W-:Y:S01]  /*a870*/  LDGSTS.E [R16+0x8], desc[UR6][R236.64], !P5 ;  /* 0x00008000ec107fae */ /* 0x0005e2000e921846 */
[----:B------:R-:W-:Y:S02]  /*a880*/  IMAD.SHL.U32 R15, R251, 0x4, RZ ;  /* 0x00000004fb0f7824 */ /* 0x000fe400078e00ff */
[----:B---3--:R-:W-:Y:S01]  /*a890*/  IMAD.WIDE R8, R2, 0x4, R234 ;  /* 0x0000000402087825 */ /* 0x008fe200078e02ea */
[----:B------:R3:W-:Y:S02]  /*a8a0*/  LDGSTS.E [R16+0x4008], desc[UR6][R12.64], !P5 ;  /* 0x040080000c107fae */ /* 0x0007e4000e921846 */
[----:B------:R-:W-:Y:S01]  /*a8b0*/  LOP3.LUT R15, R15, UR5, RZ, 0x3c, !PT ;  /* 0x000000050f0f7c12 */ /* 0x000fe2000f8e3cff */
[----:B------:R-:W-:Y:S01]  /*a8c0*/  VIADD R2, R17, 0xffffffdc ;  /* 0xffffffdc11027836 */ /* 0x000fe20000000000 */
[----:B------:R4:W-:Y:S03]  /*a8d0*/  LDGSTS.E [R16+0x8008], desc[UR6][R10.64], !P5 ;  /* 0x080080000a107fae */ /* 0x0009e6000e921846 */
[----:B------:R-:W-:Y:S01]  /*a8e0*/  VIADD R17, R15, UR45 ;  /* 0x0000002d0f117c36 */ /* 0x000fe20008000000 */
[----:B------:R4:W-:Y:S01]  /*a8f0*/  LDGSTS.E [R16+0xc008], desc[UR6][R8.64], !P5 ;  /* 0x0c00800008107fae */ /* 0x0009e2000e921846 */
[----:B------:R-:W-:Y:S01]  /*a900*/  ISETP.GE.U32.AND P5, PT, R2, 0x7fffffbd, PT ;  /* 0x7fffffbd0200780c */ /* 0x000fe20003fa6070 */
[----:B------:R-:W-:-:S02]  /*a910*/  IMAD R2, R226, 0x1f, RZ ;  /* 0x0000001fe2027824 */ /* 0x000fc400078e02ff */
[----:B------:R1:W-:Y:S04]  /*a920*/  STL.64 [R1+0x4e0], R6 ;  /* 0x0004e00601007387 */ /* 0x0003e80000100a00 */
[----:B------:R2:W-:Y:S04]  /*a930*/  STL.64 [R1+0x450], R236 ;  /* 0x000450ec01007387 */ /* 0x0005e80000100a00 */
[----:B------:R3:W-:Y:S04]  /*a940*/  STL.64 [R1+0x4e8], R12 ;  /* 0x0004e80c01007387 */ /* 0x0007e80000100a00 */
[----:B------:R4:W-:Y:S01]  /*a950*/  STL.64 [R1+0x4f8], R10 ;  /* 0x0004f80a01007387 */ /* 0x0009e20000100a00 */
[----:B-1----:R-:W1:Y:S01]  /*a960*/  LDC R7, c[0x0][0x230] ;  /* 0x00008c00ff077b82 */ /* 0x002e620000000800 */
[----:B------:R-:W-:Y:S01]  /*a970*/  LOP3.LUT R6, R15, 0x40, RZ, 0x3c, !PT ;  /* 0x000000400f067812 */ /* 0x000fe200078e3cff */
[C---:B--2---:R-:W-:Y:S01]  /*a980*/  IMAD.WIDE R236, R2.reuse, 0x4, R228 ;  /* 0x0000000402ec7825 */ /* 0x044fe200078e02e4 */
[----:B------:R2:W-:Y:S03]  /*a990*/  STL.64 [R1+0x500], R8 ;  /* 0x0005000801007387 */ /* 0x0005e60000100a00 */
[C---:B---3--:R-:W-:Y:S01]  /*a9a0*/  IMAD.WIDE R12, R2.reuse, 0x4, R230 ;  /* 0x00000004020c7825 */ /* 0x048fe200078e02e6 */
[----:B------:R-:W-:Y:S03]  /*a9b0*/  STL.64 [R1+0x2a20], R228 ;  /* 0x002a20e401007387 */ /* 0x000fe60000100a00 */
[C---:B----4-:R-:W-:Y:S01]  /*a9c0*/  IMAD.WIDE R10, R2.reuse, 0x4, R232 ;  /* 0x00000004020a7825 */ /* 0x050fe200078e02e8 */
[----:B------:R-:W-:Y:S04]  /*a9d0*/  STL.64 [R1+0x2a28], R230 ;  /* 0x002a28e601007387 */ /* 0x000fe80000100a00 */
[----:B------:R-:W-:Y:S01]  /*a9e0*/  STL.64 [R1+0x460], R236 ;  /* 0x000460ec01007387 */ /* 0x000fe20000100a00 */
[----:B--2---:R-:W-:-:S03]  /*a9f0*/  IMAD.WIDE R8, R2, 0x4, R234 ;  /* 0x0000000402087825 */ /* 0x004fc600078e02ea */
[----:B------:R-:W-:Y:S01]  /*aa00*/  STL.64 [R1+0x2a30], R232 ;  /* 0x002a30e801007387 */ /* 0x000fe20000100a00 */
[----:B------:R-:W-:Y:S02]  /*aa10*/  IMAD.SHL.U32 R2, R226, 0x20, RZ ;  /* 0x00000020e2027824 */ /* 0x000fe400078e00ff */
[----:B------:R-:W-:Y:S01]  /*aa20*/  VIADD R226, R6, UR45 ;  /* 0x0000002d06e27c36 */ /* 0x000fe20008000000 */
[----:B------:R-:W-:Y:S04]  /*aa30*/  STL.64 [R1+0x510], R12 ;  /* 0x0005100c01007387 */ /* 0x000fe80000100a00 */
[----:B------:R-:W-:Y:S04]  /*aa40*/  LDGSTS.E [R16+0xc], desc[UR6][R236.64], !P4 ;  /* 0x0000c000ec107fae */ /* 0x000fe8000e121846 */
[----:B------:R-:W-:Y:S04]  /*aa50*/  STL.64 [R1+0x2a38], R234 ;  /* 0x002a38ea01007387 */ /* 0x000fe80000100a00 */
[----:B------:R-:W-:Y:S04]  /*aa60*/  LDGSTS.E [R16+0x400c], desc[UR6][R12.64], !P4 ;  /* 0x0400c0000c107fae */ /* 0x000fe8000e121846 */
[----:B------:R2:W-:Y:S04]  /*aa70*/  STL.64 [R1+0x518], R10 ;  /* 0x0005180a01007387 */ /* 0x0005e80000100a00 */
[----:B------:R2:W-:Y:S04]  /*aa80*/  LDGSTS.E [R16+0x800c], desc[UR6][R10.64], !P4 ;  /* 0x0800c0000a107fae */ /* 0x0005e8000e121846 */
[----:B------:R-:W-:Y:S01]  /*aa90*/  LDGSTS.E [R16+0xc00c], desc[UR6][R8.64], !P4 ;  /* 0x0c00c00008107fae */ /* 0x000fe2000e121846 */
[----:B------:R-:W-:Y:S01]  /*aaa0*/  ISETP.GE.U32.AND P4, PT, R4, 0x7fffffbc, PT ;  /* 0x7fffffbc0400780c */ /* 0x000fe20003f86070 */
[----:B-1----:R-:W-:-:S02]  /*aab0*/  VIADD R4, R7, 0xffffffda ;  /* 0xffffffda07047836 */ /* 0x002fc40000000000 */
[----:B------:R-:W-:Y:S01]  /*aac0*/  STL.64 [R1+0x530], R8 ;  /* 0x0005300801007387 */ /* 0x000fe20000100a00 */
[----:B--2---:R-:W1:Y:S03]  /*aad0*/  LDC R10, c[0x0][0x230] ;  /* 0x00008c00ff0a7b82 */ /* 0x004e660000000800 */
[----:B------:R-:W0:Y:S04]  /*aae0*/  LDGDEPBAR ;  /* 0x00000000000079af */ /* 0x000e280000000000 */
[----:B------:R-:W-:Y:S04]  /*aaf0*/  LDGSTS.E [R17+0x50000], desc[UR6][R146.64], P0 ;  /* 0x5000000092117fae */ /* 0x000fe80008121846 */
[----:B------:R-:W-:Y:S04]  /*ab00*/  LDGSTS.E [R17+0x50400], desc[UR6][R130.64], P0 ;  /* 0x5040000082117fae */ /* 0x000fe80008121846 */
[----:B------:R-:W-:Y:S04]  /*ab10*/  LDGSTS.E [R17+0x50800], desc[UR6][R128.64], P0 ;  /* 0x5080000080117fae */ /* 0x000fe80008121846 */
[----:B------:R-:W-:Y:S04]  /*ab20*/  LDGSTS.E [R17+0x50c00], desc[UR6][R138.64], P0 ;  /* 0x50c000008a117fae */ /* 0x000fe80008121846 */
[----:B------:R-:W-:Y:S04]  /*ab30*/  LDGSTS.E [R17+0x51000], desc[UR6][R18.64], P0 ;  /* 0x5100000012117fae */ /* 0x000fe80008121846 */
[----:B-1----:R-:W-:Y:S04]  /*ab40*/  STL [R1+0x2a40], R10 ;  /* 0x002a400a01007387 */ /* 0x002fe80000100800 */
[----:B------:R-:W-:Y:S04]  /*ab50*/  STL [R1+0x2a44], R245 ;  /* 0x002a44f501007387 */ /* 0x000fe80000100800 */
[----:B------:R-:W-:Y:S04]  /*ab60*/  STL.64 [R1+0x2a48], R2 ;  /* 0x002a480201007387 */ /* 0x000fe80000100a00 */
[----:B------:R1:W-:Y:S04]  /*ab70*/  STL.64 [R1+0x2a50], R4 ;  /* 0x002a500401007387 */ /* 0x0003e80000100a00 */
[----:B------:R-:W-:Y:S04]  /*ab80*/  STL.64 [R1+0x2888], R14 ;  /* 0x0028880e01007387 */ /* 0x000fe80000100a00 */
[----:B------:R-:W-:Y:S04]  /*ab90*/  LDGSTS.E [R17+0x51400], desc[UR6][R28.64], P0 ;  /* 0x514000001c117fae */ /* 0x000fe80008121846 */
[----:B-1----:R-:W2:Y:S04]  /*aba0*/  LDL.64 R4, [R1+0x240] ;  /* 0x0002400001047983 */ /* 0x002ea80000100a00 */
[----:B------:R-:W-:Y:S04]  /*abb0*/  LDGSTS.E [R17+0x51800], desc[UR6][R20.64], P0 ;  /* 0x5180000014117fae */ /* 0x000fe80008121846 */
        /* <DEDUP_REMOVED lines=73> */
[----:B--2---:R1:W-:Y:S04]  /*b050*/  STL.64 [R1+0x2a58], R4 ;  /* 0x002a580401007387 */ /* 0x0043e80000100a00 */
[----:B------:R-:W-:Y:S04]  /*b060*/  LDGSTS.E [R226+0x54200], desc[UR6][R184.64], P0 ;  /* 0x54200000b8e27fae */ /* 0x000fe80008121846 */
        /* <DEDUP_REMOVED lines=25> */
[----:B-1----:R-:W2:Y:S04]  /*b200*/  LDL.64 R4, [R1+0x230] ;  /* 0x0002300001047983 */ /* 0x002ea80000100a00 */
[----:B--2---:R1:W-:Y:S04]  /*b210*/  STL.64 [R1+0x2a68], R4 ;  /* 0x002a680401007387 */ /* 0x0043e80000100a00 */
[----:B-1----:R-:W2:Y:S04]  /*b220*/  LDL.64 R4, [R1+0x220] ;  /* 0x0002200001047983 */ /* 0x002ea80000100a00 */
[----:B--2---:R1:W-:Y:S04]  /*b230*/  STL.64 [R1+0x2a70], R4 ;  /* 0x002a700401007387 */ /* 0x0043e80000100a00 */
[----:B-1----:R-:W2:Y:S04]  /*b240*/  LDL.64 R4, [R1+0x210] ;  /* 0x0002100001047983 */ /* 0x002ea80000100a00 */
[----:B--2---:R1:W-:Y:S04]  /*b250*/  STL.64 [R1+0x2a78], R4 ;  /* 0x002a780401007387 */ /* 0x0043e80000100a00 */
[----:B------:R-:W2:Y:S04]  /*b260*/  LDL.64 R2, [R1+0x248] ;  /* 0x0002480001027983 */ /* 0x000ea80000100a00 */
[----:B------:R-:W3:Y:S04]  /*b270*/  LDL.64 R244, [R1+0x2d0] ;  /* 0x0002d00001f47983 */ /* 0x000ee80000100a00 */
[----:B-1----:R-:W4:Y:S04]  /*b280*/  LDL.64 R4, [R1+0x200] ;  /* 0x0002000001047983 */ /* 0x002f280000100a00 */
[----:B------:R-:W3:Y:S04]  /*b290*/  LDL.64 R10, [R1+0x2c8] ;  /* 0x0002c800010a7983 */ /* 0x000ee80000100a00 */
        /* <DEDUP_REMOVED lines=15> */
[----:B----4-:R-:W-:Y:S04]  /*b390*/  LDGSTS.E [R226+0x5a200], desc[UR6][R4.64], P0 ;  /* 0x5a20000004e27fae */ /* 0x010fe80008121846 */
[----:B------:R-:W4:Y:S04]  /*b3a0*/  LDL.LU.64 R4, [R1+0x2a78] ;  /* 0x002a780001047983 */ /* 0x000f280000300a00 */
        /* <DEDUP_REMOVED lines=9> */
[----:B--2---:R-:W-:Y:S04]  /*b440*/  LDGSTS.E [R226+0x5ba00], desc[UR6][R2.64], P0 ;  /* 0x5ba0000002e27fae */ /* 0x004fe80008121846 */
[----:B---3--:R1:W-:Y:S04]  /*b450*/  LDGSTS.E [R226+0x5be00], desc[UR6][R244.64], P0 ;  /* 0x5be00000f4e27fae */ /* 0x0083e80008121846 */
[----:B------:R-:W2:Y:S04]  /*b460*/  LDL.LU.64 R4, [R1+0x2a50] ;  /* 0x002a500001047983 */ /* 0x000ea80000300a00 */
[----:B------:R-:W3:Y:S04]  /*b470*/  LDL.LU.64 R2, [R1+0x2a48] ;  /* 0x002a480001027983 */ /* 0x000ee80000300a00 */
[----:B------:R-:W4:Y:S01]  /*b480*/  LDL.LU R245, [R1+0x2a44] ;  /* 0x002a440001f57983 */ /* 0x000f220000300800 */
[----:B-1----:R-:W1:Y:S03]  /*b490*/  LDC R244, c[0x0][0x230] ;  /* 0x00008c00fff47b82 */ /* 0x002e660000000800 */
[----:B------:R-:W-:Y:S04]  /*b4a0*/  LDGSTS.E [R226+0x5c200], desc[UR6][R10.64], P0 ;  /* 0x5c2000000ae27fae */ /* 0x000fe80008121846 */
[----:B------:R-:W-:Y:S04]  /*b4b0*/  LDGSTS.E [R226+0x5c600], desc[UR6][R234.64], P0 ;  /* 0x5c600000eae27fae */ /* 0x000fe80008121846 */
[----:B------:R-:W-:Y:S04]  /*b4c0*/  LDGSTS.E [R226+0x5ca00], desc[UR6][R232.64], P0 ;  /* 0x5ca00000e8e27fae */ /* 0x000fe80008121846 */
[----:B------:R-:W3:Y:S04]  /*b4d0*/  LDL.LU R10, [R1+0x2a40] ;  /* 0x002a4000010a7983 */ /* 0x000ee80000300800 */
[----:B------:R-:W4:Y:S04]  /*b4e0*/  LDL.LU.64 R234, [R1+0x2a38] ;  /* 0x002a380001ea7983 */ /* 0x000f280000300a00 */
[----:B------:R-:W4:Y:S04]  /*b4f0*/  LDL.LU.64 R232, [R1+0x2a30] ;  /* 0x002a300001e87983 */ /* 0x000f280000300a00 */
[----:B------:R-:W-:Y:S04]  /*b500*/  LDGSTS.E [R226+0x5ce00], desc[UR6][R230.64], P0 ;  /* 0x5ce00000e6e27fae */ /* 0x000fe80008121846 */
[----:B------:R-:W-:Y:S04]  /*b510*/  LDGSTS.E [R226+0x5d200], desc[UR6][R228.64], P0 ;  /* 0x5d200000e4e27fae */ /* 0x000fe80008121846 */
[----:B------:R-:W-:Y:S04]  /*b520*/  LDGSTS.E [R226+0x5d600], desc[UR6][R6.64], P0 ;  /* 0x5d60000006e27fae */ /* 0x000fe80008121846 */
[----:B------:R-:W4:Y:S04]  /*b530*/  LDL.LU.64 R230, [R1+0x2a28] ;  /* 0x002a280001e67983 */ /* 0x000f280000300a00 */
[----:B------:R-:W-:Y:S04]  /*b540*/  LDGSTS.E [R226+0x5da00], desc[UR6][R14.64], P0 ;  /* 0x5da000000ee27fae */ /* 0x000fe80008121846 */
[----:B------:R-:W-:Y:S04]  /*b550*/  LDGSTS.E [R226+0x5de00], desc[UR6][R8.64], P0 ;  /* 0x5de0000008e27fae */ /* 0x000fe80008121846 */
[----:B------:R-:W4:Y:S04]  /*b560*/  LDL.LU.64 R228, [R1+0x2a20] ;  /* 0x002a200001e47983 */ /* 0x000f280000300a00 */
[----:B------:R-:W-:Y:S04]  /*b570*/  LDGSTS.E [R226+0x5e200], desc[UR6][R12.64], P0 ;  /* 0x5e2000000ce27fae */ /* 0x000fe80008121846 */
[----:B------:R4:W-:Y:S04]  /*b580*/  LDGSTS.E [R226+0x5e600], desc[UR6][R236.64], P0 ;  /* 0x5e600000ece27fae */ /* 0x0009e80008121846 */
[----:B------:R-:W-:Y:S04]  /*b590*/  LDGSTS.E [R226+0x5ea00], desc[UR6][R238.64], P0 ;  /* 0x5ea00000eee27fae */ /* 0x000fe80008121846 */
[----:B------:R-:W-:Y:S04]  /*b5a0*/  LDGSTS.E [R226+0x5ee00], desc[UR6][R250.64], P0 ;  /* 0x5ee00000fae27fae */ /* 0x000fe80008121846 */
[----:B------:R-:W-:Y:S04]  /*b5b0*/  LDGSTS.E [R226+0x5f200], desc[UR6][R240.64], P0 ;  /* 0x5f200000f0e27fae */ /* 0x000fe80008121846 */
[----:B------:R-:W-:Y:S04]  /*b5c0*/  LDGSTS.E [R226+0x5f600], desc[UR6][R242.64], P0 ;  /* 0x5f600000f2e27fae */ /* 0x000fe80008121846 */
[----:B------:R-:W4:Y:S04]  /*b5d0*/  LDL.LU.64 R6, [R1+0x2a18] ;  /* 0x002a180001067983 */ /* 0x000f280000300a00 */
[----:B------:R-:W-:Y:S04]  /*b5e0*/  LDGSTS.E [R226+0x5fa00], desc[UR6][R246.64], P0 ;  /* 0x5fa00000f6e27fae */ /* 0x000fe80008121846 */
[----:B------:R-:W4:Y:S04]  /*b5f0*/  LDL.LU.64 R14, [R1+0x228] ;  /* 0x00022800010e7983 */ /* 0x000f280000300a00 */
[----:B------:R-:W-:Y:S04]  /*b600*/  LDGSTS.E [R226+0x5fe00], desc[UR6][R248.64], P0 ;  /* 0x5fe00000f8e27fae */ /* 0x000fe80008121846 */
[----:B------:R-:W4:Y:S04]  /*b610*/  LDL.LU.64 R8, [R1+0x218] ;  /* 0x0002180001087983 */ /* 0x000f280000300a00 */
[----:B------:R-:W4:Y:S04]  /*b620*/  LDL.LU.64 R250, [R1+0x208] ;  /* 0x0002080001fa7983 */ /* 0x000f280000300a00 */
[----:B------:R-:W0:Y:S01]  /*b630*/  LDGDEPBAR ;  /* 0x00000000000079af */ /* 0x000e220000000000 */
[----:B------:R-:W-:Y:S01]  /*b640*/  BAR.SYNC.DEFER_BLOCKING 0x0 ;  /* 0x0000000000007b1d */ /* 0x000fe20000010000 */
[----:B--2---:R-:W-:Y:S01]  /*b650*/  ISETP.GE.U32.AND P0, PT, R4, 0x7fffffbb, PT ;  /* 0x7fffffbb0400780c */ /* 0x004fe20003f06070 */
[----:B---3--:R-:W-:-:S04]  /*b660*/  VIADD R4, R10, 0xffffffd9 ;  /* 0xffffffd90a047836 */ /* 0x008fc80000000000 */
[----:B------:R-:W2:Y:S04]  /*b670*/  LDL.LU.64 R10, [R1+0x1f8] ;  /* 0x0001f800010a7983 */ /* 0x000ea80000300a00 */
[----:B------:R-:W3:Y:S04]  /*b680*/  LDL.LU.64 R12, [R1+0x1f0] ;  /* 0x0001f000010c7983 */ /* 0x000ee80000300a00 */
[----:B------:R-:W2:Y:S04]  /*b690*/  LDL.LU.64 R240, [R1+0x1e8] ;  /* 0x0001e80001f07983 */ /* 0x000ea80000300a00 */
[----:B------:R-:W2:Y:S01]  /*b6a0*/  LDL.LU.64 R242, [R1+0x1e0] ;  /* 0x0001e00001f27983 */ /* 0x000ea20000300a00 */
[----:B----4-:R-:W-:-:S03]  /*b6b0*/  IMAD.WIDE R236, R2, 0x4, R230 ;  /* 0x0000000402ec7825 */ /* 0x010fc600078e02e6 */
[----:B------:R-:W4:Y:S01]  /*b6c0*/  LDL.LU.64 R230, [R1+0x2d8] ;  /* 0x0002d80001e67983 */ /* 0x000f220000300a00 */
[----:B------:R-:W-:-:S04]  /*b6d0*/  IMAD.WIDE R232, R2, 0x4, R232 ;  /* 0x0000000402e87825 */ /* 0x000fc800078e02e8 */
[----:B------:R-:W-:-:S04]  /*b6e0*/  IMAD.WIDE R234, R2, 0x4, R234 ;  /* 0x0000000402ea7825 */ /* 0x000fc800078e02ea */
[----:B------:R-:W-:-:S05]  /*b6f0*/  IMAD.WIDE R228, R2, 0x4, R228 ;  /* 0x0000000402e47825 */ /* 0x000fca00078e02e4 */
[----:B------:R1:W-:Y:S04]  /*b700*/  STL.64 [R1+0x528], R228 ;  /* 0x000528e401007387 */ /* 0x0003e80000100a00 */
[----:B------:R1:W-:Y:S04]  /*b710*/  STL.64 [R1+0x520], R236 ;  /* 0x000520ec01007387 */ /* 0x0003e80000100a00 */
[----:B------:R4:W-:Y:S04]  /*b720*/  STL.64 [R1+0x508], R232 ;  /* 0x000508e801007387 */ /* 0x0009e80000100a00 */
[----:B------:R-:W-:Y:S01]  /*b730*/  @!PT LDS RZ, [RZ] ;  /* 0x00000000fffff984 */ /* 0x000fe20000000800 */
[----:B------:R-:W-:Y:S01]  /*b740*/  @!PT LDS RZ, [RZ] ;  /* 0x00000000fffff984 */ /* 0x000fe20000000800 */
[----:B------:R-:W-:Y:S01]  /*b750*/  @!PT LDS RZ, [RZ] ;  /* 0x00000000fffff984 */ /* 0x000fe20000000800 */
[----:B------:R1:W-:Y:S04]  /*b760*/  LDGSTS.E [R0+0x10000], desc[UR6][R228.64], !P1 ;  /* 0x10000000e4007fae */ /* 0x0003e8000c921846 */
[----:B------:R-:W-:Y:S04]  /*b770*/  STL.64 [R1+0x4f0], R234 ;  /* 0x0004f0ea01007387 */ /* 0x000fe80000100a00 */
[----:B------:R-:W-:Y:S04]  /*b780*/  LDGSTS.E [R0+0x14000], desc[UR6][R236.64], !P1 ;  /* 0x14000000ec007fae */ /* 0x000fe8000c921846 */
[----:B------:R4:W-:Y:S01]  /*b790*/  LDGSTS.E [R0+0x18000], desc[UR6][R232.64], !P1 ;  /* 0x18000000e8007fae */ /* 0x0009e2000c921846 */
[----:B-1----:R-:W1:Y:S03]  /*b7a0*/  LDC R229, c[0x0][0x230] ;  /* 0x00008c00ffe57b82 */ /* 0x002e660000000800 */
[----:B------:R-:W-:Y:S04]  /*b7b0*/  LDGSTS.E [R0+0x1c000], desc[UR6][R234.64], !P1 ;  /* 0x1c000000ea007fae */ /* 0x000fe8000c921846 */
[----:B------:R-:W2:Y:S01]  /*b7c0*/  LDL.LU.64 R236, [R1+0x1d8] ;  /* 0x0001d80001ec7983 */ /* 0x000ea20000300a00 */
[----:B------:R-:W1:Y:S03]  /*b7d0*/  LDC R228, c[0x0][0x230] ;  /* 0x00008c00ffe47b82 */ /* 0x000e660000000800 */
[----:B------:R-:W2:Y:S04]  /*b7e0*/  LDL.LU.64 R238, [R1+0x1d0] ;  /* 0x0001d00001ee7983 */ /* 0x000ea80000300a00 */
[----:B------:R-:W2:Y:S04]  /*b7f0*/  LDL.LU.64 R246, [R1+0x1c8] ;  /* 0x0001c80001f67983 */ /* 0x000ea80000300a00 */
[----:B------:R-:W2:Y:S01]  /*b800*/  LDL.LU.64 R248, [R1+0x1c0] ;  /* 0x0001c00001f87983 */ /* 0x000ea20000300a00 */
[----:B---3--:R-:W-:-:S04]  /*b810*/  IMAD.WIDE R12, R2, 0x4, R12 ;  /* 0x00000004020c7825 */ /* 0x008fc800078e020c */
[----:B----4-:R-:W-:-:S04]  /*b820*/  IMAD.WIDE R232, R2, 0x4, R230 ;  /* 0x0000000402e87825 */ /* 0x010fc800078e02e6 */
[C---:B------:R-:W-:Y:S01]  /*b830*/  IMAD.WIDE R230, R2.reuse, 0x4, R14 ;  /* 0x0000000402e67825 */ /* 0x040fe200078e020e */
[----:B------:R-:W-:Y:S03]  /*b840*/  STL.64 [R1+0x4d0], R232 ;  /* 0x0004d0e801007387 */ /* 0x000fe60000100a00 */
[C---:B------:R-:W-:Y:S01]  /*b850*/  IMAD.WIDE R14, R2.reuse, 0x4, R8 ;  /* 0x00000004020e7825 */ /* 0x040fe200078e0208 */
[----:B------:R2:W-:Y:S03]  /*b860*/  STL.64 [R1+0x4c0], R230 ;  /* 0x0004c0e601007387 */ /* 0x0005e60000100a00 */
[C---:B------:R-:W-:Y:S01]  /*b870*/  IMAD.WIDE R8, R2.reuse, 0x4, R250 ;  /* 0x0000000402087825 */ /* 0x040fe200078e02fa */
[----:B------:R3:W-:Y:S04]  /*b880*/  STL.64 [R1+0x4b0], R14 ;  /* 0x0004b00e01007387 */ /* 0x0007e80000100a00 */
[----:B------:R4:W-:Y:S04]  /*b890*/  STL.64 [R1+0x4a0], R8 ;  /* 0x0004a00801007387 */ /* 0x0009e80000100a00 */
[----:B------:R-:W4:Y:S04]  /*b8a0*/  LDL.LU.64 R250, [R1+0x1b8] ;  /* 0x0001b80001fa7983 */ /* 0x000f280000300a00 */
[----:B------:R-:W-:Y:S04]  /*b8b0*/  LDGSTS.E [R0+0x10004], desc[UR6][R232.64], !P2 ;  /* 0x10004000e8007fae */ /* 0x000fe8000d121846 */
[----:B------:R2:W-:Y:S04]  /*b8c0*/  LDGSTS.E [R0+0x14004], desc[UR6][R230.64], !P2 ;  /* 0x14004000e6007fae */ /* 0x0005e8000d121846 */
[----:B------:R-:W-:Y:S04]  /*b8d0*/  LDGSTS.E [R0+0x18004], desc[UR6][R14.64], !P2 ;  /* 0x180040000e007fae */ /* 0x000fe8000d121846 */
[----:B------:R4:W-:Y:S01]  /*b8e0*/  LDGSTS.E [R0+0x1c004], desc[UR6][R8.64], !P2 ;  /* 0x1c00400008007fae */ /* 0x0009e2000d121846 */
[----:B--2---:R-:W-:-:S04]  /*b8f0*/  IMAD.WIDE R230, R2, 0x4, R10 ;  /* 0x0000000402e67825 */ /* 0x004fc800078e020a */
[C---:B------:R-:W-:Y:S01]  /*b900*/  IMAD.WIDE R10, R2.reuse, 0x4, R240 ;  /* 0x00000004020a7825 */ /* 0x040fe200078e02f0 */
[----:B------:R2:W-:Y:S04]  /*b910*/  STL.64 [R1+0x490], R230 ;  /* 0x000490e601007387 */ /* 0x0005e80000100a00 */
[----:B---3--:R-:W3:Y:S01]  /*b920*/  LDL.LU.64 R14, [R1+0x1b0] ;  /* 0x0001b000010e7983 */ /* 0x008ee20000300a00 */
[----:B----4-:R-:W-:-:S03]  /*b930*/  IMAD.WIDE R8, R2, 0x4, R242 ;  /* 0x0000000402087825 */ /* 0x010fc600078e02f2 */
[----:B------:R4:W-:Y:S04]  /*b940*/  STL.64 [R1+0x480], R12 ;  /* 0x0004800c01007387 */ /* 0x0009e80000100a00 */
[----:B------:R-:W3:Y:S04]  /*b950*/  LDL.LU.64 R240, [R1+0x1a8] ;  /* 0x0001a80001f07983 */ /* 0x000ee80000300a00 */
[----:B------:R1:W-:Y:S04]  /*b960*/  STL.64 [R1+0x470], R10 ;  /* 0x0004700a01007387 */ /* 0x0003e80000100a00 */
[----:B------:R-:W3:Y:S01]  /*b970*/  LDL.LU.64 R242, [R1+0x1a0] ;  /* 0x0001a00001f27983 */ /* 0x000ee20000300a00 */
[----:B------:R-:W-:Y:S01]  /*b980*/  ISETP.GE.U32.AND P1, PT, R4, 0x7fffffba, PT ;  /* 0x7fffffba0400780c */ /* 0x000fe20003f26070 */
[----:B------:R-:W-:-:S02]  /*b990*/  VIADD R4, R245, 0xffffffd8 ;  /* 0xffffffd8f5047836 */ /* 0x000fc40000000000 */
[----:B------:R-:W-:Y:S01]  /*b9a0*/  IMAD.WIDE R234, R2, 0x4, R236 ;  /* 0x0000000402ea7825 */ /* 0x000fe200078e02ec */
[----:B------:R2:W-:Y:S02]  /*b9b0*/  LDGSTS.E [R0+0x10008], desc[UR6][R230.64], !P6 ;  /* 0x10008000e6007fae */ /* 0x0005e4000f121846 */
[----:B------:R-:W-:Y:S01]  /*b9c0*/  ISETP.GE.U32.AND P2, PT, R4, 0x7fffffb9, PT ;  /* 0x7fffffb90400780c */ /* 0x000fe20003f46070 */
[----:B------:R-:W-:Y:S01]  /*b9d0*/  IMAD.WIDE R232, R2, 0x4, R238 ;  /* 0x0000000402e87825 */ /* 0x000fe200078e02ee */
[----:B------:R1:W-:Y:S03]  /*b9e0*/  STL.64 [R1+0x458], R8 ;  /* 0x0004580801007387 */ /* 0x0003e60000100a00 */
[----:B------:R-:W-:Y:S01]  /*b9f0*/  VIADD R4, R244, 0xffffffd7 ;  /* 0xffffffd7f4047836 */ /* 0x000fe20000000000 */
[----:B------:R4:W-:Y:S04]  /*ba00*/  LDGSTS.E [R0+0x14008], desc[UR6][R12.64], !P6 ;  /* 0x140080000c007fae */ /* 0x0009e8000f121846 */
[----:B------:R1:W-:Y:S01]  /*ba10*/  LDGSTS.E [R0+0x18008], desc[UR6][R10.64], !P6 ;  /* 0x180080000a007fae */ /* 0x0003e2000f121846 */
[----:B--2---:R-:W2:Y:S03]  /*ba20*/  LDC R230, c[0x0][0x230] ;  /* 0x00008c00ffe67b82 */ /* 0x004ea60000000800 */
[----:B------:R-:W2:Y:S01]  /*ba30*/  LDL.LU.64 R244, [R1+0x198] ;  /* 0x0001980001f47983 */ /* 0x000ea20000300a00 */
[----:B----4-:R-:W-:-:S03]  /*ba40*/  IMAD.WIDE R12, R2, 0x4, R246 ;  /* 0x00000004020c7825 */ /* 0x010fc600078e02f6 */
[----:B------:R-:W-:Y:S04]  /*ba50*/  LDGSTS.E [R0+0x1c008], desc[UR6][R8.64], !P6 ;  /* 0x1c00800008007fae */ /* 0x000fe8000f121846 */
[----:B------:R-:W-:Y:S01]  /*ba60*/  STL.64 [R1+0x448], R234 ;  /* 0x000448ea01007387 */ /* 0x000fe20000100a00 */
[----:B-1----:R-:W-:-:S03]  /*ba70*/  IMAD.WIDE R10, R2, 0x4, R248 ;  /* 0x00000004020a7825 */ /* 0x002fc600078e02f8 */
[----:B------:R3:W-:Y:S04]  /*ba80*/  LDGSTS.E [R0+0x1000c], desc[UR6][R234.64], !P5 ;  /* 0x1000c000ea007fae */ /* 0x0007e8000e921846 */
[----:B------:R-:W4:Y:S04]  /*ba90*/  LDL.LU.64 R8, [R1+0x190] ;  /* 0x0001900001087983 */ /* 0x000f280000300a00 */
[----:B------:R-:W-:Y:S04]  /*baa0*/  STL.64 [R1+0x438], R232 ;  /* 0x000438e801007387 */ /* 0x000fe80000100a00 */
[----:B------:R-:W4:Y:S04]  /*bab0*/  LDL.LU.64 R246, [R1+0x188] ;  /* 0x0001880001f67983 */ /* 0x000f280000300a00 */
[----:B------:R-:W-:Y:S04]  /*bac0*/  STL.64 [R1+0x428], R12 ;  /* 0x0004280c01007387 */ /* 0x000fe80000100a00 */
[----:B------:R-:W4:Y:S04]  /*bad0*/  LDL.LU.64 R248, [R1+0x180] ;  /* 0x0001800001f87983 */ /* 0x000f280000300a00 */
[----:B------:R1:W-:Y:S04]  /*bae0*/  LDGSTS.E [R0+0x1400c], desc[UR6][R232.64], !P5 ;  /* 0x1400c000e8007fae */ /* 0x0003e8000e921846 */
[----:B------:R-:W-:Y:S04]  /*baf0*/  LDGSTS.E [R0+0x1800c], desc[UR6][R12.64], !P5 ;  /* 0x1800c0000c007fae */ /* 0x000fe8000e921846 */
[----:B------:R1:W-:Y:S04]  /*bb00*/  STL.64 [R1+0x418], R10 ;  /* 0x0004180a01007387 */ /* 0x0003e80000100a00 */
[----:B------:R-:W-:Y:S04]  /*bb10*/  LDGSTS.E [R0+0x1c00c], desc[UR6][R10.64], !P5 ;  /* 0x1c00c0000a007fae */ /* 0x000fe8000e921846 */
[----:B-1----:R-:W4:Y:S04]  /*bb20*/  LDL.LU.64 R10, [R1+0x178] ;  /* 0x00017800010a7983 */ /* 0x002f280000300a00 */
[----:B------:R-:W4:Y:S04]  /*bb30*/  LDL.LU.64 R12, [R1+0x170] ;  /* 0x00017000010c7983 */ /* 0x000f280000300a00 */
[----:B------:R-:W4:Y:S01]  /*bb40*/  LDL.LU.64 R236, [R1+0x168] ;  /* 0x0001680001ec7983 */ /* 0x000f220000300a00 */
[----:B------:R-:W-:-:S05]  /*bb50*/  IMAD.WIDE R238, R2, 0x4, R250 ;  /* 0x0000000402ee7825 */ /* 0x000fca00078e02fa */
[----:B------:R1:W-:Y:S04]  /*bb60*/  STL.64 [R1+0x410], R238 ;  /* 0x000410ee01007387 */ /* 0x0003e80000100a00 */
[----:B------:R-:W4:Y:S04]  /*bb70*/  LDL.LU.64 R250, [R1+0x160] ;  /* 0x0001600001fa7983 */ /* 0x000f280000300a00 */
[----:B------:R-:W-:Y:S01]  /*bb80*/  LDGSTS.E [R3+0x10000], desc[UR6][R238.64], !P4 ;  /* 0x10000000ee037fae */ /* 0x000fe2000e121846 */
[----:B---3--:R-:W-:-:S04]  /*bb90*/  IMAD.WIDE R234, R2, 0x4, R14 ;  /* 0x0000000402ea7825 */ /* 0x008fc800078e020e */
[C---:B------:R-:W-:Y:S01]  /*bba0*/  IMAD.WIDE R232, R2.reuse, 0x4, R240 ;  /* 0x0000000402e87825 */ /* 0x040fe200078e02f0 */
[----:B------:R2:W-:Y:S03]  /*bbb0*/  STL.64 [R1+0x408], R234 ;  /* 0x000408ea01007387 */ /* 0x0005e60000100a00 */
[C---:B------:R-:W-:Y:S01]  /*bbc0*/  IMAD.WIDE R14, R2.reuse, 0x4, R242 ;  /* 0x00000004020e7825 */ /* 0x040fe200078e02f2 */
[----:B------:R4:W-:Y:S04]  /*bbd0*/  STL.64 [R1+0x400], R232 ;  /* 0x000400e801007387 */ /* 0x0009e80000100a00 */
[----:B------:R3:W-:Y:S04]  /*bbe0*/  STL.64 [R1+0x3f8], R14 ;  /* 0x0003f80e01007387 */ /* 0x0007e80000100a00 */
[----:B-1----:R-:W3:Y:S04]  /*bbf0*/  LDL.LU.64 R238, [R1+0x158] ;  /* 0x0001580001ee7983 */ /* 0x002ee80000300a00 */
[----:B------:R-:W3:Y:S04]  /*bc00*/  LDL.LU.64 R240, [R1+0x150] ;  /* 0x0001500001f07983 */ /* 0x000ee80000300a00 */
[----:B------:R2:W-:Y:S04]  /*bc10*/  LDGSTS.E [R3+0x14000], desc[UR6][R234.64], !P4 ;  /* 0x14000000ea037fae */ /* 0x0005e8000e121846 */
[----:B------:R4:W-:Y:S04]  /*bc20*/  LDGSTS.E [R3+0x18000], desc[UR6][R232.64], !P4 ;  /* 0x18000000e8037fae */ /* 0x0009e8000e121846 */
[----:B------:R3:W-:Y:S01]  /*bc30*/  LDGSTS.E [R3+0x1c000], desc[UR6][R14.64], !P4 ;  /* 0x1c0000000e037fae */ /* 0x0007e2000e121846 */
[----:B--2---:R-:W-:-:S03]  /*bc40*/  IMAD.WIDE R234, R2, 0x4, R244 ;  /* 0x0000000402ea7825 */ /* 0x004fc600078e02f4 */
[----:B------:R-:W2:Y:S04]  /*bc50*/  LDL.LU.64 R242, [R1+0x148] ;  /* 0x0001480001f27983 */ /* 0x000ea80000300a00 */
[----:B------:R1:W-:Y:S01]  /*bc60*/  STL.64 [R1+0x3f0], R234 ;  /* 0x0003f0ea01007387 */ /* 0x0003e20000100a00 */
[----:B----4-:R-:W-:-:S03]  /*bc70*/  IMAD.WIDE R232, R2, 0x4, R8 ;  /* 0x0000000402e87825 */ /* 0x010fc600078e0208 */
[----:B------:R-:W4:Y:S01]  /*bc80*/  LDL.LU.64 R244, [R1+0x140] ;  /* 0x0001400001f47983 */ /* 0x000f220000300a00 */
[----:B---3--:R-:W-:-:S03]  /*bc90*/  IMAD.WIDE R14, R2, 0x4, R246 ;  /* 0x00000004020e7825 */ /* 0x008fc600078e02f6 */
[----:B------:R3:W-:Y:S04]  /*bca0*/  STL.64 [R1+0x3e8], R232 ;  /* 0x0003e8e801007387 */ /* 0x0007e80000100a00 */
[----:B------:R1:W-:Y:S01]  /*bcb0*/  LDGSTS.E [R3+0x10004], desc[UR6][R234.64], !P0 ;  /* 0x10004000ea037fae */ /* 0x0003e2000c121846 */
[----:B------:R-:W-:-:S03]  /*bcc0*/  IMAD.WIDE R8, R2, 0x4, R248 ;  /* 0x0000000402087825 */ /* 0x000fc600078e02f8 */
[----:B------:R3:W-:Y:S04]  /*bcd0*/  STL.64 [R1+0x3e0], R14 ;  /* 0x0003e00e01007387 */ /* 0x0007e80000100a00 */
[----:B------:R3:W-:Y:S04]  /*bce0*/  STL.64 [R1+0x3d8], R8 ;  /* 0x0003d80801007387 */ /* 0x0007e80000100a00 */
[----:B------:R3:W-:Y:S04]  /*bcf0*/  LDGSTS.E [R3+0x14004], desc[UR6][R232.64], !P0 ;  /* 0x14004000e8037fae */ /* 0x0007e8000c121846 */
[----:B------:R-:W4:Y:S04]  /*bd00*/  LDL.LU.64 R246, [R1+0x138] ;  /* 0x0001380001f67983 */ /* 0x000f280000300a00 */
[----:B------:R3:W-:Y:S04]  /*bd10*/  LDGSTS.E [R3+0x18004], desc[UR6][R14.64], !P0 ;  /* 0x180040000e037fae */ /* 0x0007e8000c121846 */
[----:B------:R-:W4:Y:S04]  /*bd20*/  LDL.LU.64 R248, [R1+0x130] ;  /* 0x0001300001f87983 */ /* 0x000f280000300a00 */
[----:B------:R-:W-:Y:S01]  /*bd30*/  LDGSTS.E [R3+0x1c004], desc[UR6][R8.64], !P0 ;  /* 0x1c00400008037fae */ /* 0x000fe2000c121846 */
[----:B-1----:R-:W-:-:S04]  /*bd40*/  IMAD.WIDE R234, R2, 0x4, R10 ;  /* 0x0000000402ea7825 */ /* 0x002fc800078e020a */
[C---:B---3--:R-:W-:Y:S01]  /*bd50*/  IMAD.WIDE R232, R2.reuse, 0x4, R12 ;  /* 0x0000000402e87825 */ /* 0x048fe200078e020c */
[----:B------:R1:W-:Y:S03]  /*bd60*/  STL.64 [R1+0x3d0], R234 ;  /* 0x0003d0ea01007387 */ /* 0x0003e60000100a00 */
[----:B------:R-:W-:Y:S01]  /*bd70*/  IMAD.WIDE R14, R2, 0x4, R236 ;  /* 0x00000004020e7825 */ /* 0x000fe200078e02ec */
[----:B------:R-:W3:Y:S04]  /*bd80*/  LDL.LU.64 R10, [R1+0x128] ;  /* 0x00012800010a7983 */ /* 0x000ee80000300a00 */
[----:B------:R1:W-:Y:S04]  /*bd90*/  STL.64 [R1+0x3c8], R232 ;  /* 0x0003c8e801007387 */ /* 0x0003e80000100a00 */
[----:B------:R-:W3:Y:S04]  /*bda0*/  LDL.LU.64 R8, [R1+0x120] ;  /* 0x0001200001087983 */ /* 0x000ee80000300a00 */
[----:B------:R2:W-:Y:S04]  /*bdb0*/  STL.64 [R1+0x3c0], R14 ;  /* 0x0003c00e01007387 */ /* 0x0005e80000100a00 */
[----:B------:R1:W-:Y:S04]  /*bdc0*/  LDGSTS.E [R3+0x10008], desc[UR6][R234.64], !P1 ;  /* 0x10008000ea037fae */ /* 0x0003e8000c921846 */
[----:B------:R1:W-:Y:S01]  /*bdd0*/  LDGSTS.E [R3+0x14008], desc[UR6][R232.64], !P1 ;  /* 0x14008000e8037fae */ /* 0x0003e2000c921846 */
[----:B------:R-:W-:-:S03]  /*bde0*/  ISETP.GE.U32.AND P6, PT, R4, 0x7fffffb8, PT ;  /* 0x7fffffb80400780c */ /* 0x000fc60003fc6070 */
[----:B------:R2:W-:Y:S01]  /*bdf0*/  LDGSTS.E [R3+0x18008], desc[UR6][R14.64], !P1 ;  /* 0x180080000e037fae */ /* 0x0005e2000c921846 */
[----:B------:R-:W-:-:S05]  /*be00*/  IMAD.WIDE R12, R2, 0x4, R250 ;  /* 0x00000004020c7825 */ /* 0x000fca00078e02fa */
[----:B------:R4:W-:Y:S04]  /*be10*/  STL.64 [R1+0x2d8], R12 ;  /* 0x0002d80c01007387 */ /* 0x0009e80000100a00 */
[----:B------:R-:W3:Y:S04]  /*be20*/  LDL.LU.64 R236, [R1+0x118] ;  /* 0x0001180001ec7983 */ /* 0x000ee80000300a00 */
[----:B------:R-:W3:Y:S04]  /*be30*/  LDL.LU.64 R250, [R1+0x110] ;  /* 0x0001100001fa7983 */ /* 0x000ee80000300a00 */
[----:B------:R4:W-:Y:S01]  /*be40*/  LDGSTS.E [R3+0x1c008], desc[UR6][R12.64], !P1 ;  /* 0x1c0080000c037fae */ /* 0x0009e2000c921846 */
[----:B-1----:R-:W-:-:S04]  /*be50*/  IMAD.WIDE R234, R2, 0x4, R238 ;  /* 0x0000000402ea7825 */ /* 0x002fc800078e02ee */
[C---:B------:R-:W-:Y:S01]  /*be60*/  IMAD.WIDE R232, R2.reuse, 0x4, R240 ;  /* 0x0000000402e87825 */ /* 0x040fe200078e02f0 */
[----:B------:R-:W-:Y:S04]  /*be70*/  STL.64 [R1+0x228], R234 ;  /* 0x000228ea01007387 */ /* 0x000fe80000100a00 */
[----:B------:R-:W3:Y:S04]  /*be80*/  LDL.LU.64 R238, [R1+0x108] ;  /* 0x0001080001ee7983 */ /* 0x000ee80000300a00 */
[----:B------:R-:W-:Y:S04]  /*be90*/  STL.64 [R1+0x218], R232 ;  /* 0x000218e801007387 */ /* 0x000fe80000100a00 */
[----:B------:R-:W3:Y:S01]  /*bea0*/  LDL.LU.64 R240, [R1+0x100] ;  /* 0x0001000001f07983 */ /* 0x000ee20000300a00 */
[----:B--2---:R-:W-:-:S03]  /*beb0*/  IMAD.WIDE R14, R2, 0x4, R242 ;  /* 0x00000004020e7825 */ /* 0x004fc600078e02f2 */
[----:B------:R-:W-:Y:S04]  /*bec0*/  LDGSTS.E [R3+0x1000c], desc[UR6][R234.64], !P2 ;  /* 0x1000c000ea037fae */ /* 0x000fe8000d121846 */
[----:B------:R-:W-:Y:S01]  /*bed0*/  LDGSTS.E [R3+0x1400c], desc[UR6][R232.64], !P2 ;  /* 0x1400c000e8037fae */ /* 0x000fe2000d121846 */
[----:B----4-:R-:W-:-:S03]  /*bee0*/  IMAD.WIDE R12, R2, 0x4, R244 ;  /* 0x00000004020c7825 */ /* 0x010fc600078e02f4 */
[----:B------:R1:W-:Y:S04]  /*bef0*/  STL.64 [R1+0x208], R14 ;  /* 0x0002080e01007387 */ /* 0x0003e80000100a00 */
[----:B------:R1:W-:Y:S04]  /*bf00*/  LDGSTS.E [R3+0x1800c], desc[UR6][R14.64], !P2 ;  /* 0x1800c0000e037fae */ /* 0x0003e8000d121846 */
[----:B------:R2:W-:Y:S04]  /*bf10*/  STL.64 [R1+0x1f8], R12 ;  /* 0x0001f80c01007387 */ /* 0x0005e80000100a00 */
[----:B------:R2:W-:Y:S04]  /*bf20*/  LDGSTS.E [R3+0x1c00c], desc[UR6][R12.64], !P2 ;  /* 0x1c00c0000c037fae */ /* 0x0005e8000d121846 */
[----:B------:R-:W4:Y:S04]  /*bf30*/  LDL.LU.64 R242, [R1+0xf8] ;  /* 0x0000f80001f27983 */ /* 0x000f280000300a00 */
[----:B------:R-:W4:Y:S01]  /*bf40*/  LDL.LU.64 R244, [R1+0xf0] ;  /* 0x0000f00001f47983 */ /* 0x000f220000300a00 */
[----:B-1----:R-:W-:-:S05]  /*bf50*/  IMAD.WIDE R14, R2, 0x4, R246 ;  /* 0x00000004020e7825 */ /* 0x002fca00078e02f6 */
[----:B------:R-:W-:Y:S01]  /*bf60*/  STL.64 [R1+0x1f0], R14 ;  /* 0x0001f00e01007387 */ /* 0x000fe20000100a00 */
[----:B--2---:R-:W-:-:S03]  /*bf70*/  IMAD.WIDE R12, R2, 0x4, R248 ;  /* 0x00000004020c7825 */ /* 0x004fc600078e02f8 */
[----:B------:R-:W2:Y:S04]  /*bf80*/  LDL.LU.64 R246, [R1+0xe8] ;  /* 0x0000e80001f67983 */ /* 0x000ea80000300a00 */
[----:B------:R-:W-:Y:S04]  /*bf90*/  STL.64 [R1+0x1e8], R12 ;  /* 0x0001e80c01007387 */ /* 0x000fe80000100a00 */
[----:B------:R-:W2:Y:S04]  /*bfa0*/  LDL.LU.64 R248, [R1+0xe0] ;  /* 0x0000e00001f87983 */ /* 0x000ea80000300a00 */
[----:B------:R1:W-:Y:S01]  /*bfb0*/  LDGSTS.E [R5+0x10000], desc[UR6][R14.64], !P6 ;  /* 0x100000000e057fae */ /* 0x0003e2000f121846 */
[----:B---3--:R-:W-:-:S03]  /*bfc0*/  IMAD.WIDE R10, R2, 0x4, R10 ;  /* 0x00000004020a7825 */ /* 0x008fc600078e020a */
[----:B------:R-:W-:Y:S01]  /*bfd0*/  LDGSTS.E [R5+0x14000], desc[UR6][R12.64], !P6 ;  /* 0x140000000c057fae */ /* 0x000fe2000f121846 */
[----:B------:R-:W-:-:S03]  /*bfe0*/  IMAD.WIDE R8, R2, 0x4, R8 ;  /* 0x0000000402087825 */ /* 0x000fc600078e0208 */
[----:B------:R-:W-:Y:S04]  /*bff0*/  STL.64 [R1+0x1e0], R10 ;  /* 0x0001e00a01007387 */ /* 0x000fe80000100a00 */
[----:B------:R-:W-:Y:S01]  /*c000*/  LDGSTS.E [R5+0x18000], desc[UR6][R10.64], !P6 ;  /* 0x180000000a057fae */ /* 0x000fe2000f121846 */
[----:B------:R-:W-:Y:S02]  /*c010*/  VIADD R4, R229, 0xffffffd6 ;  /* 0xffffffd6e5047836 */ /* 0x000fe40000000000 */
[----:B------:R-:W3:Y:S01]  /*c020*/  LDC R229, c[0x0][0x230] ;  /* 0x00008c00ffe57b82 */ /* 0x000ee20000000800 */
[----:B------:R1:W-:Y:S04]  /*c030*/  STL.64 [R1+0x1d8], R8 ;  /* 0x0001d80801007387 */ /* 0x0003e80000100a00 */
[----:B------:R-:W-:Y:S01]  /*c040*/  LDGSTS.E [R5+0x1c000], desc[UR6][R8.64], !P6 ;  /* 0x1c00000008057fae */ /* 0x000fe2000f121846 */
[----:B------:R-:W-:-:S03]  /*c050*/  ISETP.GE.U32.AND P5, PT, R4, 0x7fffffb7, PT ;  /* 0x7fffffb70400780c */ /* 0x000fc60003fa6070 */
[----:B-1----:R-:W3:Y:S04]  /*c060*/  LDL.LU.64 R8, [R1+0xd8] ;  /* 0x0000d80001087983 */ /* 0x002ee80000300a00 */
[----:B------:R-:W3:Y:S01]  /*c070*/  LDL.LU.64 R12, [R1+0xd0] ;  /* 0x0000d000010c7983 */ /* 0x000ee20000300a00 */
[----:B------:R-:W-:-:S04]  /*c080*/  IMAD.WIDE R236, R2, 0x4, R236 ;  /* 0x0000000402ec7825 */ /* 0x000fc800078e02ec */
[C---:B------:R-:W-:Y:S01]  /*c090*/  IMAD.WIDE R234, R2.reuse, 0x4, R250 ;  /* 0x0000000402ea7825 */ /* 0x040fe200078e02fa */
[----:B------:R1:W-:Y:S04]  /*c0a0*/  STL.64 [R1+0x1d0], R236 ;  /* 0x0001d0ec01007387 */ /* 0x0003e80000100a00 */
[----:B------:R-:W3:Y:S04]  /*c0b0*/  LDL.LU.64 R10, [R1+0xc8] ;  /* 0x0000c800010a7983 */ /* 0x000ee80000300a00 */
[----:B------:R4:W-:Y:S04]  /*c0c0*/  STL.64 [R1+0x1c8], R234 ;  /* 0x0001c8ea01007387 */ /* 0x0009e80000100a00 */
[----:B------:R-:W3:Y:S04]  /*c0d0*/  LDL.LU.64 R250, [R1+0xc0] ;  /* 0x0000c00001fa7983 */ /* 0x000ee80000300a00 */
[----:B------:R-:W-:Y:S01]  /*c0e0*/  LDGSTS.E [R5+0x10004], desc[UR6][R236.64], !P5 ;  /* 0x10004000ec057fae */ /* 0x000fe2000e921846 */
[----:B------:R-:W-:-:S03]  /*c0f0*/  IMAD.WIDE R232, R2, 0x4, R238 ;  /* 0x0000000402e87825 */ /* 0x000fc600078e02ee */
[----:B------:R4:W-:Y:S01]  /*c100*/  LDGSTS.E [R5+0x14004], desc[UR6][R234.64], !P5 ;  /* 0x14004000ea057fae */ /* 0x0009e2000e921846 */
[----:B------:R-:W-:-:S03]  /*c110*/  IMAD.WIDE R14, R2, 0x4, R240 ;  /* 0x00000004020e7825 */ /* 0x000fc600078e02f0 */
[----:B------:R2:W-:Y:S04]  /*c120*/  STL.64 [R1+0x1c0], R232 ;  /* 0x0001c0e801007387 */ /* 0x0005e80000100a00 */
[----:B------:R2:W-:Y:S04]  /*c130*/  STL.64 [R1+0x1b8], R14 ;  /* 0x0001b80e01007387 */ /* 0x0005e80000100a00 */
[----:B------:R-:W3:Y:S04]  /*c140*/  LDL.LU.64 R238, [R1+0xb8] ;  /* 0x0000b80001ee7983 */ /* 0x000ee80000300a00 */
[----:B-1----:R-:W3:Y:S04]  /*c150*/  LDL.LU.64 R236, [R1+0xb0] ;  /* 0x0000b00001ec7983 */ /* 0x002ee80000300a00 */
[----:B------:R-:W3:Y:S01]  /*c160*/  LDL.LU.64 R240, [R1+0xa8] ;  /* 0x0000a80001f07983 */ /* 0x000ee20000300a00 */
[----:B------:R-:W-:-:S02]  /*c170*/  VIADD R4, R228, 0xffffffd5 ;  /* 0xffffffd5e4047836 */ /* 0x000fc40000000000 */
[----:B------:R-:W1:Y:S01]  /*c180*/  LDC R228, c[0x0][0x230] ;  /* 0x00008c00ffe47b82 */ /* 0x000e620000000800 */
[----:B------:R2:W-:Y:S02]  /*c190*/  LDGSTS.E [R5+0x18004], desc[UR6][R232.64], !P5 ;  /* 0x18004000e8057fae */ /* 0x0005e4000e921846 */
[----:B------:R-:W-:Y:S02]  /*c1a0*/  ISETP.GE.U32.AND P4, PT, R4, 0x7fffffb6, PT ;  /* 0x7fffffb60400780c */ /* 0x000fe40003f86070 */
[----:B------:R2:W-:Y:S01]  /*c1b0*/  LDGSTS.E [R5+0x1c004], desc[UR6][R14.64], !P5 ;  /* 0x1c0040000e057fae */ /* 0x0005e2000e921846 */
[----:B----4-:R-:W-:-:S04]  /*c1c0*/  IMAD.WIDE R242, R2, 0x4, R242 ;  /* 0x0000000402f27825 */ /* 0x010fc800078e02f2 */
[C---:B------:R-:W-:Y:S01]  /*c1d0*/  IMAD.WIDE R234, R2.reuse, 0x4, R244 ;  /* 0x0000000402ea7825 */ /* 0x040fe200078e02f4 */
[----:B------:R4:W-:Y:S04]  /*c1e0*/  STL.64 [R1+0x1b0], R242 ;  /* 0x0001b0f201007387 */ /* 0x0009e80000100a00 */
[----:B------:R-:W-:Y:S04]  /*c1f0*/  STL.64 [R1+0x1a8], R234 ;  /* 0x0001a8ea01007387 */ /* 0x000fe80000100a00 */
[----:B------:R-:W-:Y:S04]  /*c200*/  LDGSTS.E [R5+0x10008], desc[UR6][R242.64], !P4 ;  /* 0x10008000f2057fae */ /* 0x000fe8000e121846 */
[----:B------:R-:W-:Y:S01]  /*c210*/  LDGSTS.E [R5+0x14008], desc[UR6][R234.64], !P4 ;  /* 0x14008000ea057fae */ /* 0x000fe2000e121846 */
[----:B--2---:R-:W-:-:S05]  /*c220*/  IMAD.WIDE R232, R2, 0x4, R246 ;  /* 0x0000000402e87825 */ /* 0x004fca00078e02f6 */
[----:B------:R-:W-:Y:S01]  /*c230*/  STL.64 [R1+0x1a0], R232 ;  /* 0x0001a0e801007387 */ /* 0x000fe20000100a00 */
[----:B------:R-:W-:-:S03]  /*c240*/  IMAD.WIDE R14, R2, 0x4, R248 ;  /* 0x00000004020e7825 */ /* 0x000fc600078e02f8 */
[----:B----4-:R-:W2:Y:S04]  /*c250*/  LDL.LU.64 R242, [R1+0xa0] ;  /* 0x0000a00001f27983 */ /* 0x010ea80000300a00 */
[----:B------:R-:W-:Y:S01]  /*c260*/  LDGSTS.E [R5+0x18008], desc[UR6][R232.64], !P4 ;  /* 0x18008000e8057fae */ /* 0x000fe2000e121846 */
[----:B------:R-:W-:Y:S02]  /*c270*/  VIADD R4, R230, 0xffffffd4 ;  /* 0xffffffd4e6047836 */ /* 0x000fe40000000000 */
[----:B------:R-:W4:Y:S01]  /*c280*/  LDC R230, c[0x0][0x230] ;  /* 0x00008c00ffe67b82 */ /* 0x000f220000000800 */
[----:B------:R3:W-:Y:S04]  /*c290*/  STL.64 [R1+0x198], R14 ;  /* 0x0001980e01007387 */ /* 0x0007e80000100a00 */
[----:B------:R3:W-:Y:S04]  /*c2a0*/  LDGSTS.E [R5+0x1c008], desc[UR6][R14.64], !P4 ;  /* 0x1c0080000e057fae */ /* 0x0007e8000e121846 */
[----:B------:R-:W2:Y:S04]  /*c2b0*/  LDL.LU.64 R246, [R1+0x98] ;  /* 0x0000980001f67983 */ /* 0x000ea80000300a00 */
[----:B------:R-:W2:Y:S01]  /*c2c0*/  LDL.LU.64 R244, [R1+0x90] ;  /* 0x0000900001f47983 */ /* 0x000ea20000300a00 */
[----:B------:R-:W-:-:S03]  /*c2d0*/  ISETP.GE.U32.AND P0, PT, R4, 0x7fffffb5, PT ;  /* 0x7fffffb50400780c */ /* 0x000fc60003f06070 */
[----:B------:R-:W2:Y:S01]  /*c2e0*/  LDL.LU.64 R248, [R1+0x88] ;  /* 0x0000880001f87983 */ /* 0x000ea20000300a00 */
[----:B---3--:R-:W-:-:S04]  /*c2f0*/  IMAD.WIDE R14, R2, 0x4, R8 ;  /* 0x00000004020e7825 */ /* 0x008fc800078e0208 */
[C---:B------:R-:W-:Y:S01]  /*c300*/  IMAD.WIDE R12, R2.reuse, 0x4, R12 ;  /* 0x00000004020c7825 */ /* 0x040fe200078e020c */
[----:B------:R-:W-:Y:S04]  /*c310*/  STL.64 [R1+0x190], R14 ;  /* 0x0001900e01007387 */ /* 0x000fe80000100a00 */
[----:B------:R3:W-:Y:S04]  /*c320*/  STL.64 [R1+0x188], R12 ;  /* 0x0001880c01007387 */ /* 0x0007e80000100a00 */
[----:B------:R-:W-:Y:S04]  /*c330*/  LDGSTS.E [R5+0x1000c], desc[UR6][R14.64], !P0 ;  /* 0x1000c0000e057fae */ /* 0x000fe8000c121846 */
[----:B------:R-:W-:Y:S01]  /*c340*/  LDGSTS.E [R5+0x1400c], desc[UR6][R12.64], !P0 ;  /* 0x1400c0000c057fae */ /* 0x000fe2000c121846 */
[----:B------:R-:W-:-:S05]  /*c350*/  IMAD.WIDE R10, R2, 0x4, R10 ;  /* 0x00000004020a7825 */ /* 0x000fca00078e020a */
[----:B------:R-:W-:Y:S01]  /*c360*/  STL.64 [R1+0x180], R10 ;  /* 0x0001800a01007387 */ /* 0x000fe20000100a00 */
[----:B------:R-:W-:-:S03]  /*c370*/  IMAD.WIDE R8, R2, 0x4, R250 ;  /* 0x0000000402087825 */ /* 0x000fc600078e02fa */
[----:B------:R-:W-:Y:S04]  /*c380*/  LDGSTS.E [R5+0x1800c], desc[UR6][R10.64], !P0 ;  /* 0x1800c0000a057fae */ /* 0x000fe8000c121846 */
[----:B------:R-:W2:Y:S04]  /*c390*/  LDL.LU.64 R250, [R1+0x80] ;  /* 0x0000800001fa7983 */ /* 0x000ea80000300a00 */
[----:B------:R1:W-:Y:S04]  /*c3a0*/  STL.64 [R1+0x178], R8 ;  /* 0x0001780801007387 */ /* 0x0003e80000100a00 */
[----:B---3--:R-:W3:Y:S04]  /*c3b0*/  LDL.LU.64 R12, [R1+0x78] ;  /* 0x00007800010c7983 */ /* 0x008ee80000300a00 */
[----:B------:R-:W-:Y:S01]  /*c3c0*/  LDGSTS.E [R5+0x1c00c], desc[UR6][R8.64], !P0 ;  /* 0x1c00c00008057fae */ /* 0x000fe2000c121846 */
[----:B------:R-:W-:-:S04]  /*c3d0*/  IMAD.WIDE R238, R2, 0x4, R238 ;  /* 0x0000000402ee7825 */ /* 0x000fc800078e02ee */
[C---:B------:R-:W-:Y:S01]  /*c3e0*/  IMAD.WIDE R236, R2.reuse, 0x4, R236 ;  /* 0x0000000402ec7825 */ /* 0x040fe200078e02ec */
[----:B------:R-:W-:Y:S03]  /*c3f0*/  STL.64 [R1+0x170], R238 ;  /* 0x000170ee01007387 */ /* 0x000fe60000100a00 */
[----:B------:R-:W-:Y:S01]  /*c400*/  IMAD.WIDE R234, R2, 0x4, R240 ;  /* 0x0000000402ea7825 */ /* 0x000fe200078e02f0 */
[----:B------:R-:W3:Y:S04]  /*c410*/  LDL.LU.64 R14, [R1+0x70] ;  /* 0x00007000010e7983 */ /* 0x000ee80000300a00 */
[----:B------:R2:W-:Y:S04]  /*c420*/  STL.64 [R1+0x168], R236 ;  /* 0x000168ec01007387 */ /* 0x0005e80000100a00 */
[----:B-1----:R-:W3:Y:S04]  /*c430*/  LDL.LU.64 R8, [R1+0x68] ;  /* 0x0000680001087983 */ /* 0x002ee80000300a00 */
[----:B------:R1:W-:Y:S04]  /*c440*/  STL.64 [R1+0x160], R234 ;  /* 0x000160ea01007387 */ /* 0x0003e80000100a00 */
[----:B------:R-:W3:Y:S01]  /*c450*/  LDL.LU.64 R10, [R1+0x60] ;  /* 0x00006000010a7983 */ /* 0x000ee20000300a00 */
[----:B------:R-:W-:-:S02]  /*c460*/  VIADD R4, R229, 0xffffffd3 ;  /* 0xffffffd3e5047836 */ /* 0x000fc40000000000 */
[----:B------:R-:W1:Y:S03]  /*c470*/  LDC R229, c[0x0][0x230] ;  /* 0x00008c00ffe57b82 */ /* 0x000e660000000800 */
[----:B------:R-:W-:Y:S01]  /*c480*/  ISETP.GE.U32.AND P1, PT, R4, 0x7fffffb4, PT ;  /* 0x7fffffb40400780c */ /* 0x000fe20003f26070 */
[----:B------:R-:W-:-:S04]  /*c490*/  VIADD R4, R228, 0xffffffd2 ;  /* 0xffffffd2e4047836 */ /* 0x000fc80000000000 */
[----:B------:R-:W1:Y:S01]  /*c4a0*/  LDC R228, c[0x0][0x230] ;  /* 0x00008c00ffe47b82 */ /* 0x000e620000000800 */
[----:B------:R-:W-:Y:S01]  /*c4b0*/  ISETP.GE.U32.AND P2, PT, R4, 0x7fffffb3, PT ;  /* 0x7fffffb30400780c */ /* 0x000fe20003f46070 */
[----:B----4-:R-:W-:-:S06]  /*c4c0*/  VIADD R4, R230, 0xffffffd1 ;  /* 0xffffffd1e6047836 */ /* 0x010fcc0000000000 */
[----:B------:R-:W4:Y:S01]  /*c4d0*/  LDC R230, c[0x0][0x230] ;  /* 0x00008c00ffe67b82 */ /* 0x000f220000000800 */
[----:B------:R-:W-:Y:S01]  /*c4e0*/  ISETP.GE.U32.AND P6, PT, R4, 0x7fffffb2, PT ;  /* 0x7fffffb20400780c */ /* 0x000fe20003fc6070 */
[----:B------:R-:W-:Y:S01]  /*c4f0*/  LDGSTS.E [R6+0x10000], desc[UR6][R238.64], !P1 ;  /* 0x10000000ee067fae */ /* 0x000fe2000c921846 */
[----:B--2---:R-:W-:-:S03]  /*c500*/  IMAD.WIDE R232, R2, 0x4, R242 ;  /* 0x0000000402e87825 */ /* 0x004fc600078e02f2 */
[----:B------:R-:W-:Y:S01]  /*c510*/  LDGSTS.E [R6+0x14000], desc[UR6][R236.64], !P1 ;  /* 0x14000000ec067fae */ /* 0x000fe2000c921846 */
[----:B-1----:R-:W-:-:S03]  /*c520*/  VIADD R4, R229, 0xffffffd0 ;  /* 0xffffffd0e5047836 */ /* 0x002fc60000000000 */
[----:B------:R1:W-:Y:S01]  /*c530*/  STL.64 [R1+0x158], R232 ;  /* 0x000158e801007387 */ /* 0x0003e20000100a00 */
[----:B------:R-:W2:Y:S01]  /*c540*/  LDC R229, c[0x0][0x230] ;  /* 0x00008c00ffe57b82 */ /* 0x000ea20000000800 */
[----:B------:R-:W-:Y:S01]  /*c550*/  ISETP.GE.U32.AND P5, PT, R4, 0x7fffffb1, PT ;  /* 0x7fffffb10400780c */ /* 0x000fe20003fa6070 */
[----:B------:R-:W-:Y:S01]  /*c560*/  VIADD R4, R228, 0xffffffcf ;  /* 0xffffffcfe4047836 */ /* 0x000fe20000000000 */
[----:B------:R1:W-:Y:S05]  /*c570*/  LDGSTS.E [R6+0x18000], desc[UR6][R234.64], !P1 ;  /* 0x18000000ea067fae */ /* 0x0003ea000c921846 */
[----:B------:R-:W2:Y:S01]  /*c580*/  LDC R228, c[0x0][0x230] ;  /* 0x00008c00ffe47b82 */ /* 0x000ea20000000800 */
[----:B------:R-:W3:Y:S01]  /*c590*/  LDL.LU.64 R236, [R1+0x58] ;  /* 0x0000580001ec7983 */ /* 0x000ee20000300a00 */
[----:B------:R-:W-:-:S04]  /*c5a0*/  IMAD.WIDE R246, R2, 0x4, R246 ;  /* 0x0000000402f67825 */ /* 0x000fc800078e02f6 */
[----:B------:R-:W-:Y:S01]  /*c5b0*/  IMAD.WIDE R244, R2, 0x4, R244 ;  /* 0x0000000402f47825 */ /* 0x000fe200078e02f4 */
[----:B------:R-:W-:Y:S01]  /*c5c0*/  STL.64 [R1+0x150], R246 ;  /* 0x000150f601007387 */ /* 0x000fe20000100a00 */
[----:B------:R-:W-:Y:S02]  /*c5d0*/  ISETP.GE.U32.AND P4, PT, R4, 0x7fffffb0, PT ;  /* 0x7fffffb00400780c */ /* 0x000fe40003f86070 */
[----:B-1----:R-:W-:Y:S01]  /*c5e0*/  IMAD.WIDE R234, R2, 0x4, R248 ;  /* 0x0000000402ea7825 */ /* 0x002fe200078e02f8 */
[----:B------:R1:W-:Y:S03]  /*c5f0*/  LDGSTS.E [R6+0x1c000], desc[UR6][R232.64], !P1 ;  /* 0x1c000000e8067fae */ /* 0x0003e6000c921846 */
[----:B----4-:R-:W-:Y:S01]  /*c600*/  VIADD R4, R230, 0xffffffce ;  /* 0xffffffcee6047836 */ /* 0x010fe20000000000 */
[----:B------:R-:W4:Y:S01]  /*c610*/  LDL.LU.64 R238, [R1+0x50] ;  /* 0x0000500001ee7983 */ /* 0x000f220000300a00 */
[----:B------:R-:W3:Y:S03]  /*c620*/  LDC R230, c[0x0][0x230] ;  /* 0x00008c00ffe67b82 */ /* 0x000ee60000000800 */
[----:B------:R1:W-:Y:S04]  /*c630*/  STL.64 [R1+0x148], R244 ;  /* 0x000148f401007387 */ /* 0x0003e80000100a00 */
[----:B------:R-:W4:Y:S04]  /*c640*/  LDL.LU.64 R240, [R1+0x48] ;  /* 0x0000480001f07983 */ /* 0x000f280000300a00 */
[----:B------:R3:W-:Y:S04]  /*c650*/  STL.64 [R1+0x140], R234 ;  /* 0x000140ea01007387 */ /* 0x0007e80000100a00 */
[----:B------:R-:W4:Y:S04]  /*c660*/  LDL.LU.64 R242, [R1+0x40] ;  /* 0x0000400001f27983 */ /* 0x000f280000300a00 */
[----:B------:R-:W-:Y:S04]  /*c670*/  LDGSTS.E [R6+0x10004], desc[UR6][R246.64], !P2 ;  /* 0x10004000f6067fae */ /* 0x000fe8000d121846 */
[----:B------:R-:W-:Y:S01]  /*c680*/  LDGSTS.E [R6+0x14004], desc[UR6][R244.64], !P2 ;  /* 0x14004000f4067fae */ /* 0x000fe2000d121846 */
[----:B------:R-:W-:Y:S01]  /*c690*/  ISETP.GE.U32.AND P0, PT, R4, 0x7fffffaf, PT ;  /* 0x7fffffaf0400780c */ /* 0x000fe20003f06070 */
[----:B--2---:R-:W-:-:S02]  /*c6a0*/  VIADD R4, R229, 0xffffffcd ;  /* 0xffffffcde5047836 */ /* 0x004fc40000000000 */
[----:B------:R-:W-:Y:S01]  /*c6b0*/  LDGSTS.E [R6+0x18004], desc[UR6][R234.64], !P2 ;  /* 0x18004000ea067fae */ /* 0x000fe2000d121846 */
[----:B------:R-:W2:Y:S02]  /*c6c0*/  LDC R229, c[0x0][0x230] ;  /* 0x00008c00ffe57b82 */ /* 0x000ea40000000800 */
[----:B------:R-:W-:Y:S01]  /*c6d0*/  ISETP.GE.U32.AND P1, PT, R4, 0x7fffffae, PT ;  /* 0x7fffffae0400780c */ /* 0x000fe20003f26070 */
[----:B------:R-:W-:-:S05]  /*c6e0*/  VIADD R4, R228, 0xffffffcc ;  /* 0xffffffcce4047836 */ /* 0x000fca0000000000 */
[----:B------:R-:W2:Y:S01]  /*c6f0*/  LDC R228, c[0x0][0x230] ;  /* 0x00008c00ffe47b82 */ /* 0x000ea20000000800 */
[----:B-1----:R-:W-:-:S05]  /*c700*/  IMAD.WIDE R232, R2, 0x4, R250 ;  /* 0x0000000402e87825 */ /* 0x002fca00078e02fa */
[----:B------:R1:W-:Y:S04]  /*c710*/  STL.64 [R1+0x138], R232 ;  /* 0x000138e801007387 */ /* 0x0003e80000100a00 */
[----:B------:R-:W2:Y:S04]  /*c720*/  LDL.LU.64 R244, [R1+0x38] ;  /* 0x0000380001f47983 */ /* 0x000ea80000300a00 */
[----:B------:R-:W2:Y:S04]  /*c730*/  LDL.LU.64 R246, [R1+0x30] ;  /* 0x0000300001f67983 */ /* 0x000ea80000300a00 */
[----:B------:R-:W2:Y:S04]  /*c740*/  LDL.LU.64 R248, [R1+0x28] ;  /* 0x0000280001f87983 */ /* 0x000ea80000300a00 */
[----:B------:R-:W2:Y:S01]  /*c750*/  LDL.LU.64 R250, [R1+0x20] ;  /* 0x0000200001fa7983 */ /* 0x000ea20000300a00 */
[----:B---3--:R-:W-:-:S03]  /*c760*/  IMAD.WIDE R12, R2, 0x4, R12 ;  /* 0x00000004020c7825 */ /* 0x008fc600078e020c */
[----:B------:R-:W-:Y:S01]  /*c770*/  LDGSTS.E [R6+0x1c004], desc[UR6][R232.64], !P2 ;  /* 0x1c004000e8067fae */ /* 0x000fe2000d121846 */
[----:B------:R-:W-:-:S03]  /*c780*/  ISETP.GE.U32.AND P2, PT, R4, 0x7fffffad, PT ;  /* 0x7fffffad0400780c */ /* 0x000fc60003f46070 */
[----:B------:R-:W-:Y:S01]  /*c790*/  STL.64 [R1+0x130], R12 ;  /* 0x0001300c01007387 */ /* 0x000fe20000100a00 */
[----:B------:R-:W-:-:S03]  /*c7a0*/  VIADD R4, R230, 0xffffffcb ;  /* 0xffffffcbe6047836 */ /* 0x000fc60000000000 */
[----:B------:R-:W-:Y:S01]  /*c7b0*/  LDGSTS.E [R6+0x10008], desc[UR6][R12.64], !P6 ;  /* 0x100080000c067fae */ /* 0x000fe2000f121846 */
[----:B------:R-:W-:-:S04]  /*c7c0*/  IMAD.WIDE R14, R2, 0x4, R14 ;  /* 0x00000004020e7825 */ /* 0x000fc800078e020e */
[C---:B------:R-:W-:Y:S01]  /*c7d0*/  IMAD.WIDE R8, R2.reuse, 0x4, R8 ;  /* 0x0000000402087825 */ /* 0x040fe200078e0208 */
[----:B------:R3:W-:Y:S04]  /*c7e0*/  STL.64 [R1+0x128], R14 ;  /* 0x0001280e01007387 */ /* 0x0007e80000100a00 */
[----:B------:R3:W-:Y:S01]  /*c7f0*/  STL.64 [R1+0x120], R8 ;  /* 0x0001200801007387 */ /* 0x0007e20000100a00 */
[----:B------:R-:W-:-:S03]  /*c800*/  IMAD.WIDE R10, R2, 0x4, R10 ;  /* 0x00000004020a7825 */ /* 0x000fc600078e020a */
[----:B------:R-:W2:Y:S01]  /*c810*/  LDL.LU.64 R234, [R1+0x18] ;  /* 0x0000180001ea7983 */ /* 0x000ea20000300a00 */
[----:B------:R-:W-:-:S03]  /*c820*/  IMAD.MOV.U32 R230, RZ, RZ, R14 ;  /* 0x000000ffffe67224 */ /* 0x000fc600078e000e */
[----:B------:R3:W-:Y:S01]  /*c830*/  STL.64 [R1+0x118], R10 ;  /* 0x0001180a01007387 */ /* 0x0007e20000100a00 */
[----:B------:R-:W-:-:S03]  /*c840*/  IMAD.MOV.U32 R231, RZ, RZ, R15 ;  /* 0x000000ffffe77224 */ /* 0x000fc600078e000f */
[----:B-1----:R-:W2:Y:S04]  /*c850*/  LDL.LU.64 R232, [R1+0x10] ;  /* 0x0000100001e87983 */ /* 0x002ea80000300a00 */
[----:B---3--:R-:W3:Y:S04]  /*c860*/  LDL.LU.64 R14, [R1+0x8] ;  /* 0x00000800010e7983 */ /* 0x008ee80000300a00 */
[----:B------:R-:W3:Y:S04]  /*c870*/  LDL.LU.64 R12, [R1] ;  /* 0x00000000010c7983 */ /* 0x000ee80000300a00 */
[----:B------:R1:W-:Y:S04]  /*c880*/  LDGSTS.E [R6+0x14008], desc[UR6][R230.64], !P6 ;  /* 0x14008000e6067fae */ /* 0x0003e8000f121846 */
[----:B------:R-:W-:Y:S04]  /*c890*/  LDGSTS.E [R6+0x18008], desc[UR6][R8.64], !P6 ;  /* 0x1800800008067fae */ /* 0x000fe8000f121846 */
[----:B------:R-:W-:Y:S01]  /*c8a0*/  LDGSTS.E [R6+0x1c008], desc[UR6][R10.64], !P6 ;  /* 0x1c0080000a067fae */ /* 0x000fe2000f121846 */
[----:B-1----:R-:W1:Y:S03]  /*c8b0*/  LDC R231, c[0x0][0x230] ;  /* 0x00008c00ffe77b82 */ /* 0x002e660000000800 */
[----:B------:R-:W3:Y:S01]  /*c8c0*/  LDL.LU.64 R8, [R1+0x2a10] ;  /* 0x002a100001087983 */ /* 0x000ee20000300a00 */
[----:B------:R-:W-:-:S03]  /*c8d0*/  IMAD.WIDE R236, R2, 0x4, R236 ;  /* 0x0000000402ec7825 */ /* 0x000fc600078e02ec */
[----:B------:R-:W3:Y:S01]  /*c8e0*/  LDL.LU.64 R10, [R1+0x2a08] ;  /* 0x002a0800010a7983 */ /* 0x000ee20000300a00 */
[----:B------:R-:W1:Y:S03]  /*c8f0*/  LDC R230, c[0x0][0x230] ;  /* 0x00008c00ffe67b82 */ /* 0x000e660000000800 */
[----:B------:R4:W-:Y:S04]  /*c900*/  STL.64 [R1+0x110], R236 ;  /* 0x000110ec01007387 */ /* 0x0009e80000100a00 */
[----:B------:R1:W-:Y:S01]  /*c910*/  LDGSTS.E [R6+0x1000c], desc[UR6][R236.64], !P5 ;  /* 0x1000c000ec067fae */ /* 0x0003e2000e921846 */
[----:B----4-:R-:W-:-:S05]  /*c920*/  IMAD.WIDE R238, R2, 0x4, R238 ;  /* 0x0000000402ee7825 */ /* 0x010fca00078e02ee */
[----:B------:R4:W-:Y:S01]  /*c930*/  STL.64 [R1+0x108], R238 ;  /* 0x000108ee01007387 */ /* 0x0009e20000100a00 */
[----:B------:R-:W-:-:S03]  /*c940*/  IMAD.WIDE R240, R2, 0x4, R240 ;  /* 0x0000000402f07825 */ /* 0x000fc600078e02f0 */
[----:B------:R-:W1:Y:S04]  /*c950*/  LDL.LU.64 R236, [R1+0x2a00] ;  /* 0x002a000001ec7983 */ /* 0x000e680000300a00 */
[----:B------:R4:W-:Y:S01]  /*c960*/  STL.64 [R1+0x100], R240 ;  /* 0x000100f001007387 */ /* 0x0009e20000100a00 */
[----:B------:R-:W-:-:S03]  /*c970*/  IMAD.WIDE R242, R2, 0x4, R242 ;  /* 0x0000000402f27825 */ /* 0x000fc600078e02f2 */
[----:B------:R-:W-:Y:S04]  /*c980*/  LDGSTS.E [R6+0x1400c], desc[UR6][R238.64], !P5 ;  /* 0x1400c000ee067fae */ /* 0x000fe8000e921846 */
[----:B------:R-:W-:Y:S04]  /*c990*/  LDGSTS.E [R6+0x1800c], desc[UR6][R240.64], !P5 ;  /* 0x1800c000f0067fae */ /* 0x000fe8000e921846 */
[----:B------:R-:W-:Y:S04]  /*c9a0*/  LDGSTS.E [R6+0x1c00c], desc[UR6][R242.64], !P5 ;  /* 0x1c00c000f2067fae */ /* 0x000fe8000e921846 */
[----:B----4-:R-:W4:Y:S04]  /*c9b0*/  LDL.LU.64 R238, [R1+0x29f8] ;  /* 0x0029f80001ee7983 */ /* 0x010f280000300a00 */
[----:B------:R2:W-:Y:S04]  /*c9c0*/  STL.64 [R1+0xf8], R242 ;  /* 0x0000f8f201007387 */ /* 0x0005e80000100a00 */
[----:B------:R-:W4:Y:S04]  /*c9d0*/  LDL.LU.64 R240, [R1+0x29f0] ;  /* 0x0029f00001f07983 */ /* 0x000f280000300a00 */
[----:B--2---:R-:W2:Y:S01]  /*c9e0*/  LDL.LU.64 R242, [R1+0x29e8] ;  /* 0x0029e80001f27983 */ /* 0x004ea20000300a00 */
[----:B------:R-:W-:-:S04]  /*c9f0*/  IMAD.WIDE R244, R2, 0x4, R244 ;  /* 0x0000000402f47825 */ /* 0x000fc800078e02f4 */
[C---:B------:R-:W-:Y:S01]  /*ca00*/  IMAD.WIDE R246, R2.reuse, 0x4, R246 ;  /* 0x0000000402f67825 */ /* 0x040fe200078e02f6 */
[----:B------:R3:W-:Y:S03]  /*ca10*/  STL.64 [R1+0xf0], R244 ;  /* 0x0000f0f401007387 */ /* 0x0007e60000100a00 */
[C---:B------:R-:W-:Y:S01]  /*ca20*/  IMAD.WIDE R248, R2.reuse, 0x4, R248 ;  /* 0x0000000402f87825 */ /* 0x040fe200078e02f8 */
[----:B------:R3:W-:Y:S03]  /*ca30*/  STL.64 [R1+0xe8], R246 ;  /* 0x0000e8f601007387 */ /* 0x0007e60000100a00 */
[C---:B------:R-:W-:Y:S01]  /*ca40*/  IMAD.WIDE R250, R2.reuse, 0x4, R250 ;  /* 0x0000000402fa7825 */ /* 0x040fe200078e02fa */
[----:B------:R4:W-:Y:S04]  /*ca50*/  LDGSTS.E [R7+0x10000], desc[UR6][R244.64], !P4 ;  /* 0x10000000f4077fae */ /* 0x0009e8000e121846 */
[----:B------:R4:W-:Y:S04]  /*ca60*/  LDGSTS.E [R7+0x14000], desc[UR6][R246.64], !P4 ;  /* 0x14000000f6077fae */ /* 0x0009e8000e121846 */
[----:B------:R4:W-:Y:S04]  /*ca70*/  LDGSTS.E [R7+0x18000], desc[UR6][R248.64], !P4 ;  /* 0x18000000f8077fae */ /* 0x0009e8000e121846 */
[----:B---3--:R-:W4:Y:S04]  /*ca80*/  LDL.LU.64 R244, [R1+0x29e0] ;  /* 0x0029e00001f47983 */ /* 0x008f280000300a00 */
[----:B------:R3:W-:Y:S04]  /*ca90*/  STL.64 [R1+0xe0], R248 ;  /* 0x0000e0f801007387 */ /* 0x0007e80000100a00 */
[----:B------:R-:W2:Y:S04]  /*caa0*/  LDL.LU.64 R246, [R1+0x29d8] ;  /* 0x0029d80001f67983 */ /* 0x000ea80000300a00 */
[----:B------:R3:W-:Y:S04]  /*cab0*/  STL.64 [R1+0xd8], R250 ;  /* 0x0000d8fa01007387 */ /* 0x0007e80000100a00 */
[----:B---3--:R-:W3:Y:S04]  /*cac0*/  LDL.LU.64 R248, [R1+0x29d0] ;  /* 0x0029d00001f87983 */ /* 0x008ee80000300a00 */
[----:B------:R3:W-:Y:S04]  /*cad0*/  LDGSTS.E [R7+0x1c000], desc[UR6][R250.64], !P4 ;  /* 0x1c000000fa077fae */ /* 0x0007e8000e121846 */
[----:B------:R-:W3:Y:S01]  /*cae0*/  LDL.LU.64 R250, [R1+0x29c8] ;  /* 0x0029c80001fa7983 */ /* 0x000ee20000300a00 */
[----:B------:R-:W-:-:S04]  /*caf0*/  IMAD.WIDE R234, R2, 0x4, R234 ;  /* 0x0000000402ea7825 */ /* 0x000fc800078e02ea */
[C---:B------:R-:W-:Y:S01]  /*cb00*/  IMAD.WIDE R232, R2.reuse, 0x4, R232 ;  /* 0x0000000402e87825 */ /* 0x040fe200078e02e8 */
[----:B------:R-:W-:Y:S03]  /*cb10*/  STL.64 [R1+0xd0], R234 ;  /* 0x0000d0ea01007387 */ /* 0x000fe60000100a00 */
[C---:B------:R-:W-:Y:S01]  /*cb20*/  IMAD.WIDE R14, R2.reuse, 0x4, R14 ;  /* 0x00000004020e7825 */ /* 0x040fe200078e020e */
[----:B------:R1:W-:Y:S03]  /*cb30*/  STL.64 [R1+0xc8], R232 ;  /* 0x0000c8e801007387 */ /* 0x0003e60000100a00 */
[----:B------:R-:W-:Y:S01]  /*cb40*/  IMAD.WIDE R12, R2, 0x4, R12 ;  /* 0x00000004020c7825 */ /* 0x000fe200078e020c */
[----:B------:R-:W-:Y:S04]  /*cb50*/  LDGSTS.E [R7+0x10004], desc[UR6][R234.64], !P0 ;  /* 0x10004000ea077fae */ /* 0x000fe8000c121846 */
[----:B------:R1:W-:Y:S04]  /*cb60*/  STL.64 [R1+0xc0], R14 ;  /* 0x0000c00e01007387 */ /* 0x0003e80000100a00 */
[----:B------:R-:W-:Y:S04]  /*cb70*/  LDGSTS.E [R7+0x14004], desc[UR6][R232.64], !P0 ;  /* 0x14004000e8077fae */ /* 0x000fe8000c121846 */
[----:B------:R1:W-:Y:S04]  /*cb80*/  STL.64 [R1+0xb8], R12 ;  /* 0x0000b80c01007387 */ /* 0x0003e80000100a00 */
[----:B------:R-:W-:Y:S04]  /*cb90*/  LDGSTS.E [R7+0x18004], desc[UR6][R14.64], !P0 ;  /* 0x180040000e077fae */ /* 0x000fe8000c121846 */
[----:B-1----:R-:W3:Y:S04]  /*cba0*/  LDL.LU.64 R232, [R1+0x2e0] ;  /* 0x0002e00001e87983 */ /* 0x002ee80000300a00 */
[----:B------:R-:W-:Y:S04]  /*cbb0*/  LDGSTS.E [R7+0x1c004], desc[UR6][R12.64], !P0 ;  /* 0x1c0040000c077fae */ /* 0x000fe8000c121846 */
[----:B------:R-:W3:Y:S04]  /*cbc0*/  LDL.LU.64 R14, [R1+0x2e8] ;  /* 0x0002e800010e7983 */ /* 0x000ee80000300a00 */
[----:B------:R-:W3:Y:S04]  /*cbd0*/  LDL.LU.64 R12, [R1+0x2f0] ;  /* 0x0002f000010c7983 */ /* 0x000ee80000300a00 */
[----:B------:R-:W3:Y:S01]  /*cbe0*/  LDL.LU.64 R234, [R1+0x2f8] ;  /* 0x0002f80001ea7983 */ /* 0x000ee20000300a00 */
[----:B------:R-:W-:Y:S01]  /*cbf0*/  ISETP.GE.U32.AND P6, PT, R4, 0x7fffffac, PT ;  /* 0x7fffffac0400780c */ /* 0x000fe20003fc6070 */
[----:B------:R-:W-:-:S04]  /*cc00*/  IMAD.WIDE R236, R2, 0x4, R236 ;  /* 0x0000000402ec7825 */ /* 0x000fc800078e02ec */
[----:B----4-:R-:W-:-:S04]  /*cc10*/  IMAD.WIDE R244, R2, 0x4, R244 ;  /* 0x0000000402f47825 */ /* 0x010fc800078e02f4 */
[----:B--2---:R-:W-:-:S04]  /*cc20*/  IMAD.WIDE R246, R2, 0x4, R246 ;  /* 0x0000000402f67825 */ /* 0x004fc800078e02f6 */
[----:B---3--:R-:W-:-:S04]  /*cc30*/  IMAD.WIDE R248, R2, 0x4, R248 ;  /* 0x0000000402f87825 */ /* 0x008fc800078e02f8 */
[----:B------:R-:W-:-:S05]  /*cc40*/  IMAD.WIDE R250, R2, 0x4, R250 ;  /* 0x0000000402fa7825 */ /* 0x000fca00078e02fa */
[----:B------:R1:W-:Y:S04]  /*cc50*/  STL.64 [R1+0xb0], R250 ;  /* 0x0000b0fa01007387 */ /* 0x0003e80000100a00 */
[----:B------:R2:W-:Y:S04]  /*cc60*/  STL.64 [R1+0xa8], R248 ;  /* 0x0000a8f801007387 */ /* 0x0005e80000100a00 */
[----:B------:R1:W-:Y:S04]  /*cc70*/  LDGSTS.E [R7+0x10008], desc[UR6][R250.64], !P1 ;  /* 0x10008000fa077fae */ /* 0x0003e8000c921846 */
[----:B------:R3:W-:Y:S04]  /*cc80*/  STL.64 [R1+0xa0], R246 ;  /* 0x0000a0f601007387 */ /* 0x0007e80000100a00 */
[----:B------:R2:W-:Y:S01]  /*cc90*/  LDGSTS.E [R7+0x14008], desc[UR6][R248.64], !P1 ;  /* 0x14008000f8077fae */ /* 0x0005e2000c921846 */
[----:B-1----:R-:W-:-:S03]  /*cca0*/  IMAD.WIDE R250, R2, 0x4, R242 ;  /* 0x0000000402fa7825 */ /* 0x002fc600078e02f2 */
[----:B------:R1:W-:Y:S04]  /*ccb0*/  STL.64 [R1+0x98], R244 ;  /* 0x000098f401007387 */ /* 0x0003e80000100a00 */
[----:B------:R-:W-:Y:S01]  /*ccc0*/  LDGSTS.E [R7+0x18008], desc[UR6][R246.64], !P1 ;  /* 0x18008000f6077fae */ /* 0x000fe2000c921846 */
[----:B--2---:R-:W-:-:S03]  /*ccd0*/  IMAD.WIDE R248, R2, 0x4, R240 ;  /* 0x0000000402f87825 */ /* 0x004fc600078e02f0 */
[----:B------:R1:W-:Y:S01]  /*cce0*/  LDGSTS.E [R7+0x1c008], desc[UR6][R244.64], !P1 ;  /* 0x1c008000f4077fae */ /* 0x0003e2000c921846 */
[----:B------:R-:W-:-:S03]  /*ccf0*/  IMAD.WIDE R232, R2, 0x4, R232 ;  /* 0x0000000402e87825 */ /* 0x000fc600078e02e8 */
[----:B------:R-:W-:Y:S04]  /*cd00*/  LDGSTS.E [R7+0x1000c], desc[UR6][R250.64], !P2 ;  /* 0x1000c000fa077fae */ /* 0x000fe8000d121846 */
[----:B---3--:R-:W2:Y:S04]  /*cd10*/  LDL.LU.64 R246, [R1+0x318] ;  /* 0x0003180001f67983 */ /* 0x008ea80000300a00 */
[----:B------:R-:W3:Y:S01]  /*cd20*/  LDL.LU.64 R242, [R1+0x310] ;  /* 0x0003100001f27983 */ /* 0x000ee20000300a00 */
[----:B-1----:R-:W-:-:S03]  /*cd30*/  IMAD.WIDE R244, R2, 0x4, R238 ;  /* 0x0000000402f47825 */ /* 0x002fc600078e02ee */
[----:B------:R-:W4:Y:S04]  /*cd40*/  LDL.LU.64 R240, [R1+0x300] ;  /* 0x0003000001f07983 */ /* 0x000f280000300a00 */
[----:B------:R-:W-:Y:S04]  /*cd50*/  STL.64 [R1+0x90], R250 ;  /* 0x000090fa01007387 */ /* 0x000fe80000100a00 */
[----:B------:R-:W4:Y:S01]  /*cd60*/  LDL.LU.64 R238, [R1+0x308] ;  /* 0x0003080001ee7983 */ /* 0x000f220000300a00 */
[----:B------:R-:W-:-:S03]  /*cd70*/  IMAD.WIDE R14, R2, 0x4, R14 ;  /* 0x00000004020e7825 */ /* 0x000fc600078e020e */
[----:B------:R1:W-:Y:S01]  /*cd80*/  STL.64 [R1+0x88], R248 ;  /* 0x000088f801007387 */ /* 0x0003e20000100a00 */
[----:B------:R-:W-:-:S03]  /*cd90*/  IMAD.WIDE R12, R2, 0x4, R12 ;  /* 0x00000004020c7825 */ /* 0x000fc600078e020c */
[----:B------:R1:W-:Y:S04]  /*cda0*/  STL.64 [R1+0x80], R244 ;  /* 0x000080f401007387 */ /* 0x0003e80000100a00 */
[----:B------:R-:W-:Y:S04]  /*cdb0*/  LDGSTS.E [R7+0x1400c], desc[UR6][R248.64], !P2 ;  /* 0x1400c000f8077fae */ /* 0x000fe8000d121846 */
[----:B------:R-:W-:Y:S04]  /*cdc0*/  STL.64 [R1+0x68], R236 ;  /* 0x000068ec01007387 */ /* 0x000fe80000100a00 */
[----:B------:R-:W-:Y:S04]  /*cdd0*/  LDGSTS.E [R7+0x1800c], desc[UR6][R244.64], !P2 ;  /* 0x1800c000f4077fae */ /* 0x000fe8000d121846 */
[----:B-1----:R-:W4:Y:S04]  /*cde0*/  LDL.LU.64 R248, [R1+0x320] ;  /* 0x0003200001f87983 */ /* 0x002f280000300a00 */
[----:B------:R1:W-:Y:S04]  /*cdf0*/  LDGSTS.E [R7+0x1c00c], desc[UR6][R236.64], !P2 ;  /* 0x1c00c000ec077fae */ /* 0x0003e8000d121846 */
[----:B------:R-:W4:Y:S04]  /*ce00*/  LDL.LU.64 R244, [R1+0x328] ;  /* 0x0003280001f47983 */ /* 0x000f280000300a00 */
[----:B------:R1:W-:Y:S04]  /*ce10*/  STL.64 [R1+0x2890], R6 ;  /* 0x0028900601007387 */ /* 0x0003e80000100a00 */
[----:B------:R-:W-:Y:S04]  /*ce20*/  STL.64 [R1+0x60], R232 ;  /* 0x000060e801007387 */ /* 0x000fe80000100a00 */
[----:B------:R-:W-:Y:S01]  /*ce30*/  STL.64 [R1+0x58], R14 ;  /* 0x0000580e01007387 */ /* 0x000fe20000100a00 */
[----:B-1----:R-:W-:-:S03]  /*ce40*/  IMAD.WIDE R6, R2, 0x4, R234 ;  /* 0x0000000402067825 */ /* 0x002fc600078e02ea */
[----:B------:R1:W-:Y:S04]  /*ce50*/  STL.64 [R1+0x50], R12 ;  /* 0x0000500c01007387 */ /* 0x0003e80000100a00 */
[----:B------:R-:W4:Y:S04]  /*ce60*/  LDL.LU.64 R234, [R1+0x330] ;  /* 0x0003300001ea7983 */ /* 0x000f280000300a00 */
[----:B------:R-:W-:Y:S04]  /*ce70*/  LDGSTS.E [R8+0x10000], desc[UR6][R232.64], !P6 ;  /* 0x10000000e8087fae */ /* 0x000fe8000f121846 */
[----:B------:R2:W-:Y:S04]  /*ce80*/  STL.64 [R1+0x48], R6 ;  /* 0x0000480601007387 */ /* 0x0005e80000100a00 */
[----:B------:R-:W4:Y:S04]  /*ce90*/  LDL.LU.64 R250, [R1+0x338] ;  /* 0x0003380001fa7983 */ /* 0x000f280000300a00 */
[----:B------:R-:W-:Y:S04]  /*cea0*/  LDGSTS.E [R8+0x14000], desc[UR6][R14.64], !P6 ;  /* 0x140000000e087fae */ /* 0x000fe8000f121846 */
[----:B------:R-:W-:Y:S01]  /*ceb0*/  LDGSTS.E [R8+0x18000], desc[UR6][R12.64], !P6 ;  /* 0x180000000c087fae */ /* 0x000fe2000f121846 */
[----:B------:R-:W-:-:S02]  /*cec0*/  VIADD R4, R229, 0xffffffca ;  /* 0xffffffcae5047836 */ /* 0x000fc40000000000 */
[----:B------:R-:W4:Y:S01]  /*ced0*/  LDC R229, c[0x0][0x230] ;  /* 0x00008c00ffe57b82 */ /* 0x000f220000000800 */
[----:B------:R2:W-:Y:S04]  /*cee0*/  LDGSTS.E [R8+0x1c000], desc[UR6][R6.64], !P6 ;  /* 0x1c00000006087fae */ /* 0x0005e8000f121846 */
[----:B-1----:R-:W4:Y:S04]  /*cef0*/  LDL.LU.64 R12, [R1+0x340] ;  /* 0x00034000010c7983 */ /* 0x002f280000300a00 */
[----:B------:R-:W4:Y:S04]  /*cf00*/  LDL.LU.64 R232, [R1+0x348] ;  /* 0x0003480001e87983 */ /* 0x000f280000300a00 */
[----:B------:R-:W4:Y:S01]  /*cf10*/  LDL.LU.64 R14, [R1+0x350] ;  /* 0x00035000010e7983 */ /* 0x000f220000300a00 */
[----:B------:R-:W-:Y:S01]  /*cf20*/  ISETP.GE.U32.AND P5, PT, R4, 0x7fffffab, PT ;  /* 0x7fffffab0400780c */ /* 0x000fe20003fa6070 */
[----:B------:R-:W-:-:S02]  /*cf30*/  VIADD R4, R228, 0xffffffc9 ;  /* 0xffffffc9e4047836 */ /* 0x000fc40000000000 */
[----:B------:R-:W1:Y:S03]  /*cf40*/  LDC R228, c[0x0][0x230] ;  /* 0x00008c00ffe47b82 */ /* 0x000e660000000800 */
[----:B------:R-:W-:Y:S01]  /*cf50*/  ISETP.GE.U32.AND P4, PT, R4, 0x7fffffaa, PT ;  /* 0x7fffffaa0400780c */ /* 0x000fe20003f86070 */
[----:B--2---:R-:W-:-:S04]  /*cf60*/  IMAD.WIDE R6, R2, 0x4, R246 ;  /* 0x0000000402067825 */ /* 0x004fc800078e02f6 */
[----:B---3--:R-:W-:-:S04]  /*cf70*/  IMAD.WIDE R236, R2, 0x4, R242 ;  /* 0x0000000402ec7825 */ /* 0x008fc800078e02f2 */
[----:B----4-:R-:W-:-:S05]  /*cf80*/  IMAD.WIDE R240, R2, 0x4, R240 ;  /* 0x0000000402f07825 */ /* 0x010fca00078e02f0 */
[----:B------:R-:W-:Y:S01]  /*cf90*/  STL.64 [R1+0x40], R240 ;  /* 0x000040f001007387 */ /* 0x000fe20000100a00 */
[----:B------:R-:W-:-:S03]  /*cfa0*/  IMAD.WIDE R238, R2, 0x4, R238 ;  /* 0x0000000402ee7825 */ /* 0x000fc600078e02ee */
[----:B------:R-:W2:Y:S04]  /*cfb0*/  LDL.LU.64 R246, [R1+0x358] ;  /* 0x0003580001f67983 */ /* 0x000ea80000300a00 */
[----:B------:R-:W-:Y:S04]  /*cfc0*/  LDGSTS.E [R8+0x10004], desc[UR6][R240.64], !P5 ;  /* 0x10004000f0087fae */ /* 0x000fe8000e921846 */
[----:B------:R-:W-:Y:S04]  /*cfd0*/  STL.64 [R1+0x38], R238 ;  /* 0x000038ee01007387 */ /* 0x000fe80000100a00 */
[----:B------:R-:W-:Y:S04]  /*cfe0*/  LDGSTS.E [R8+0x14004], desc[UR6][R238.64], !P5 ;  /* 0x14004000ee087fae */ /* 0x000fe8000e921846 */
[----:B------:R3:W-:Y:S04]  /*cff0*/  STL.64 [R1+0x30], R236 ;  /* 0x000030ec01007387 */ /* 0x0007e80000100a00 */
[----:B------:R3:W-:Y:S01]  /*d000*/  LDGSTS.E [R8+0x18004], desc[UR6][R236.64], !P5 ;  /* 0x18004000ec087fae */ /* 0x0007e2000e921846 */
[----:B------:R-:W-:-:S03]  /*d010*/  IMAD.WIDE R248, R2, 0x4, R248 ;  /* 0x0000000402f87825 */ /* 0x000fc600078e02f8 */
[----:B------:R4:W-:Y:S04]  /*d020*/  STL.64 [R1+0x28], R6 ;  /* 0x0000280601007387 */ /* 0x0009e80000100a00 */
[----:B------:R4:W-:Y:S01]  /*d030*/  LDGSTS.E [R8+0x1c004], desc[UR6][R6.64], !P5 ;  /* 0x1c00400006087fae */ /* 0x0009e2000e921846 */
[----:B---3--:R-:W-:-:S03]  /*d040*/  IMAD.WIDE R236, R2, 0x4, R244 ;  /* 0x0000000402ec7825 */ /* 0x008fc600078e02f4 */
[----:B------:R3:W-:Y:S04]  /*d050*/  LDGSTS.E [R8+0x10008], desc[UR6][R248.64], !P4 ;  /* 0x10008000f8087fae */ /* 0x0007e8000e121846 */
[----:B------:R-:W2:Y:S04]  /*d060*/  LDL.LU.64 R244, [R1+0x360] ;  /* 0x0003600001f47983 */ /* 0x000ea80000300a00 */
[----:B------:R-:W2:Y:S04]  /*d070*/  LDL.LU.64 R242, [R1+0x368] ;  /* 0x0003680001f27983 */ /* 0x000ea80000300a00 */
[----:B------:R-:W-:Y:S04]  /*d080*/  STL.64 [R1+0x20], R248 ;  /* 0x000020f801007387 */ /* 0x000fe80000100a00 */
[----:B------:R-:W2:Y:S01]  /*d090*/  LDL.LU.64 R240, [R1+0x370] ;  /* 0x0003700001f07983 */ /* 0x000ea20000300a00 */
[----:B------:R-:W-:-:S03]  /*d0a0*/  IMAD.WIDE R234, R2, 0x4, R234 ;  /* 0x0000000402ea7825 */ /* 0x000fc600078e02ea */
[----:B------:R1:W-:Y:S04]  /*d0b0*/  STL.64 [R1+0x18], R236 ;  /* 0x000018ec01007387 */ /* 0x0003e80000100a00 */
[----:B------:R-:W2:Y:S01]  /*d0c0*/  LDL.LU.64 R238, [R1+0x378] ;  /* 0x0003780001ee7983 */ /* 0x000ea20000300a00 */
[----:B----4-:R-:W-:-:S03]  /*d0d0*/  IMAD.WIDE R6, R2, 0x4, R250 ;  /* 0x0000000402067825 */ /* 0x010fc600078e02fa */
[----:B------:R4:W-:Y:S04]  /*d0e0*/  STL.64 [R1+0x10], R234 ;  /* 0x000010ea01007387 */ /* 0x0009e80000100a00 */
[----:B------:R-:W-:Y:S04]  /*d0f0*/  LDGSTS.E [R8+0x14008], desc[UR6][R236.64], !P4 ;  /* 0x14008000ec087fae */ /* 0x000fe8000e121846 */
[----:B------:R4:W-:Y:S04]  /*d100*/  STL.64 [R1+0x8], R6 ;  /* 0x0000080601007387 */ /* 0x0009e80000100a00 */
[----:B------:R-:W-:Y:S04]  /*d110*/  LDGSTS.E [R8+0x18008], desc[UR6][R234.64], !P4 ;  /* 0x18008000ea087fae */ /* 0x000fe8000e121846 */
[----:B-1----:R-:W2:Y:S01]  /*d120*/  LDL.LU.64 R236, [R1+0x380] ;  /* 0x0003800001ec7983 */ /* 0x002ea20000300a00 */
[----:B------:R-:W-:-:S03]  /*d130*/  IMAD.WIDE R12, R2, 0x4, R12 ;  /* 0x00000004020c7825 */ /* 0x000fc600078e020c */
[----:B------:R1:W-:Y:S04]  /*d140*/  LDGSTS.E [R8+0x1c008], desc[UR6][R6.64], !P4 ;  /* 0x1c00800006087fae */ /* 0x0003e8000e121846 */
[----:B------:R1:W-:Y:S01]  /*d150*/  STL.64 [R1], R12 ;  /* 0x0000000c01007387 */ /* 0x0003e20000100a00 */
[----:B---3--:R-:W-:-:S03]  /*d160*/  IMAD.WIDE R248, R2, 0x4, R14 ;  /* 0x0000000402f87825 */ /* 0x008fc600078e020e */
[----:B------:R-:W3:Y:S01]  /*d170*/  LDL.LU.64 R14, [R1+0x388] ;  /* 0x00038800010e7983 */ /* 0x000ee20000300a00 */
[----:B------:R-:W-:-:S03]  /*d180*/  IMAD.WIDE R250, R2, 0x4, R232 ;  /* 0x0000000402fa7825 */ /* 0x000fc600078e02e8 */
[----:B----4-:R-:W4:Y:S04]  /*d190*/  LDL.LU.64 R234, [R1+0x390] ;  /* 0x0003900001ea7983 */ /* 0x010f280000300a00 */
[----:B------:R-:W4:Y:S04]  /*d1a0*/  LDL.LU.64 R232, [R1+0x398] ;  /* 0x0003980001e87983 */ /* 0x000f280000300a00 */
[----:B------:R-:W4:Y:S01]  /*d1b0*/  LDL.LU.64 R6, [R1+0x3a8] ;  /* 0x0003a80001067983 */ /* 0x000f220000300a00 */
[----:B------:R-:W-:Y:S02]  /*d1c0*/  VIADD R4, R231, 0xffffffc8 ;  /* 0xffffffc8e7047836 */ /* 0x000fe40000000000 */
[----:B------:R-:W1:Y:S03]  /*d1d0*/  LDC R231, c[0x0][0x230] ;  /* 0x00008c00ffe77b82 */ /* 0x000e660000000800 */
[----:B------:R-:W-:Y:S01]  /*d1e0*/  ISETP.GE.U32.AND P0, PT, R4, 0x7fffffa9, PT ;  /* 0x7fffffa90400780c */ /* 0x000fe20003f06070 */
[----:B------:R-:W-:-:S04]  /*d1f0*/  VIADD R4, R230, 0xffffffc7 ;  /* 0xffffffc7e6047836 */ /* 0x000fc80000000000 */
[----:B------:R-:W1:Y:S01]  /*d200*/  LDC R230, c[0x0][0x230] ;  /* 0x00008c00ffe67b82 */ /* 0x000e620000000800 */
[----:B------:R-:W-:Y:S01]  /*d210*/  ISETP.GE.U32.AND P1, PT, R4, 0x7fffffa8, PT ;  /* 0x7fffffa80400780c */ /* 0x000fe20003f26070 */
[----:B------:R-:W-:-:S06]  /*d220*/  VIADD R4, R229, 0xffffffc6 ;  /* 0xffffffc6e5047836 */ /* 0x000fcc0000000000 */
[----:B------:R-:W1:Y:S01]  /*d230*/  LDC R229, c[0x0][0x230] ;  /* 0x00008c00ffe57b82 */ /* 0x000e620000000800 */
[----:B------:R-:W-:Y:S01]  /*d240*/  ISETP.GE.U32.AND P2, PT, R4, 0x7fffffa7, PT ;  /* 0x7fffffa70400780c */ /* 0x000fe20003f46070 */
[----:B------:R-:W-:Y:S01]  /*d250*/  VIADD R4, R228, 0xffffffc5 ;  /* 0xffffffc5e4047836 */ /* 0x000fe20000000000 */
[----:B------:R4:W-:Y:S05]  /*d260*/  LDGSTS.E [R8+0x1000c], desc[UR6][R12.64], !P0 ;  /* 0x1000c0000c087fae */ /* 0x0009ea000c121846 */
[----:B------:R-:W2:Y:S01]  /*d270*/  LDC R228, c[0x0][0x230] ;  /* 0x00008c00ffe47b82 */ /* 0x000ea20000000800 */
[----:B------:R-:W-:Y:S01]  /*d280*/  ISETP.GE.U32.AND P6, PT, R4, 0x7fffffa6, PT ;  /* 0x7fffffa60400780c */ /* 0x000fe20003fc6070 */
[----:B------:R-:W-:Y:S04]  /*d290*/  LDGSTS.E [R8+0x1400c], desc[UR6][R250.64], !P0 ;  /* 0x1400c000fa087fae */ /* 0x000fe8000c121846 */
[----:B------:R-:W-:Y:S01]  /*d2a0*/  LDGSTS.E [R8+0x1800c], desc[UR6][R248.64], !P0 ;  /* 0x1800c000f8087fae */ /* 0x000fe2000c121846 */
[----:B-1----:R-:W-:-:S02]  /*d2b0*/  VIADD R4, R230, 0xffffffc4 ;  /* 0xffffffc4e6047836 */ /* 0x002fc40000000000 */
[----:B------:R-:W1:Y:S01]  /*d2c0*/  LDC R230, c[0x0][0x230] ;  /* 0x00008c00ffe67b82 */ /* 0x000e620000000800 */
[----:B------:R-:W4:Y:S02]  /*d2d0*/  LDL.LU.64 R12, [R1+0x29c0] ;  /* 0x0029c000010c7983 */ /* 0x000f240000300a00 */
[----:B------:R-:W-:Y:S01]  /*d2e0*/  ISETP.GE.U32.AND P5, PT, R4, 0x7fffffa5, PT ;  /* 0x7fffffa50400780c */ /* 0x000fe20003fa6070 */
[----:B------:R-:W-:-:S05]  /*d2f0*/  VIADD R4, R231, 0xffffffc3 ;  /* 0xffffffc3e7047836 */ /* 0x000fca0000000000 */
[----:B------:R-:W-:Y:S01]  /*d300*/  ISETP.GE.U32.AND P4, PT, R4, 0x7fffffa4, PT ;  /* 0x7fffffa40400780c */ /* 0x000fe20003f86070 */
[----:B------:R-:W-:Y:S01]  /*d310*/  VIADD R4, R229, 0xffffffc2 ;  /* 0xffffffc2e5047836 */ /* 0x000fe20000000000 */
[----:B------:R1:W-:Y:S04]  /*d320*/  STL.64 [R1+0x2898], R250 ;  /* 0x002898fa01007387 */ /* 0x0003e80000100a00 */
[----:B-1----:R-:W4:Y:S04]  /*d330*/  LDL.LU.64 R250, [R1+0x3a0] ;  /* 0x0003a00001fa7983 */ /* 0x002f280000300a00 */
[----:B------:R-:W-:Y:S01]  /*d340*/  STL.64 [R1+0x28a0], R248 ;  /* 0x0028a0f801007387 */ /* 0x000fe20000100a00 */
[----:B--2---:R-:W-:-:S05]  /*d350*/  IMAD.WIDE R246, R2, 0x4, R246 ;  /* 0x0000000402f67825 */ /* 0x004fca00078e02f6 */
[----:B------:R-:W-:Y:S01]  /*d360*/  LDGSTS.E [R8+0x1c00c], desc[UR6][R246.64], !P0 ;  /* 0x1c00c000f6087fae */ /* 0x000fe2000c121846 */
[----:B------:R-:W-:Y:S01]  /*d370*/  ISETP.GE.U32.AND P0, PT, R4, 0x7fffffa3, PT ;  /* 0x7fffffa30400780c */ /* 0x000fe20003f06070 */
[----:B------:R-:W-:Y:S02]  /*d380*/  VIADD R4, R228, 0xffffffc1 ;  /* 0xffffffc1e4047836 */ /* 0x000fe40000000000 */
[----:B------:R-:W-:Y:S01]  /*d390*/  STL.64 [R1+0x28a8], R246 ;  /* 0x0028a8f601007387 */ /* 0x000fe20000100a00 */
[----:B------:R-:W-:-:S04]  /*d3a0*/  IMAD.WIDE R244, R2, 0x4, R244 ;  /* 0x0000000402f47825 */ /* 0x000fc800078e02f4 */
[C---:B------:R-:W-:Y:S01]  /*d3b0*/  IMAD.WIDE R242, R2.reuse, 0x4, R242 ;  /* 0x0000000402f27825 */ /* 0x040fe200078e02f2 */
[----:B------:R-:W-:Y:S04]  /*d3c0*/  LDGSTS.E [R9+0x10000], desc[UR6][R244.64], !P1 ;  /* 0x10000000f4097fae */ /* 0x000fe8000c921846 */
[----:B------:R-:W-:Y:S01]  /*d3d0*/  LDGSTS.E [R9+0x14000], desc[UR6][R242.64], !P1 ;  /* 0x14000000f2097fae */ /* 0x000fe2000c921846 */
[----:B------:R-:W-:-:S03]  /*d3e0*/  IMAD.WIDE R240, R2, 0x4, R240 ;  /* 0x0000000402f07825 */ /* 0x000fc600078e02f0 */
[----:B------:R-:W-:Y:S04]  /*d3f0*/  STL.64 [R1+0x28b0], R244 ;  /* 0x0028b0f401007387 */ /* 0x000fe80000100a00 */
[----:B------:R-:W-:Y:S01]  /*d400*/  LDGSTS.E [R9+0x18000], desc[UR6][R240.64], !P1 ;  /* 0x18000000f0097fae */ /* 0x000fe2000c921846 */
[----:B------:R-:W-:-:S03]  /*d410*/  IMAD.WIDE R238, R2, 0x4, R238 ;  /* 0x0000000402ee7825 */ /* 0x000fc600078e02ee */
[----:B------:R-:W-:Y:S04]  /*d420*/  STL.64 [R1+0x28b8], R242 ;  /* 0x0028b8f201007387 */ /* 0x000fe80000100a00 */
[----:B------:R-:W-:Y:S01]  /*d430*/  LDGSTS.E [R9+0x1c000], desc[UR6][R238.64], !P1 ;  /* 0x1c000000ee097fae */ /* 0x000fe2000c921846 */
[----:B------:R-:W-:Y:S01]  /*d440*/  ISETP.GE.U32.AND P1, PT, R4, 0x7fffffa2, PT ;  /* 0x7fffffa20400780c */ /* 0x000fe20003f26070 */
[----:B------:R-:W-:Y:S02]  /*d450*/  VIADD R4, R230, 0xffffffc0 ;  /* 0xffffffc0e6047836 */ /* 0x000fe40000000000 */
[----:B------:R-:W-:Y:S04]  /*d460*/  STL.64 [R1+0x28c0], R240 ;  /* 0x0028c0f001007387 */ /* 0x000fe80000100a00 */
[----:B------:R-:W-:Y:S01]  /*d470*/  STL.64 [R1+0x28c8], R238 ;  /* 0x0028c8ee01007387 */ /* 0x000fe20000100a00 */
[----:B---3--:R-:W-:-:S05]  /*d480*/  IMAD.WIDE R14, R2, 0x4, R14 ;  /* 0x00000004020e7825 */ /* 0x008fca00078e020e */
[----:B------:R-:W-:Y:S01]  /*d490*/  STL.64 [R1+0x538], R14 ;  /* 0x0005380e01007387 */ /* 0x000fe20000100a00 */
[----:B----4-:R-:W-:-:S04]  /*d4a0*/  IMAD.WIDE R230, R2, 0x4, R6 ;  /* 0x0000000402e67825 */ /* 0x010fc800078e0206 */
[C---:B------:R-:W-:Y:S02]  /*d4b0*/  IMAD.WIDE R6, R2.reuse, 0x4, R10 ;  /* 0x0000000402067825 */ /* 0x040fe400078e020a */
[----:B------:R-:W2:Y:S02]  /*d4c0*/  LDL.LU R11, [R1+0x29b8] ;  /* 0x0029b800010b7983 */ /* 0x000ea40000300800 */
[----:B------:R-:W-:-:S04]  /*d4d0*/  IMAD.WIDE R236, R2, 0x4, R236 ;  /* 0x0000000402ec7825 */ /* 0x000fc800078e02ec */
[C---:B------:R-:W-:Y:S01]  /*d4e0*/  IMAD.WIDE R234, R2.reuse, 0x4, R234 ;  /* 0x0000000402ea7825 */ /* 0x040fe200078e02ea */
[----:B------:R-:W-:Y:S03]  /*d4f0*/  LDGSTS.E [R9+0x10004], desc[UR6][R236.64], !P2 ;  /* 0x10004000ec097fae */ /* 0x000fe6000d121846 */
[C---:B------:R-:W-:Y:S01]  /*d500*/  IMAD.WIDE R232, R2.reuse, 0x4, R232 ;  /* 0x0000000402e87825 */ /* 0x040fe200078e02e8 */
[----:B------:R-:W-:Y:S04]  /*d510*/  LDGSTS.E [R9+0x14004], desc[UR6][R234.64], !P2 ;  /* 0x14004000ea097fae */ /* 0x000fe8000d121846 */
[----:B------:R-:W-:Y:S04]  /*d520*/  LDGSTS.E [R9+0x18004], desc[UR6][R232.64], !P2 ;  /* 0x18004000e8097fae */ /* 0x000fe8000d121846 */
[----:B------:R-:W-:Y:S01]  /*d530*/  STL.64 [R1+0x28d0], R236 ;  /* 0x0028d0ec01007387 */ /* 0x000fe20000100a00 */
[----:B------:R-:W-:-:S05]  /*d540*/  IMAD.WIDE R12, R2, 0x4, R12 ;  /* 0x00000004020c7825 */ /* 0x000fca00078e020c */
[----:B------:R-:W-:Y:S01]  /*d550*/  STL.64 [R1+0x70], R12 ;  /* 0x0000700c01007387 */ /* 0x000fe20000100a00 */
[----:B------:R-:W-:-:S05]  /*d560*/  IMAD.WIDE R228, R2, 0x4, R250 ;  /* 0x0000000402e47825 */ /* 0x000fca00078e02fa */
[----:B------:R-:W-:Y:S04]  /*d570*/  LDGSTS.E [R9+0x1c004], desc[UR6][R228.64], !P2 ;  /* 0x1c004000e4097fae */ /* 0x000fe8000d121846 */
[----:B------:R-:W-:Y:S01]  /*d580*/  LDGSTS.E [R9+0x10008], desc[UR6][R14.64], !P6 ;  /* 0x100080000e097fae */ /* 0x000fe2000f121846 */
[----:B------:R-:W-:-:S03]  /*d590*/  ISETP.GE.U32.AND P2, PT, R4, 0x7fffffa1, PT ;  /* 0x7fffffa10400780c */ /* 0x000fc60003f46070 */
[----:B------:R-:W-:Y:S04]  /*d5a0*/  LDGSTS.E [R9+0x14008], desc[UR6][R230.64], !P6 ;  /* 0x14008000e6097fae */ /* 0x000fe8000f121846 */
[----:B------:R-:W-:Y:S04]  /*d5b0*/  LDGSTS.E [R9+0x18008], desc[UR6][R12.64], !P6 ;  /* 0x180080000c097fae */ /* 0x000fe8000f121846 */
[----:B------:R1:W-:Y:S04]  /*d5c0*/  LDGSTS.E [R9+0x1c008], desc[UR6][R6.64], !P6 ;  /* 0x1c00800006097fae */ /* 0x0003e8000f121846 */
[----:B------:R1:W-:Y:S04]  /*d5d0*/  STL.64 [R1+0x78], R6 ;  /* 0x0000780601007387 */ /* 0x0003e80000100a00 */
[----:B------:R-:W-:Y:S04]  /*d5e0*/  STL.64 [R1+0x28d8], R234 ;  /* 0x0028d8ea01007387 */ /* 0x000fe80000100a00 */
[----:B------:R-:W-:Y:S04]  /*d5f0*/  STL.64 [R1+0x28e0], R232 ;  /* 0x0028e0e801007387 */ /* 0x000fe80000100a00 */
[----:B------:R-:W-:Y:S04]  /*d600*/  STL.64 [R1+0x28e8], R228 ;  /* 0x0028e8e401007387 */ /* 0x000fe80000100a00 */
[----:B------:R-:W-:Y:S01]  /*d610*/  STL.64 [R1+0x28f0], R230 ;  /* 0x0028f0e601007387 */ /* 0x000fe20000100a00 */
[----:B--2---:R-:W-:Y:S01]  /*d620*/  ISETP.GE.AND P6, PT, R11, R4, PT ;  /* 0x000000040b00720c */ /* 0x004fe20003fc6270 */
[----:B------:R-:W-:-:S03]  /*d630*/  IMAD.SHL.U32 R4, R227, 0x20, RZ ;  /* 0x00000020e3047824 */ /* 0x000fc600078e00ff */
[----:B------:R-:W-:Y:S01]  /*d640*/  SEL R227, RZ, 0x4, P6 ;  /* 0x00000004ffe37807 */ /* 0x000fe20003000000 */
[----:B------:R-:W-:-:S04]  /*d650*/  IMAD.WIDE R10, R4, 0x4, R146 ;  /* 0x00000004040a7825 */ /* 0x000fc800078e0292 */
[C---:B------:R-:W-:Y:S01]  /*d660*/  IMAD.WIDE R128, R4.reuse, 0x4, R128 ;  /* 0x0000000404807825 */ /* 0x040fe200078e0280 */
[----:B------:R-:W-:Y:S03]  /*d670*/  STL.64 [R1+0x28f8], R226 ;  /* 0x0028f8e201007387 */ /* 0x000fe60000100a00 */
[C---:B-1----:R-:W-:Y:S01]  /*d680*/  IMAD.WIDE R6, R4.reuse, 0x4, R130 ;  /* 0x0000000404067825 */ /* 0x042fe200078e0282 */
[----:B------:R1:W-:Y:S03]  /*d690*/  STL.64 [R1+0x558], R10 ;  /* 0x0005580a01007387 */ /* 0x0003e60000100a00 */
[C---:B------:R-:W-:Y:S01]  /*d6a0*/  IMAD.WIDE R12, R4.reuse, 0x4, R138 ;  /* 0x00000004040c7825 */ /* 0x040fe200078e028a */
[----:B------:R-:W-:Y:S04]  /*d6b0*/  STL.64 [R1+0x29a8], R128 ;  /* 0x0029a88001007387 */ /* 0x000fe80000100a00 */
[----:B------:R2:W-:Y:S01]  /*d6c0*/  STL.64 [R1+0x560], R6 ;  /* 0x0005600601007387 */ /* 0x0005e20000100a00 */
[----:B-1----:R-:W-:-:S03]  /*d6d0*/  IMAD.WIDE R10, R4, 0x4, R18 ;  /* 0x00000004040a7825 */ /* 0x002fc600078e0212 */
[----:B------:R1:W-:Y:S04]  /*d6e0*/  STL.64 [R1+0x568], R12 ;  /* 0x0005680c01007387 */ /* 0x0003e80000100a00 */
[----:B------:R3:W-:Y:S01]  /*d6f0*/  STL.64 [R1+0x570], R10 ;  /* 0x0005700a01007387 */ /* 0x0007e20000100a00 */
[----:B--2---:R-:W-:-:S04]  /*d700*/  IMAD.WIDE R6, R4, 0x4, R28 ;  /* 0x0000000404067825 */ /* 0x004fc800078e021c */
[C---:B-1----:R-:W-:Y:S01]  /*d710*/  IMAD.WIDE R12, R4.reuse, 0x4, R20 ;  /* 0x00000004040c7825 */ /* 0x042fe200078e0214 */
[----:B------:R1:W-:Y:S03]  /*d720*/  STL.64 [R1+0x578], R6 ;  /* 0x0005780601007387 */ /* 0x0003e60000100a00 */
[C---:B---3--:R-:W-:Y:S01]  /*d730*/  IMAD.WIDE R10, R4.reuse, 0x4, R24 ;  /* 0x00000004040a7825 */ /* 0x048fe200078e0218 */
[----:B------:R2:W-:Y:S03]  /*d740*/  STL.64 [R1+0x580], R12 ;  /* 0x0005800c01007387 */ /* 0x0005e60000100a00 */
[C---:B------:R-:W-:Y:S01]  /*d750*/  IMAD.WIDE R136, R4.reuse, 0x4, R136 ;  /* 0x0000000404887825 */ /* 0x040fe200078e0288 */
[----:B------:R3:W-:Y:S03]  /*d760*/  STL.64 [R1+0x588], R10 ;  /* 0x0005880a01007387 */ /* 0x0007e60000100a00 */
[C---:B-1----:R-:W-:Y:S01]  /*d770*/  IMAD.WIDE R6, R4.reuse, 0x4, R32 ;  /* 0x0000000404067825 */ /* 0x042fe200078e0220 */
[----:B------:R-:W-:Y:S03]  /*d780*/  STL.64 [R1+0x2978], R136 ;  /* 0x0029788801007387 */ /* 0x000fe60000100a00 */
[C---:B--2---:R-:W-:Y:S01]  /*d790*/  IMAD.WIDE R12, R4.reuse, 0x4, R64 ;  /* 0x00000004040c7825 */ /* 0x044fe200078e0240 */
[----:B------:R1:W-:Y:S03]  /*d7a0*/  STL.64 [R1+0x590], R6 ;  /* 0x0005900601007387 */ /* 0x0003e60000100a00 */
[C---:B---3--:R-:W-:Y:S01]  /*d7b0*/  IMAD.WIDE R10, R4.reuse, 0x4, R46 ;  /* 0x00000004040a7825 */ /* 0x048fe200078e022e */
[----:B------:R2:W-:Y:S04]  /*d7c0*/  STL.64 [R1+0x598], R12 ;  /* 0x0005980c01007387 */ /* 0x0005e80000100a00 */
[----:B------:R3:W-:Y:S01]  /*d7d0*/  STL.64 [R1+0x5a0], R10 ;  /* 0x0005a00a01007387 */ /* 0x0007e20000100a00 */
[----:B-1----:R-:W-:-:S04]  /*d7e0*/  IMAD.WIDE R6, R4, 0x4, R48 ;  /* 0x0000000404067825 */ /* 0x002fc800078e0230 */
        /* <DEDUP_REMOVED lines=21> */
[----:B------:R-:W-:Y:S03]  /*d940*/  STL.64 [R1+0x5f8], R12 ;  /* 0x0005f80c01007387 */ /* 0x000fe60000100a00 */
[C---:B------:R-:W-:Y:S01]  /*d950*/  IMAD.WIDE R96, R4.reuse, 0x4, R96 ;  /* 0x0000000404607825 */ /* 0x040fe200078e0260 */
[----:B------:R-:W-:Y:S03]  /*d960*/  STL.64 [R1+0x600], R10 ;  /* 0x0006000a01007387 */ /* 0x000fe60000100a00 */
[----:B-1----:R-:W-:-:S04]  /*d970*/  IMAD.WIDE R6, R4, 0x4, R88 ;  /* 0x0000000404067825 */ /* 0x002fc800078e0258 */
[C---:B------:R-:W-:Y:S01]  /*d980*/  IMAD.WIDE R226, R4.reuse, 0x4, R66 ;  /* 0x0000000404e27825 */ /* 0x040fe200078e0242 */
[----:B------:R1:W-:Y:S03]  /*d990*/  STL.64 [R1+0x608], R6 ;  /* 0x0006080601007387 */ /* 0x0003e60000100a00 */
[C---:B------:R-:W-:Y:S01]  /*d9a0*/  IMAD.WIDE R230, R4.reuse, 0x4, R68 ;  /* 0x0000000404e67825 */ /* 0x040fe200078e0244 */
[----:B------:R-:W-:Y:S03]  /*d9b0*/  STL.64 [R1+0x2900], R96 ;  /* 0x0029006001007387 */ /* 0x000fe60000100a00 */
[C---:B------:R-:W-:Y:S01]  /*d9c0*/  IMAD.WIDE R228, R4.reuse, 0x4, R70 ;  /* 0x0000000404e47825 */ /* 0x040fe200078e0246 */
[----:B------:R-:W-:Y:S03]  /*d9d0*/  STL.64 [R1+0x610], R226 ;  /* 0x000610e201007387 */ /* 0x000fe60000100a00 */
[C---:B------:R-:W-:Y:S01]  /*d9e0*/  IMAD.WIDE R104, R4.reuse, 0x4, R104 ;  /* 0x0000000404687825 */ /* 0x040fe200078e0268 */
[----:B------:R-:W-:Y:S03]  /*d9f0*/  STL.64 [R1+0x2908], R226 ;  /* 0x002908e201007387 */ /* 0x000fe60000100a00 */
[C---:B------:R-:W-:Y:S01]  /*da00*/  IMAD.WIDE R232, R4.reuse, 0x4, R74 ;  /* 0x0000000404e87825 */ /* 0x040fe200078e024a */
[----:B------:R-:W-:Y:S03]  /*da10*/  STL.64 [R1+0x618], R230 ;  /* 0x000618e601007387 */ /* 0x000fe60000100a00 */
[C---:B------:R-:W-:Y:S01]  /*da20*/  IMAD.WIDE R234, R4.reuse, 0x4, R76 ;  /* 0x0000000404ea7825 */ /* 0x040fe200078e024c */
[----:B------:R-:W-:Y:S04]  /*da30*/  STL.64 [R1+0x2910], R230 ;  /* 0x002910e601007387 */ /* 0x000fe80000100a00 */
[----:B------:R-:W-:Y:S01]  /*da40*/  STL.64 [R1+0x620], R228 ;  /* 0x000620e401007387 */ /* 0x000fe20000100a00 */
[----:B------:R-:W-:-:S03]  /*da50*/  IMAD.WIDE R236, R4, 0x4, R78 ;  /* 0x0000000404ec7825 */ /* 0x000fc600078e024e */
[----:B------:R-:W-:Y:S01]  /*da60*/  STL.64 [R1+0x2918], R228 ;  /* 0x002918e401007387 */ /* 0x000fe20000100a00 */
[----:B-1----:R-:W-:-:S03]  /*da70*/  IMAD.WIDE R6, R4, 0x4, R84 ;  /* 0x0000000404067825 */ /* 0x002fc600078e0254 */
[----:B------:R-:W-:Y:S04]  /*da80*/  STL.64 [R1+0x2920], R104 ;  /* 0x0029206801007387 */ /* 0x000fe80000100a00 */
[----:B------:R-:W-:Y:S01]  /*da90*/  STL.64 [R1+0x628], R232 ;  /* 0x000628e801007387 */ /* 0x000fe20000100a00 */
[----:B------:R-:W-:-:S03]  /*daa0*/  IMAD.WIDE R238, R4, 0x4, R82 ;  /* 0x0000000404ee7825 */ /* 0x000fc600078e0252 */
[----:B------:R-:W-:Y:S01]  /*dab0*/  STL.64 [R1+0x2928], R232 ;  /* 0x002928e801007387 */ /* 0x000fe20000100a00 */
[----:B------:R-:W-:-:S03]  /*dac0*/  IMAD.WIDE R10, R4, 0x4, R86 ;  /* 0x00000004040a7825 */ /* 0x000fc600078e0256 */
[----:B------:R-:W-:Y:S04]  /*dad0*/  STL.64 [R1+0x630], R234 ;  /* 0x000630ea01007387 */ /* 0x000fe80000100a00 */
[----:B------:R-:W-:Y:S04]  /*dae0*/  STL.64 [R1+0x2930], R234 ;  /* 0x002930ea01007387 */ /* 0x000fe80000100a00 */
[----:B------:R-:W-:Y:S04]  /*daf0*/  STL.64 [R1+0x638], R236 ;  /* 0x000638ec01007387 */ /* 0x000fe80000100a00 */
[----:B------:R-:W-:Y:S04]  /*db00*/  STL.64 [R1+0x2938], R236 ;  /* 0x002938ec01007387 */ /* 0x000fe80000100a00 */
[----:B------:R1:W-:Y:S04]  /*db10*/  STL.64 [R1+0x648], R6 ;  /* 0x0006480601007387 */ /* 0x0003e80000100a00 */
[----:B------:R-:W-:Y:S04]  /*db20*/  STL.64 [R1+0x640], R238 ;  /* 0x000640ee01007387 */ /* 0x000fe80000100a00 */
[----:B------:R2:W-:Y:S01]  /*db30*/  STL.64 [R1+0x650], R10 ;  /* 0x0006500a01007387 */ /* 0x0005e20000100a00 */
[----:B-1----:R-:W-:-:S03]  /*db40*/  IMAD.WIDE R6, R4, 0x4, R112 ;  /* 0x0000000404067825 */ /* 0x002fc600078e0270 */
[----:B------:R-:W-:Y:S04]  /*db50*/  STL.64 [R1+0x2940], R238 ;  /* 0x002940ee01007387 */ /* 0x000fe80000100a00 */
[----:B------:R1:W-:Y:S01]  /*db60*/  STL.64 [R1+0x658], R6 ;  /* 0x0006580601007387 */ /* 0x0003e20000100a00 */
[----:B------:R-:W-:-:S04]  /*db70*/  IMAD.WIDE R240, R4, 0x4, R26 ;  /* 0x0000000404f07825 */ /* 0x000fc800078e021a */
[----:B--2---:R-:W-:-:S04]  /*db80*/  IMAD.WIDE R10, R4, 0x4, R92 ;  /* 0x00000004040a7825 */ /* 0x004fc800078e025c */
[----:B-1----:R-:W-:-:S05]  /*db90*/  IMAD.WIDE R6, R4, 0x4, R90 ;  /* 0x0000000404067825 */ /* 0x002fca00078e025a */
[----:B------:R1:W-:Y:S01]  /*dba0*/  STL.64 [R1+0x660], R6 ;  /* 0x0006600601007387 */ /* 0x0003e20000100a00 */
[----:B------:R-:W-:-:S03]  /*dbb0*/  IMAD.WIDE R242, R4, 0x4, R94 ;  /* 0x0000000404f27825 */ /* 0x000fc600078e025e */
[----:B------:R2:W-:Y:S04]  /*dbc0*/  STL.64 [R1+0x670], R10 ;  /* 0x0006700a01007387 */ /* 0x0005e80000100a00 */
[----:B------:R-:W-:Y:S01]  /*dbd0*/  STL.64 [R1+0x668], R240 ;  /* 0x000668f001007387 */ /* 0x000fe20000100a00 */
[----:B-1----:R-:W-:-:S03]  /*dbe0*/  IMAD.WIDE R6, R4, 0x4, R118 ;  /* 0x0000000404067825 */ /* 0x002fc600078e0276 */
[----:B------:R-:W-:Y:S01]  /*dbf0*/  STL.64 [R1+0x2948], R240 ;  /* 0x002948f001007387 */ /* 0x000fe20000100a00 */
[----:B--2---:R-:W-:-:S03]  /*dc00*/  IMAD.WIDE R10, R4, 0x4, R98 ;  /* 0x00000004040a7825 */ /* 0x004fc600078e0262 */
[----:B------:R1:W-:Y:S01]  /*dc10*/  STL.64 [R1+0x680], R6 ;  /* 0x0006800601007387 */ /* 0x0003e20000100a00 */
[----:B------:R-:W-:-:S03]  /*dc20*/  IMAD.WIDE R12, R4, 0x4, R124 ;  /* 0x00000004040c7825 */ /* 0x000fc600078e027c */
[----:B------:R-:W-:Y:S01]  /*dc30*/  STL.64 [R1+0x678], R242 ;  /* 0x000678f201007387 */ /* 0x000fe20000100a00 */
[----:B------:R-:W-:-:S03]  /*dc40*/  IMAD.WIDE R244, R4, 0x4, R102 ;  /* 0x0000000404f47825 */ /* 0x000fc600078e0266 */
[----:B------:R2:W-:Y:S01]  /*dc50*/  STL.64 [R1+0x688], R10 ;  /* 0x0006880a01007387 */ /* 0x0005e20000100a00 */
[----:B-1----:R-:W-:-:S03]  /*dc60*/  IMAD.WIDE R6, R4, 0x4, R100 ;  /* 0x0000000404067825 */ /* 0x002fc600078e0264 */
[----:B------:R-:W-:Y:S04]  /*dc70*/  STL.64 [R1+0x2950], R242 ;  /* 0x002950f201007387 */ /* 0x000fe80000100a00 */
[----:B------:R1:W-:Y:S01]  /*dc80*/  STL.64 [R1+0x690], R6 ;  /* 0x0006900601007387 */ /* 0x0003e20000100a00 */
[----:B--2---:R-:W-:-:S03]  /*dc90*/  IMAD.WIDE R10, R4, 0x4, R106 ;  /* 0x00000004040a7825 */ /* 0x004fc600078e026a */
[----:B------:R-:W-:Y:S01]  /*dca0*/  STL.64 [R1+0x6a0], R12 ;  /* 0x0006a00c01007387 */ /* 0x000fe20000100a00 */
[----:B------:R-:W-:-:S03]  /*dcb0*/  IMAD.WIDE R246, R4, 0x4, R110 ;  /* 0x0000000404f67825 */ /* 0x000fc600078e026e */
[----:B------:R-:W-:Y:S01]  /*dcc0*/  STL.64 [R1+0x698], R244 ;  /* 0x000698f401007387 */ /* 0x000fe20000100a00 */
[----:B-1----:R-:W-:-:S03]  /*dcd0*/  IMAD.WIDE R6, R4, 0x4, R108 ;  /* 0x0000000404067825 */ /* 0x002fc600078e026c */
[----:B------:R1:W-:Y:S01]  /*dce0*/  STL.64 [R1+0x6a8], R10 ;  /* 0x0006a80a01007387 */ /* 0x0003e20000100a00 */
[----:B------:R-:W-:-:S03]  /*dcf0*/  IMAD.WIDE R248, R4, 0x4, R132 ;  /* 0x0000000404f87825 */ /* 0x000fc600078e0284 */
[----:B------:R-:W-:Y:S01]  /*dd00*/  STL.64 [R1+0x2958], R244 ;  /* 0x002958f401007387 */ /* 0x000fe20000100a00 */
[----:B------:R-:W-:-:S03]  /*dd10*/  IMAD.WIDE R250, R4, 0x4, R114 ;  /* 0x0000000404fa7825 */ /* 0x000fc600078e0272 */
[----:B------:R2:W-:Y:S04]  /*dd20*/  STL.64 [R1+0x6b0], R6 ;  /* 0x0006b00601007387 */ /* 0x0005e80000100a00 */
[----:B------:R-:W-:Y:S01]  /*dd30*/  STL.64 [R1+0x6b8], R246 ;  /* 0x0006b8f601007387 */ /* 0x000fe20000100a00 */
[----:B-1----:R-:W-:-:S03]  /*dd40*/  IMAD.WIDE R10, R4, 0x4, R30 ;  /* 0x00000004040a7825 */ /* 0x002fc600078e021e */
[----:B------:R-:W-:Y:S01]  /*dd50*/  STL.64 [R1+0x2960], R246 ;  /* 0x002960f601007387 */ /* 0x000fe20000100a00 */
[----:B------:R-:W-:-:S03]  /*dd60*/  IMAD.WIDE R14, R4, 0x4, R140 ;  /* 0x00000004040e7825 */ /* 0x000fc600078e028c */
[----:B------:R-:W-:Y:S01]  /*dd70*/  STL.64 [R1+0x6c0], R248 ;  /* 0x0006c0f801007387 */ /* 0x000fe20000100a00 */
[----:B--2---:R-:W-:-:S03]  /*dd80*/  IMAD.WIDE R6, R4, 0x4, R116 ;  /* 0x0000000404067825 */ /* 0x004fc600078e0274 */
[----:B------:R-:W-:Y:S01]  /*dd90*/  STL.64 [R1+0x2968], R248 ;  /* 0x002968f801007387 */ /* 0x000fe20000100a00 */
[----:B------:R-:W-:-:S03]  /*dda0*/  IMAD.WIDE R12, R4, 0x4, R120 ;  /* 0x00000004040c7825 */ /* 0x000fc600078e0278 */
[----:B------:R-:W-:Y:S04]  /*ddb0*/  STL.64 [R1+0x6c8], R250 ;  /* 0x0006c8fa01007387 */ /* 0x000fe80000100a00 */
[----:B------:R-:W-:Y:S04]  /*ddc0*/  STL.64 [R1+0x2970], R250 ;  /* 0x002970fa01007387 */ /* 0x000fe80000100a00 */
[----:B------:R-:W-:Y:S04]  /*ddd0*/  STL.64 [R1+0x6d0], R6 ;  /* 0x0006d00601007387 */ /* 0x000fe80000100a00 */
[----:B------:R1:W-:Y:S04]  /*dde0*/  STL.64 [R1+0x2980], R6 ;  /* 0x0029800601007387 */ /* 0x0003e80000100a00 */
[----:B------:R2:W-:Y:S04]  /*ddf0*/  STL.64 [R1+0x6e8], R10 ;  /* 0x0006e80a01007387 */ /* 0x0005e80000100a00 */
[----:B------:R-:W-:Y:S01]  /*de00*/  STL.64 [R1+0x6d8], R14 ;  /* 0x0006d80e01007387 */ /* 0x000fe20000100a00 */
[----:B-1----:R-:W-:-:S03]  /*de10*/  IMAD.WIDE R6, R4, 0x4, R122 ;  /* 0x0000000404067825 */ /* 0x002fc600078e027a */
[----:B------:R-:W-:Y:S01]  /*de20*/  STL.64 [R1+0x2988], R14 ;  /* 0x0029880e01007387 */ /* 0x000fe20000100a00 */
[----:B--2---:R-:W-:-:S03]  /*de30*/  IMAD.WIDE R10, R4, 0x4, R148 ;  /* 0x00000004040a7825 */ /* 0x004fc600078e0294 */
[----:B------:R-:W-:Y:S04]  /*de40*/  STL.64 [R1+0x6e0], R12 ;  /* 0x0006e00c01007387 */ /* 0x000fe80000100a00 */
[----:B------:R1:W-:Y:S04]  /*de50*/  STL.64 [R1+0x2990], R12 ;  /* 0x0029900c01007387 */ /* 0x0003e80000100a00 */
[----:B------:R2:W-:Y:S04]  /*de60*/  STL.64 [R1+0x6f8], R6 ;  /* 0x0006f80601007387 */ /* 0x0005e80000100a00 */
[----:B------:R-:W-:Y:S01]  /*de70*/  STL.64 [R1+0x6f0], R10 ;  /* 0x0006f00a01007387 */ /* 0x000fe20000100a00 */
[----:B-1----:R-:W-:-:S04]  /*de80*/  IMAD.WIDE R12, R4, 0x4, R160 ;  /* 0x00000004040c7825 */ /* 0x002fc800078e02a0 */
[C---:B--2---:R-:W-:Y:S01]  /*de90*/  IMAD.WIDE R6, R4.reuse, 0x4, R144 ;  /* 0x0000000404067825 */ /* 0x044fe200078e0290 */
[----:B------:R1:W-:Y:S04]  /*dea0*/  STL.64 [R1+0x700], R12 ;  /* 0x0007000c01007387 */ /* 0x0003e80000100a00 */
[----:B------:R-:W-:Y:S04]  /*deb0*/  STL.64 [R1+0x2998], R10 ;  /* 0x0029980a01007387 */ /* 0x000fe80000100a00 */
[----:B------:R2:W-:Y:S01]  /*dec0*/  STL.64 [R1+0x708], R6 ;  /* 0x0007080601007387 */ /* 0x0005e20000100a00 */
[----:B-1----:R-:W-:-:S04]  /*ded0*/  IMAD.WIDE R12, R4, 0x4, R134 ;  /* 0x00000004040c7825 */ /* 0x002fc800078e0286 */
[----:B--2---:R-:W-:-:S05]  /*dee0*/  IMAD.WIDE R6, R4, 0x4, R156 ;  /* 0x0000000404067825 */ /* 0x004fca00078e029c */
[----:B------:R1:W-:Y:S04]  /*def0*/  STL.64 [R1+0x710], R6 ;  /* 0x0007100601007387 */ /* 0x0003e80000100a00 */
[----:B------:R2:W-:Y:S04]  /*df00*/  STL.64 [R1+0x718], R12 ;  /* 0x0007180c01007387 */ /* 0x0005e80000100a00 */
[----:B------:R-:W3:Y:S01]  /*df10*/  LDL.LU.64 R128, [R1+0x200] ;  /* 0x0002000001807983 */ /* 0x000ee20000300a00 */
[----:B------:R-:W-:-:S04]  /*df20*/  IMAD.WIDE R10, R4, 0x4, R162 ;  /* 0x00000004040a7825 */ /* 0x000fc800078e02a2 */
[C---:B-1----:R-:W-:Y:S01]  /*df30*/  IMAD.WIDE R6, R4.reuse, 0x4, R164 ;  /* 0x0000000404067825 */ /* 0x042fe200078e02a4 */
[----:B------:R1:W-:Y:S04]  /*df40*/  STL.64 [R1+0x720], R10 ;  /* 0x0007200a01007387 */ /* 0x0003e80000100a00 */
[----:B------:R-:W4:Y:S04]  /*df50*/  LDL.LU.64 R226, [R1+0x210] ;  /* 0x0002100001e27983 */ /* 0x000f280000300a00 */
[----:B------:R1:W-:Y:S04]  /*df60*/  STL.64 [R1+0x728], R6 ;  /* 0x0007280601007387 */ /* 0x0003e80000100a00 */
[----:B------:R-:W2:Y:S04]  /*df70*/  LDL.LU.64 R146, [R1+0x220] ;  /* 0x0002200001927983 */ /* 0x000ea80000300a00 */
[----:B------:R-:W2:Y:S04]  /*df80*/  LDL.LU.64 R96, [R1+0x230] ;  /* 0x0002300001607983 */ /* 0x000ea80000300a00 */
[----:B------:R-:W4:Y:S04]  /*df90*/  LDL.LU.64 R68, [R1+0x238] ;  /* 0x0002380001447983 */ /* 0x000f280000300a00 */
[----:B------:R-:W2:Y:S04]  /*dfa0*/  LDL.LU.64 R88, [R1+0x240] ;  /* 0x0002400001587983 */ /* 0x000ea80000300a00 */
[----:B------:R-:W4:Y:S04]  /*dfb0*/  LDL.LU.64 R60, [R1+0x248] ;  /* 0x00024800013c7983 */ /* 0x000f280000300a00 */
[----:B------:R-:W4:Y:S04]  /*dfc0*/  LDL.LU.64 R80, [R1+0x2d0] ;  /* 0x0002d00001507983 */ /* 0x000f280000300a00 */
[----:B------:R-:W4:Y:S04]  /*dfd0*/  LDL.LU.64 R56, [R1+0x2c8] ;  /* 0x0002c80001387983 */ /* 0x000f280000300a00 */
[----:B------:R-:W4:Y:S04]  /*dfe0*/  LDL.LU.64 R52, [R1+0x2c0] ;  /* 0x0002c00001347983 */ /* 0x000f280000300a00 */
[----:B------:R-:W4:Y:S01]  /*dff0*/  LDL.LU.64 R72, [R1+0x2b8] ;  /* 0x0002b80001487983 */ /* 0x000f220000300a00 */
[----:B------:R-:W-:-:S03]  /*e000*/  IMAD.WIDE R152, R4, 0x4, R152 ;  /* 0x0000000404987825 */ /* 0x000fc600078e0298 */
[----:B------:R-:W4:Y:S01]  /*e010*/  LDL.LU.64 R48, [R1+0x2b0] ;  /* 0x0002b00001307983 */ /* 0x000f220000300a00 */
[----:B------:R-:W-:-:S03]  /*e020*/  IMAD.WIDE R170, R4, 0x4, R170 ;  /* 0x0000000404aa7825 */ /* 0x000fc600078e02aa */
[----:B------:R-:W4:Y:S01]  /*e030*/  LDL.LU.64 R64, [R1+0x2a8] ;  /* 0x0002a80001407983 */ /* 0x000f220000300a00 */
[----:B------:R-:W-:-:S03]  /*e040*/  IMAD.WIDE R108, R4, 0x4, R142 ;  /* 0x00000004046c7825 */ /* 0x000fc600078e028e */
[----:B------:R-:W4:Y:S04]  /*e050*/  LDL.LU.64 R136, [R1+0x2a0] ;  /* 0x0002a00001887983 */ /* 0x000f280000300a00 */
[----:B------:R-:W4:Y:S04]  /*e060*/  LDL.LU.64 R32, [R1+0x298] ;  /* 0x0002980001207983 */ /* 0x000f280000300a00 */
[----:B------:R-:W-:Y:S04]  /*e070*/  STL.64 [R1+0x29a0], R152 ;  /* 0x0029a09801007387 */ /* 0x000fe80000100a00 */
[----:B------:R1:W-:Y:S04]  /*e080*/  STL.64 [R1+0x29b0], R170 ;  /* 0x0029b0aa01007387 */ /* 0x0003e80000100a00 */
[----:B------:R-:W-:Y:S01]  /*e090*/  STL.64 [R1+0x730], R108 ;  /* 0x0007306c01007387 */ /* 0x000fe20000100a00 */
[----:B---3--:R-:W-:-:S03]  /*e0a0*/  IMAD.WIDE R138, R4, 0x4, R128 ;  /* 0x00000004048a7825 */ /* 0x008fc600078e0280 */
[----:B------:R-:W3:Y:S04]  /*e0b0*/  LDL.LU.64 R128, [R1+0x290] ;  /* 0x0002900001807983 */ /* 0x000ee80000300a00 */
[----:B------:R-:W3:Y:S04]  /*e0c0*/  LDL.LU.64 R242, [R1+0x288] ;  /* 0x0002880001f27983 */ /* 0x000ee80000300a00 */
[----:B------:R-:W3:Y:S04]  /*e0d0*/  LDL.LU.64 R100, [R1+0x280] ;  /* 0x0002800001647983 */ /* 0x000ee80000300a00 */
[----:B------:R-:W3:Y:S01]  /*e0e0*/  LDL.LU.64 R240, [R1+0x278] ;  /* 0x0002780001f07983 */ /* 0x000ee20000300a00 */
[----:B------:R-:W-:-:S03]  /*e0f0*/  IMAD.WIDE R18, R4, 0x4, R158 ;  /* 0x0000000404127825 */ /* 0x000fc600078e029e */
[----:B------:R-:W3:Y:S01]  /*e100*/  LDL.LU.64 R92, [R1+0x270] ;  /* 0x00027000015c7983 */ /* 0x000ee20000300a00 */
[----:B------:R-:W-:-:S03]  /*e110*/  IMAD.WIDE R62, R4, 0x4, R182 ;  /* 0x00000004043e7825 */ /* 0x000fc600078e02b6 */
[----:B------:R-:W3:Y:S01]  /*e120*/  LDL.LU.64 R238, [R1+0x268] ;  /* 0x0002680001ee7983 */ /* 0x000ee20000300a00 */
[----:B------:R-:W-:-:S03]  /*e130*/  IMAD.WIDE R50, R4, 0x4, R174 ;  /* 0x0000000404327825 */ /* 0x000fc600078e02ae */
[----:B------:R-:W3:Y:S04]  /*e140*/  LDL.LU.64 R112, [R1+0x260] ;  /* 0x0002600001707983 */ /* 0x000ee80000300a00 */
[----:B------:R-:W3:Y:S01]  /*e150*/  LDL.LU.64 R236, [R1+0x258] ;  /* 0x0002580001ec7983 */ /* 0x000ee20000300a00 */
[----:B--2---:R-:W-:-:S03]  /*e160*/  IMAD.WIDE R158, R4, 0x4, R88 ;  /* 0x00000004049e7825 */ /* 0x004fc600078e0258 */
[----:B------:R-:W2:Y:S01]  /*e170*/  LDL.LU.64 R84, [R1+0x250] ;  /* 0x0002500001547983 */ /* 0x000ea20000300a00 */
[----:B------:R-:W-:-:S03]  /*e180*/  IMAD.WIDE R28, R4, 0x4, R34 ;  /* 0x00000004041c7825 */ /* 0x000fc600078e0222 */
[----:B------:R-:W2:Y:S01]  /*e190*/  LDL.LU.64 R88, [R1+0x420] ;  /* 0x0004200001587983 */ /* 0x000ea20000300a00 */
[----:B------:R-:W-:-:S04]  /*e1a0*/  IMAD.WIDE R34, R4, 0x4, R166 ;  /* 0x0000000404227825 */ /* 0x000fc800078e02a6 */
[----:B----4-:R-:W-:-:S04]  /*e1b0*/  IMAD.WIDE R174, R4, 0x4, R56 ;  /* 0x0000000404ae7825 */ /* 0x010fc800078e0238 */
[C---:B------:R-:W-:Y:S02]  /*e1c0*/  IMAD.WIDE R182, R4.reuse, 0x4, R72 ;  /* 0x0000000404b67825 */ /* 0x040fe400078e0248 */
[----:B------:R-:W4:Y:S04]  /*e1d0*/  LDL.LU.64 R72, [R1+0x430] ;  /* 0x0004300001487983 */ /* 0x000f280000300a00 */
[----:B------:R-:W4:Y:S01]  /*e1e0*/  LDL.LU.64 R56, [R1+0x440] ;  /* 0x0004400001387983 */ /* 0x000f220000300a00 */
[----:B------:R-:W-:-:S03]  /*e1f0*/  IMAD.WIDE R166, R4, 0x4, R80 ;  /* 0x0000000404a67825 */ /* 0x000fc600078e0250 */
        /* <DEDUP_REMOVED lines=27> */
[----:B------:R-:W-:-:S04]  /*e3b0*/  IMAD.WIDE R90, R4, 0x4, R190 ;  /* 0x00000004045a7825 */ /* 0x000fc800078e02be */
[C---:B------:R-:W-:Y:S02]  /*e3c0*/  IMAD.WIDE R150, R4.reuse, 0x4, R96 ;  /* 0x0000000404967825 */ /* 0x040fe400078e0260 */
[----:B------:R-:W4:Y:S02]  /*e3d0*/  LDL.LU.64 R96, [R1+0x510] ;  /* 0x0005100001607983 */ /* 0x000f240000300a00 */
[----:B------:R-:W-:-:S04]  /*e3e0*/  IMAD.WIDE R106, R4, 0x4, R198 ;  /* 0x00000004046a7825 */ /* 0x000fc800078e02c6 */
[C---:B------:R-:W-:Y:S02]  /*e3f0*/  IMAD.WIDE R190, R4.reuse, 0x4, R136 ;  /* 0x0000000404be7825 */ /* 0x040fe400078e0288 */
[----:B------:R-:W1:Y:S02]  /*e400*/  LDL.LU.64 R136, [R1+0x518] ;  /* 0x0005180001887983 */ /* 0x000e640000300a00 */
[C---:B---3--:R-:W-:Y:S02]  /*e410*/  IMAD.WIDE R198, R4.reuse, 0x4, R128 ;  /* 0x0000000404c67825 */ /* 0x048fe400078e0280 */
[----:B------:R-:W3:Y:S02]  /*e420*/  LDL.LU.64 R128, [R1+0x530] ;  /* 0x0005300001807983 */ /* 0x000ee40000300a00 */
[----:B------:R-:W-:-:S04]  /*e430*/  IMAD.WIDE R118, R4, 0x4, R206 ;  /* 0x0000000404767825 */ /* 0x000fc800078e02ce */
[----:B------:R-:W-:-:S04]  /*e440*/  IMAD.WIDE R122, R4, 0x4, R214 ;  /* 0x00000004047a7825 */ /* 0x000fc800078e02d6 */
[----:B------:R-:W-:-:S04]  /*e450*/  IMAD.WIDE R206, R4, 0x4, R100 ;  /* 0x0000000404ce7825 */ /* 0x000fc800078e0264 */
[----:B------:R-:W-:-:S04]  /*e460*/  IMAD.WIDE R214, R4, 0x4, R92 ;  /* 0x0000000404d67825 */ /* 0x000fc800078e025c */
[----:B------:R-:W-:-:S04]  /*e470*/  IMAD.WIDE R100, R4, 0x4, R236 ;  /* 0x0000000404647825 */ /* 0x000fc800078e02ec */
[----:B--2---:R-:W-:Y:S01]  /*e480*/  IMAD.WIDE R92, R4, 0x4, R84 ;  /* 0x00000004045c7825 */ /* 0x004fe200078e0254 */
[----:B------:R-:W-:Y:S04]  /*e490*/  STL.64 [R1+0x548], R100 ;  /* 0x0005486401007387 */ /* 0x000fe80000100a00 */
[----:B------:R-:W-:Y:S01]  /*e4a0*/  STL.64 [R1+0x550], R92 ;  /* 0x0005505c01007387 */ /* 0x000fe20000100a00 */
[----:B----4-:R-:W-:-:S05]  /*e4b0*/  IMAD.WIDE R14, R2, 0x4, R232 ;  /* 0x00000004020e7825 */ /* 0x010fca00078e02e8 */
[----:B------:R-:W-:Y:S01]  /*e4c0*/  STL.64 [R1+0x540], R14 ;  /* 0x0005400e01007387 */ /* 0x000fe20000100a00 */
[----:B------:R-:W-:-:S04]  /*e4d0*/  IMAD.WIDE R12, R2, 0x4, R96 ;  /* 0x00000004020c7825 */ /* 0x000fc800078e0260 */
[C---:B-1----:R-:W-:Y:S01]  /*e4e0*/  IMAD.WIDE R10, R2.reuse, 0x4, R136 ;  /* 0x00000004020a7825 */ /* 0x042fe200078e0288 */
[----:B------:R-:W-:Y:S04]  /*e4f0*/  STL.64 [R1+0x4b8], R12 ;  /* 0x0004b80c01007387 */ /* 0x000fe80000100a00 */
[----:B------:R1:W-:Y:S01]  /*e500*/  STL.64 [R1+0x4d8], R10 ;  /* 0x0004d80a01007387 */ /* 0x0003e20000100a00 */
[----:B---3--:R-:W-:-:S05]  /*e510*/  IMAD.WIDE R6, R2, 0x4, R128 ;  /* 0x0000000402067825 */ /* 0x008fca00078e0280 */
[----:B------:R2:W-:Y:S04]  /*e520*/  STL.64 [R1+0x4f8], R6 ;  /* 0x0004f80601007387 */ /* 0x0005e80000100a00 */
[----:B------:R-:W3:Y:S04]  /*e530*/  LDL.64 R170, [R1+0x558] ;  /* 0x0005580001aa7983 */ /* 0x000ee80000100a00 */
[----:B------:R-:W4:Y:S01]  /*e540*/  LDL.64 R128, [R1+0x560] ;  /* 0x0005600001807983 */ /* 0x000f220000100a00 */
[----:B------:R-:W-:-:S03]  /*e550*/  IMAD.WIDE R88, R2, 0x4, R88 ;  /* 0x0000000402587825 */ /* 0x000fc600078e0258 */
[----:B------:R-:W4:Y:S01]  /*e560*/  LDL.64 R152, [R1+0x568] ;  /* 0x0005680001987983 */ /* 0x000f220000100a00 */
[----:B------:R-:W-:-:S03]  /*e570*/  IMAD.WIDE R84, R2, 0x4, R104 ;  /* 0x0000000402547825 */ /* 0x000fc600078e0268 */
[----:B------:R-:W-:Y:S01]  /*e580*/  LDGSTS.E [R9+0x1000c], desc[UR6][R88.64], !P5 ;  /* 0x1000c00058097fae */ /* 0x000fe2000e921846 */
        /* <DEDUP_REMOVED lines=19> */
[----:B------:R-:W4:Y:S01]  /*e6c0*/  LDL.64 R136, [R1+0x590] ;  /* 0x0005900001887983 */ /* 0x000f220000100a00 */
        /* <DEDUP_REMOVED lines=15> */
[----:B------:R-:W-:Y:S04]  /*e7c0*/  LDGSTS.E [R16+0x18008], desc[UR6][R38.64], !P1 ;  /* 0x1800800026107fae */ /* 0x000fe8000c921846 */
        /* <DEDUP_REMOVED lines=10> */
[----:B------:R-:W0:Y:S01]  /*e870*/  LDGDEPBAR ;  /* 0x00000000000079af */ /* 0x000e220000000000 */
[----:B------:R-:W-:-:S03]  /*e880*/  IMAD.WIDE R70, R4, 0x4, R192 ;  /* 0x0000000404467825 */ /* 0x000fc600078e02c0 */
[----:B-1----:R-:W4:Y:S01]  /*e890*/  LDL.64 R10, [R1+0x570] ;  /* 0x00057000010a7983 */ /* 0x002f220000100a00 */
[----:B------:R-:W-:-:S03]  /*e8a0*/  IMAD.WIDE R78, R4, 0x4, R200 ;  /* 0x00000004044e7825 */ /* 0x000fc600078e02c8 */
[----:B------:R-:W4:Y:S01]  /*e8b0*/  LDL.64 R12, [R1+0x578] ;  /* 0x00057800010c7983 */ /* 0x000f220000100a00 */
[----:B------:R-:W-:-:S03]  /*e8c0*/  IMAD.WIDE R86, R4, 0x4, R212 ;  /* 0x0000000404567825 */ /* 0x000fc600078e02d4 */
[----:B------:R-:W4:Y:S01]  /*e8d0*/  LDL.64 R14, [R1+0x580] ;  /* 0x00058000010e7983 */ /* 0x000f220000100a00 */
[----:B------:R-:W-:-:S03]  /*e8e0*/  IMAD.WIDE R98, R4, 0x4, R208 ;  /* 0x0000000404627825 */ /* 0x000fc600078e02d0 */
[----:B--2---:R-:W2:Y:S01]  /*e8f0*/  LDL.64 R6, [R1+0x588] ;  /* 0x0005880001067983 */ /* 0x004ea20000100a00 */
[----:B------:R-:W-:-:S03]  /*e900*/  IMAD.WIDE R102, R4, 0x4, R216 ;  /* 0x0000000404667825 */ /* 0x000fc600078e02d8 */
[----:B------:R-:W2:Y:S01]  /*e910*/  LDL.64 R244, [R1+0x5b0] ;  /* 0x0005b00001f47983 */ /* 0x000ea20000100a00 */
        /* <DEDUP_REMOVED lines=11> */
[----:B------:R-:W2:Y:S04]  /*e9d0*/  LDL.64 R232, [R1+0x5e0] ;  /* 0x0005e00001e87983 */ /* 0x000ea80000100a00 */
        /* <DEDUP_REMOVED lines=24> */
[----:B---3--:R-:W-:Y:S04]  /*eb60*/  LDGSTS.E [R17+0x60000], desc[UR6][R170.64], P3 ;  /* 0x60000000aa117fae */ /* 0x008fe80009921846 */
[----:B----4-:R-:W-:Y:S04]  /*eb70*/  LDGSTS.E [R17+0x60400], desc[UR6][R128.64], P3 ;  /* 0x6040000080117fae */ /* 0x010fe80009921846 */
[----:B------:R-:W3:Y:S04]  /*eb80*/  LDL.LU.64 R170, [R1+0x29b0] ;  /* 0x0029b00001aa7983 */ /* 0x000ee80000300a00 */
[----:B------:R-:W4:Y:S04]  /*eb90*/  LDL.LU.64 R128, [R1+0x29a8] ;  /* 0x0029a80001807983 */ /* 0x000f280000300a00 */
[----:B----4-:R-:W-:Y:S04]  /*eba0*/  LDGSTS.E [R17+0x60800], desc[UR6][R128.64], P3 ;  /* 0x6080000080117fae */ /* 0x010fe80009921846 */
[----:B------:R-:W-:Y:S04]  /*ebb0*/  LDGSTS.E [R17+0x60c00], desc[UR6][R152.64], P3 ;  /* 0x60c0000098117fae */ /* 0x000fe80009921846 */
[----:B------:R-:W-:Y:S04]  /*ebc0*/  LDGSTS.E [R17+0x61000], desc[UR6][R10.64], P3 ;  /* 0x610000000a117fae */ /* 0x000fe80009921846 */
[----:B------:R-:W-:Y:S04]  /*ebd0*/  LDGSTS.E [R17+0x61400], desc[UR6][R12.64], P3 ;  /* 0x614000000c117fae */ /* 0x000fe80009921846 */
[----:B------:R-:W4:Y:S04]  /*ebe0*/  LDL.LU.64 R152, [R1+0x29a0] ;  /* 0x0029a00001987983 */ /* 0x000f280000300a00 */
[----:B------:R-:W3:Y:S04]  /*ebf0*/  LDL.LU.64 R10, [R1+0x2998] ;  /* 0x00299800010a7983 */ /* 0x000ee80000300a00 */
[----:B------:R-:W4:Y:S04]  /*ec00*/  LDL.LU.64 R12, [R1+0x2990] ;  /* 0x00299000010c7983 */ /* 0x000f280000300a00 */
[----:B------:R-:W-:Y:S04]  /*ec10*/  LDGSTS.E [R17+0x61800], desc[UR6][R14.64], P3 ;  /* 0x618000000e117fae */ /* 0x000fe80009921846 */
[----:B--2---:R-:W-:Y:S04]  /*ec20*/  LDGSTS.E [R17+0x61c00], desc[UR6][R6.64], P3 ;  /* 0x61c0000006117fae */ /* 0x004fe80009921846 */
[----:B------:R-:W-:Y:S04]  /*ec30*/  LDGSTS.E [R17+0x62000], desc[UR6][R136.64], P3 ;  /* 0x6200000088117fae */ /* 0x000fe80009921846 */
[----:B------:R-:W2:Y:S04]  /*ec40*/  LDL.LU.64 R14, [R1+0x2988] ;  /* 0x00298800010e7983 */ /* 0x000ea80000300a00 */
[----:B------:R-:W3:Y:S04]  /*ec50*/  LDL.LU.64 R6, [R1+0x2980] ;  /* 0x0029800001067983 */ /* 0x000ee80000300a00 */
[----:B------:R-:W4:Y:S04]  /*ec60*/  LDL.LU.64 R136, [R1+0x2978] ;  /* 0x0029780001887983 */ /* 0x000f280000300a00 */
[----:B----4-:R-:W-:Y:S04]  /*ec70*/  LDGSTS.E [R17+0x62400], desc[UR6][R136.64], P3 ;  /* 0x6240000088117fae */ /* 0x010fe80009921846 */
[----:B------:R-:W-:Y:S04]  /*ec80*/  LDGSTS.E [R17+0x62800], desc[UR6][R250.64], P3 ;  /* 0x62800000fa117fae */ /* 0x000fe80009921846 */
[----:B------:R-:W-:Y:S04]  /*ec90*/  LDGSTS.E [R17+0x62c00], desc[UR6][R248.64], P3 ;  /* 0x62c00000f8117fae */ /* 0x000fe80009921846 */
[----:B------:R-:W-:Y:S04]  /*eca0*/  LDGSTS.E [R17+0x63000], desc[UR6][R246.64], P3 ;  /* 0x63000000f6117fae */ /* 0x000fe80009921846 */
[----:B------:R-:W4:Y:S04]  /*ecb0*/  LDL.LU.64 R250, [R1+0x2970] ;  /* 0x0029700001fa7983 */ /* 0x000f280000300a00 */
[----:B------:R-:W2:Y:S04]  /*ecc0*/  LDL.LU.64 R248, [R1+0x2968] ;  /* 0x0029680001f87983 */ /* 0x000ea80000300a00 */
[----:B------:R-:W3:Y:S04]  /*ecd0*/  LDL.LU.64 R246, [R1+0x2960] ;  /* 0x0029600001f67983 */ /* 0x000ee80000300a00 */
        /* <DEDUP_REMOVED lines=24> */
[----:B--2---:R-:W-:Y:S04]  /*ee60*/  LDGSTS.E [R17+0x66400], desc[UR6][R226.64], P3 ;  /* 0x66400000e2117fae */ /* 0x004fe80009921846 */
[----:B----4-:R-:W-:Y:S04]  /*ee70*/  LDGSTS.E [R17+0x66800], desc[UR6][R230.64], P3 ;  /* 0x66800000e6117fae */ /* 0x010fe80009921846 */
[----:B---3--:R-:W-:Y:S04]  /*ee80*/  LDGSTS.E [R17+0x66c00], desc[UR6][R228.64], P3 ;  /* 0x66c00000e4117fae */ /* 0x008fe80009921846 */
[----:B------:R-:W2:Y:S04]  /*ee90*/  LDL.LU.64 R226, [R1+0x28f8] ;  /* 0x0028f80001e27983 */ /* 0x000ea80000300a00 */
        /* <DEDUP_REMOVED lines=13> */
[----:B------:R-:W3:Y:S04]  /*ef70*/  LDL.LU.64 R230, [R1+0x28f0] ;  /* 0x0028f00001e67983 */ /* 0x000ee80000300a00 */
[----:B------:R-:W-:Y:S04]  /*ef80*/  LDGSTS.E [R17+0x6a400], desc[UR6][R140.64], P3 ;  /* 0x6a4000008c117fae */ /* 0x000fe80009921846 */
[----:B------:R-:W4:Y:S04]  /*ef90*/  LDL.LU.64 R228, [R1+0x28e8] ;  /* 0x0028e80001e47983 */ /* 0x000f280000300a00 */
        /* <DEDUP_REMOVED lines=27> */
[----:B------:R-:W-:Y:S04]  /*f150*/  LDGSTS.E [R17+0x6e000], desc[UR6][R200.64], P3 ;  /* 0x6e000000c8117fae */ /* 0x000fe80009921846 */
[----:B------:R-:W-:Y:S04]  /*f160*/  LDGSTS.E [R17+0x6e400], desc[UR6][R204.64], P3 ;  /* 0x6e400000cc117fae */ /* 0x000fe80009921846 */
[----:B------:R-:W4:Y:S04]  /*f170*/  LDL.LU.64 R10, [R1+0x2878] ;  /* 0x00287800010a7983 */ /* 0x000f280000300a00 */
[----:B------:R-:W-:Y:S01]  /*f180*/  LDGSTS.E [R17+0x6e800], desc[UR6][R208.64], P3 ;  /* 0x6e800000d0117fae */ /* 0x000fe20009921846 */
[----:B------:R-:W-:-:S03]  /*f190*/  IMAD.WIDE R172, R4, 0x4, R172 ;  /* 0x0000000404ac7825 */ /* 0x000fc600078e02ac */
[----:B------:R-:W-:Y:S04]  /*f1a0*/  LDGSTS.E [R17+0x6ec00], desc[UR6][R212.64], P3 ;  /* 0x6ec00000d4117fae */ /* 0x000fe80009921846 */
[----:B------:R-:W-:Y:S04]  /*f1b0*/  LDGSTS.E [R17+0x6f000], desc[UR6][R216.64], P3 ;  /* 0x6f000000d8117fae */ /* 0x000fe80009921846 */
[----:B------:R-:W-:Y:S01]  /*f1c0*/  LDGSTS.E [R17+0x6f400], desc[UR6][R220.64], P3 ;  /* 0x6f400000dc117fae */ /* 0x000fe20009921846 */
[----:B------:R-:W-:-:S03]  /*f1d0*/  IMAD.WIDE R178, R4, 0x4, R178 ;  /* 0x0000000404b27825 */ /* 0x000fc600078e02b2 */
[----:B------:R-:W-:Y:S01]  /*f1e0*/  LDGSTS.E [R17+0x6f800], desc[UR6][R224.64], P3 ;  /* 0x6f800000e0117fae */ /* 0x000fe20009921846 */
[----:B------:R-:W-:-:S03]  /*f1f0*/  IMAD.WIDE R168, R4, 0x4, R168 ;  /* 0x0000000404a87825 */ /* 0x000fc600078e02a8 */
[----:B------:R-:W-:Y:S01]  /*f200*/  LDGSTS.E [R17+0x6fc00], desc[UR6][R108.64], P3 ;  /* 0x6fc000006c117fae */ /* 0x000fe20009921846 */
[----:B------:R-:W-:-:S04]  /*f210*/  IMAD.WIDE R36, R4, 0x4, R36 ;  /* 0x0000000404247825 */ /* 0x000fc800078e0224 */
[----:B------:R-:W-:-:S04]  /*f220*/  IMAD.WIDE R180, R4, 0x4, R180 ;  /* 0x0000000404b47825 */ /* 0x000fc800078e02b4 */
[----:B------:R-:W-:-:S04]  /*f230*/  IMAD.WIDE R194, R4, 0x4, R194 ;  /* 0x0000000404c27825 */ /* 0x000fc800078e02c2 */
[----:B------:R-:W-:-:S04]  /*f240*/  IMAD.WIDE R184, R4, 0x4, R184 ;  /* 0x0000000404b87825 */ /* 0x000fc800078e02b8 */
[----:B------:R-:W-:Y:S01]  /*f250*/  IMAD.WIDE R146, R4, 0x4, R146 ;  /* 0x0000000404927825 */ /* 0x000fe200078e0292 */
[----:B--2---:R-:W-:Y:S04]  /*f260*/  LDGSTS.E [R226+0x60200], desc[UR6][R152.64], P3 ;  /* 0x6020000098e27fae */ /* 0x004fe80009921846 */
        /* <DEDUP_REMOVED lines=61> */
[----:B------:R1:W-:Y:S04]  /*f640*/  LDGSTS.E [R226+0x6fa00], desc[UR6][R100.64], P3 ;  /* 0x6fa0000064e27fae */ /* 0x0003e80009921846 */
[----:B------:R2:W-:Y:S04]  /*f650*/  LDGSTS.E [R226+0x6fe00], desc[UR6][R92.64], P3 ;  /* 0x6fe000005ce27fae */ /* 0x0005e80009921846 */
[----:B------:R-:W0:Y:S01]  /*f660*/  LDGDEPBAR ;  /* 0x00000000000079af */ /* 0x000e220000000000 */
[----:B------:R-:W-:-:S02]  /*f670*/  UISETP.GE.AND UP0, UPT, UR4, 0x20, UPT ;  /* 0x000000200400788c */ /* 0x000fc4000bf06270 */
[----:B------:R-:W-:Y:S01]  /*f680*/  UISETP.GT.AND UP1, UPT, UR4, 0x5f, UPT ;  /* 0x0000005f0400788c */ /* 0x000fe2000bf24270 */
[----:B------:R-:W-:Y:S06]  /*f690*/  BAR.SYNC.DEFER_BLOCKING 0x0 ;  /* 0x0000000000007b1d */ /* 0x000fec0000010000 */
[----:B------:R3:W-:Y:S02]  /*f6a0*/  STL.64 [R1+0x2a30], R208 ;  /* 0x002a30d001007387 */ /* 0x0007e40000100a00 */
[----:B-1----:R-:W1:Y:S08]  /*f6b0*/  LDC R101, c[0x0][0x230] ;  /* 0x00008c00ff657b82 */ /* 0x002e700000000800 */
[----:B--2---:R-:W2:Y:S01]  /*f6c0*/  LDC R93, c[0x0][0x230] ;  /* 0x00008c00ff5d7b82 */ /* 0x004ea20000000800 */
[----:B------:R-:W-:-:S07]  /*f6d0*/  PLOP3.LUT P0, PT, PT, PT, UP1, 0x80, 0x0 ;  /* 0x000000000000781c */ /* 0x000fce0003f0f018 */
[----:B------:R-:W4:Y:S01]  /*f6e0*/  LDC R108, c[0x0][0x230] ;  /* 0x00008c00ff6c7b82 */ /* 0x000f220000000800 */
[----:B---3--:R-:W3:Y:S07]  /*f6f0*/  LDL.LU.64 R208, [R1+0x508] ;  /* 0x0005080001d07983 */ /* 0x008eee0000300a00 */
[----:B------:R-:W3:Y:S01]  /*f700*/  LDC R109, c[0x0][0x230] ;  /* 0x00008c00ff6d7b82 */ /* 0x000ee20000000800 */
[----:B------:R-:W-:Y:S01]  /*f710*/  STL.64 [R1+0x2a28], R210 ;  /* 0x002a28d201007387 */ /* 0x000fe20000100a00 */
[----:B------:R-:W-:Y:S01]  /*f720*/  IMAD.WIDE R244, R2, 0x4, R244 ;  /* 0x0000000402f47825 */ /* 0x000fe200078e02f4 */
[----:B------:R-:W-:-:S02]  /*f730*/  ULDC UR48, c[0x0][0x230] ;  /* 0x00008c0000307ab9 */ /* 0x000fc40000000800 */
[----:B------:R1:W-:Y:S04]  /*f740*/  STL.64 [R1+0x2a20], R212 ;  /* 0x002a20d401007387 */ /* 0x0003e80000100a00 */
[----:B-1----:R-:W3:Y:S04]  /*f750*/  LDL.LU.64 R212, [R1+0x520] ;  /* 0x0005200001d47983 */ /* 0x002ee80000300a00 */
[----:B------:R1:W-:Y:S04]  /*f760*/  STL.64 [R1+0x2a18], R214 ;  /* 0x002a18d601007387 */ /* 0x0003e80000100a00 */
[----:B------:R-:W-:Y:S04]  /*f770*/  STL.64 [R1+0x2a10], R216 ;  /* 0x002a10d801007387 */ /* 0x000fe80000100a00 */
[----:B------:R-:W-:Y:S04]  /*f780*/  STL.64 [R1+0x2a08], R218 ;  /* 0x002a08da01007387 */ /* 0x000fe80000100a00 */
[----:B------:R2:W-:Y:S01]  /*f790*/  STL.64 [R1+0x2a00], R220 ;  /* 0x002a00dc01007387 */ /* 0x0005e20000100a00 */
[----:B-1----:R-:W1:Y:S03]  /*f7a0*/  LDC R215, c[0x0][0x230] ;  /* 0x00008c00ffd77b82 */ /* 0x002e660000000800 */
[----:B--2---:R-:W2:Y:S04]  /*f7b0*/  LDL.LU.64 R220, [R1+0x528] ;  /* 0x0005280001dc7983 */ /* 0x004ea80000300a00 */
[----:B------:R4:W-:Y:S01]  /*f7c0*/  STL.64 [R1+0x29f8], R222 ;  /* 0x0029f8de01007387 */ /* 0x0009e20000100a00 */
[----:B------:R-:W-:Y:S01]  /*f7d0*/  VIADD R100, R101, 0xffffffbf ;  /* 0xffffffbf65647836 */ /* 0x000fe20000000000 */
[----:B------:R-:W-:Y:S01]  /*f7e0*/  SEL R92, R227, RZ, P0 ;  /* 0x000000ffe35c7207 */ /* 0x000fe20000000000 */
[----:B------:R-:W-:Y:S01]  /*f7f0*/  VIADD R93, R93, 0xffffffbe ;  /* 0xffffffbe5d5d7836 */ /* 0x000fe20000000000 */
[----:B------:R-:W-:Y:S01]  /*f800*/  STL.64 [R1+0x29f0], R224 ;  /* 0x0029f0e001007387 */ /* 0x000fe20000100a00 */
[----:B------:R-:W1:Y:S03]  /*f810*/  LDC R101, c[0x0][0x230] ;  /* 0x00008c00ff657b82 */ /* 0x000e660000000800 */
[----:B----4-:R4:W-:Y:S05]  /*f820*/  STL.64 [R1+0x2888], R14 ;  /* 0x0028880e01007387 */ /* 0x0109ea0000100a00 */
[----:B------:R-:W1:Y:S08]  /*f830*/  LDC R222, c[0x0][0x230] ;  /* 0x00008c00ffde7b82 */ /* 0x000e700000000800 */
[----:B------:R-:W1:Y:S01]  /*f840*/  LDC R223, c[0x0][0x230] ;  /* 0x00008c00ffdf7b82 */ /* 0x000e620000000800 */
[----:B----4-:R-:W4:Y:S04]  /*f850*/  LDL.LU.64 R14, [R1+0x4f0] ;  /* 0x0004f000010e7983 */ /* 0x010f280000300a00 */
[----:B------:R-:W-:Y:S01]  /*f860*/  STL.64 [R1+0x2880], R12 ;  /* 0x0028800c01007387 */ /* 0x000fe20000100a00 */
[----:B------:R-:W-:Y:S01]  /*f870*/  ISETP.GE.U32.AND P4, PT, R100, 0x7fffffa0, PT ;  /* 0x7fffffa06400780c */ /* 0x000fe20003f86070 */
[----:B------:R-:W-:Y:S01]  /*f880*/  IMAD.WIDE R242, R2, 0x4, R242 ;  /* 0x0000000402f27825 */ /* 0x000fe200078e02f2 */
[----:B------:R-:W4:Y:S01]  /*f890*/  LDC R227, c[0x0][0x230] ;  /* 0x00008c00ffe37b82 */ /* 0x000f220000000800 */
[----:B------:R2:W-:Y:S04]  /*f8a0*/  STL.64 [R1+0x2878], R10 ;  /* 0x0028780a01007387 */ /* 0x0005e80000100a00 */
[----:B------:R-:W4:Y:S01]  /*f8b0*/  LDL.LU.64 R210, [R1+0x4d0] ;  /* 0x0004d00001d27983 */ /* 0x000f220000300a00 */
[----:B-1----:R-:W-:Y:S01]  /*f8c0*/  VIADD R100, R215, 0xffffffbc ;  /* 0xffffffbcd7647836 */ /* 0x002fe20000000000 */
[----:B------:R-:W-:Y:S01]  /*f8d0*/  ISETP.NE.U32.AND P1, PT, R92, RZ, PT ;  /* 0x000000ff5c00720c */ /* 0x000fe20003f25070 */
[----:B------:R-:W-:Y:S01]  /*f8e0*/  VIADD R101, R101, 0xffffffbd ;  /* 0xffffffbd65657836 */ /* 0x000fe20000000000 */
[----:B------:R-:W4:Y:S01]  /*f8f0*/  LDL.LU.64 R218, [R1+0x4c0] ;  /* 0x0004c00001da7983 */ /* 0x000f220000300a00 */
[----:B------:R-:W-:-:S03]  /*f900*/  ISETP.GE.U32.AND P3, PT, R93, 0x7fffff9f, PT ;  /* 0x7fffff9f5d00780c */ /* 0x000fc60003f66070 */
[----:B------:R-:W4:Y:S04]  /*f910*/  LDL.LU.64 R216, [R1+0x4b0] ;  /* 0x0004b00001d87983 */ /* 0x000f280000300a00 */
[----:B------:R-:W4:Y:S01]  /*f920*/  LDL.LU.64 R214, [R1+0x4a0] ;  /* 0x0004a00001d67983 */ /* 0x000f220000300a00 */
[----:B------:R-:W-:Y:S02]  /*f930*/  VIADD R93, R222, 0xffffffbb ;  /* 0xffffffbbde5d7836 */ /* 0x000fe40000000000 */
[----:B------:R-:W-:Y:S02]  /*f940*/  VIADD R92, R223, 0xffffffba ;  /* 0xffffffbadf5c7836 */ /* 0x000fe40000000000 */
[----:B---3--:R-:W-:-:S04]  /*f950*/  IMAD.WIDE R222, R2, 0x4, R212 ;  /* 0x0000000402de7825 */ /* 0x008fc800078e02d4 */
[----:B--2---:R-:W-:-:S04]  /*f960*/  IMAD.WIDE R224, R2, 0x4, R220 ;  /* 0x0000000402e07825 */ /* 0x004fc800078e02dc */
[C---:B------:R-:W-:Y:S01]  /*f970*/  IMAD.WIDE R220, R2.reuse, 0x4, R208 ;  /* 0x0000000402dc7825 */ /* 0x040fe200078e02d0 */
[----:B------:R-:W-:Y:S01]  /*f980*/  @!PT LDS RZ, [RZ] ;  /* 0x00000000fffff984 */ /* 0x000fe20000000800 */
[----:B------:R-:W-:Y:S01]  /*f990*/  @!PT LDS RZ, [RZ] ;  /* 0x00000000fffff984 */ /* 0x000fe20000000800 */
[----:B------:R-:W-:Y:S01]  /*f9a0*/  @!PT LDS RZ, [RZ] ;  /* 0x00000000fffff984 */ /* 0x000fe20000000800 */
[----:B------:R-:W-:Y:S04]  /*f9b0*/  LDGSTS.E [R0+0x20000], desc[UR6][R224.64], !P4 ;  /* 0x20000000e0007fae */ /* 0x000fe8000e121846 */
[----:B------:R-:W2:Y:S04]  /*f9c0*/  LDL.LU.64 R208, [R1+0x490] ;  /* 0x0004900001d07983 */ /* 0x000ea80000300a00 */
[----:B------:R-:W-:Y:S04]  /*f9d0*/  STL.64 [R1+0x4a8], R224 ;  /* 0x0004a8e001007387 */ /* 0x000fe80000100a00 */
[----:B------:R-:W3:Y:S04]  /*f9e0*/  LDL.LU.64 R10, [R1+0x480] ;  /* 0x00048000010a7983 */ /* 0x000ee80000300a00 */
[----:B------:R-:W-:Y:S04]  /*f9f0*/  STL.64 [R1+0x500], R222 ;  /* 0x000500de01007387 */ /* 0x000fe80000100a00 */
[----:B------:R-:W3:Y:S04]  /*fa00*/  LDL.LU.64 R12, [R1+0x470] ;  /* 0x00047000010c7983 */ /* 0x000ee80000300a00 */
[----:B------:R1:W-:Y:S04]  /*fa10*/  STL.64 [R1+0x4e8], R220 ;  /* 0x0004e8dc01007387 */ /* 0x0003e80000100a00 */
[----:B------:R-:W3:Y:S01]  /*fa20*/  LDL.LU.64 R212, [R1+0x458] ;  /* 0x0004580001d47983 */ /* 0x000ee20000300a00 */
[----:B----4-:R-:W-:-:S03]  /*fa30*/  IMAD.WIDE R14, R2, 0x4, R14 ;  /* 0x00000004020e7825 */ /* 0x010fc600078e020e */
[----:B------:R-:W-:Y:S04]  /*fa40*/  LDGSTS.E [R0+0x24000], desc[UR6][R222.64], !P4 ;  /* 0x24000000de007fae */ /* 0x000fe8000e121846 */
[----:B------:R1:W-:Y:S01]  /*fa50*/  LDGSTS.E [R0+0x28000], desc[UR6][R220.64], !P4 ;  /* 0x28000000dc007fae */ /* 0x0003e2000e121846 */
[----:B------:R-:W-:-:S03]  /*fa60*/  IMAD.WIDE R218, R2, 0x4, R218 ;  /* 0x0000000402da7825 */ /* 0x000fc600078e02da */
[----:B------:R4:W-:Y:S01]  /*fa70*/  STL.64 [R1+0x4e0], R14 ;  /* 0x0004e00e01007387 */ /* 0x0009e20000100a00 */
[----:B------:R-:W-:-:S03]  /*fa80*/  IMAD.WIDE R216, R2, 0x4, R216 ;  /* 0x0000000402d87825 */ /* 0x000fc600078e02d8 */
[----:B------:R-:W-:Y:S01]  /*fa90*/  LDGSTS.E [R0+0x2c000], desc[UR6][R14.64], !P4 ;  /* 0x2c0000000e007fae */ /* 0x000fe2000e121846 */
[----:B-1----:R-:W-:-:S03]  /*faa0*/  IMAD.WIDE R220, R2, 0x4, R210 ;  /* 0x0000000402dc7825 */ /* 0x002fc600078e02d2 */
[----:B------:R-:W3:Y:S01]  /*fab0*/  LDL.LU.64 R210, [R1+0x448] ;  /* 0x0004480001d27983 */ /* 0x000ee20000300a00 */
[----:B------:R-:W-:-:S03]  /*fac0*/  IMAD.WIDE R214, R2, 0x4, R214 ;  /* 0x0000000402d67825 */ /* 0x000fc600078e02d6 */
[----:B------:R1:W-:Y:S04]  /*fad0*/  LDGSTS.E [R0+0x20004], desc[UR6][R220.64], !P3 ;  /* 0x20004000dc007fae */ /* 0x0003e8000d921846 */
[----:B----4-:R-:W4:Y:S04]  /*fae0*/  LDL.LU.64 R14, [R1+0x438] ;  /* 0x00043800010e7983 */ /* 0x010f280000300a00 */
[----:B------:R-:W4:Y:S04]  /*faf0*/  LDL.LU.64 R224, [R1+0x428] ;  /* 0x0004280001e07983 */ /* 0x000f280000300a00 */
[----:B------:R1:W-:Y:S04]  /*fb00*/  STL.64 [R1+0x4c8], R220 ;  /* 0x0004c8dc01007387 */ /* 0x0003e80000100a00 */
[----:B------:R-:W4:Y:S04]  /*fb10*/  LDL.LU.64 R222, [R1+0x418] ;  /* 0x0004180001de7983 */ /* 0x000f280000300a00 */
[----:B------:R-:W-:Y:S04]  /*fb20*/  STL.64 [R1+0x4c0], R218 ;  /* 0x0004c0da01007387 */ /* 0x000fe80000100a00 */
[----:B------:R1:W-:Y:S04]  /*fb30*/  STL.64 [R1+0x498], R216 ;  /* 0x000498d801007387 */ /* 0x0003e80000100a00 */
[----:B------:R1:W-:Y:S04]  /*fb40*/  STL.64 [R1+0x488], R214 ;  /* 0x000488d601007387 */ /* 0x0003e80000100a00 */
[----:B------:R-:W-:Y:S04]  /*fb50*/  LDGSTS.E [R0+0x24004], desc[UR6][R218.64], !P3 ;  /* 0x24004000da007fae */ /* 0x000fe8000d921846 */
[----:B-1----:R-:W4:Y:S01]  /*fb60*/  LDL.LU.64 R220, [R1+0x410] ;  /* 0x0004100001dc7983 */ /* 0x002f220000300a00 */
[----:B------:R-:W-:-:S03]  /*fb70*/  ISETP.GE.U32.AND P0, PT, R92, 0x7fffff9b, PT ;  /* 0x7fffff9b5c00780c */ /* 0x000fc60003f06070 */
[----:B------:R1:W-:Y:S01]  /*fb80*/  LDGSTS.E [R0+0x28004], desc[UR6][R216.64], !P3 ;  /* 0x28004000d8007fae */ /* 0x0003e2000d921846 */
[----:B------:R-:W-:-:S03]  /*fb90*/  VIADD R92, R108, 0xffffffb9 ;  /* 0xffffffb96c5c7836 */ /* 0x000fc60000000000 */
[----:B------:R-:W-:Y:S01]  /*fba0*/  LDGSTS.E [R0+0x2c004], desc[UR6][R214.64], !P3 ;  /* 0x2c004000d6007fae */ /* 0x000fe2000d921846 */
[----:B------:R-:W-:-:S03]  /*fbb0*/  ISETP.GE.U32.AND P2, PT, R101, 0x7fffff9e, PT ;  /* 0x7fffff9e6500780c */ /* 0x000fc60003f46070 */
[----:B------:R-:W1:Y:S01]  /*fbc0*/  LDL.LU.64 R216, [R1+0x408] ;  /* 0x0004080001d87983 */ /* 0x000e620000300a00 */
[----:B------:R-:W-:Y:S01]  /*fbd0*/  ISETP.GE.U32.AND P4, PT, R92, 0x7fffff9a, PT ;  /* 0x7fffff9a5c00780c */ /* 0x000fe20003f86070 */
[----:B------:R-:W1:Y:S02]  /*fbe0*/  LDC R101, c[0x0][0x230] ;  /* 0x00008c00ff657b82 */ /* 0x000e640000000800 */
[----:B------:R-:W4:Y:S04]  /*fbf0*/  LDL.LU.64 R218, [R1+0x400] ;  /* 0x0004000001da7983 */ /* 0x000f280000300a00 */
[----:B------:R-:W4:Y:S01]  /*fc00*/  LDL.LU.64 R214, [R1+0x3f8] ;  /* 0x0003f80001d67983 */ /* 0x000f220000300a00 */
[----:B------:R-:W-:Y:S02]  /*fc10*/  VIADD R92, R109, 0xffffffb8 ;  /* 0xffffffb86d5c7836 */ /* 0x000fe40000000000 */
[----:B--2---:R-:W-:-:S04]  /*fc20*/  IMAD.WIDE R208, R2, 0x4, R208 ;  /* 0x0000000402d07825 */ /* 0x004fc800078e02d0 */
[C---:B---3--:R-:W-:Y:S01]  /*fc30*/  IMAD.WIDE R108, R2.reuse, 0x4, R10 ;  /* 0x00000004026c7825 */ /* 0x048fe200078e020a */
[----:B------:R2:W-:Y:S03]  /*fc40*/  STL.64 [R1+0x478], R208 ;  /* 0x000478d001007387 */ /* 0x0005e60000100a00 */
[C---:B------:R-:W-:Y:S01]  /*fc50*/  IMAD.WIDE R12, R2.reuse, 0x4, R12 ;  /* 0x00000004020c7825 */ /* 0x040fe200078e020c */
[----:B------:R3:W-:Y:S04]  /*fc60*/  STL.64 [R1+0x468], R108 ;  /* 0x0004686c01007387 */ /* 0x0007e80000100a00 */
[----:B------:R-:W-:Y:S01]  /*fc70*/  LDGSTS.E [R0+0x20008], desc[UR6][R208.64], !P2 ;  /* 0x20008000d0007fae */ /* 0x000fe2000d121846 */
[----:B------:R-:W-:-:S03]  /*fc80*/  IMAD.WIDE R10, R2, 0x4, R212 ;  /* 0x00000004020a7825 */ /* 0x000fc600078e02d4 */
[----:B------:R3:W-:Y:S04]  /*fc90*/  STL.64 [R1+0x460], R12 ;  /* 0x0004600c01007387 */ /* 0x0007e80000100a00 */
[----:B------:R3:W-:Y:S04]  /*fca0*/  STL.64 [R1+0x450], R10 ;  /* 0x0004500a01007387 */ /* 0x0007e80000100a00 */
[----:B------:R-:W3:Y:S04]  /*fcb0*/  LDL.LU.64 R212, [R1+0x3f0] ;  /* 0x0003f00001d47983 */ /* 0x000ee80000300a00 */
[----:B--2---:R-:W2:Y:S01]  /*fcc0*/  LDL.LU.64 R208, [R1+0x3e8] ;  /* 0x0003e80001d07983 */ /* 0x004ea20000300a00 */
[----:B------:R-:W-:Y:S01]  /*fcd0*/  ISETP.GE.U32.AND P6, PT, R100, 0x7fffff9d, PT ;  /* 0x7fffff9d6400780c */ /* 0x000fe20003fc6070 */
[----:B------:R-:W-:-:S02]  /*fce0*/  IMAD.WIDE R210, R2, 0x4, R210 ;  /* 0x0000000402d27825 */ /* 0x000fc400078e02d2 */
[----:B------:R3:W-:Y:S01]  /*fcf0*/  LDGSTS.E [R0+0x24008], desc[UR6][R108.64], !P2 ;  /* 0x240080006c007fae */ /* 0x0007e2000d121846 */
[----:B------:R-:W-:Y:S01]  /*fd00*/  ISETP.GE.U32.AND P5, PT, R93, 0x7fffff9c, PT ;  /* 0x7fffff9c5d00780c */ /* 0x000fe20003fa6070 */
[----:B------:R-:W2:Y:S02]  /*fd10*/  LDC R100, c[0x0][0x230] ;  /* 0x00008c00ff647b82 */ /* 0x000ea40000000800 */
[----:B------:R3:W-:Y:S04]  /*fd20*/  LDGSTS.E [R0+0x28008], desc[UR6][R12.64], !P2 ;  /* 0x280080000c007fae */ /* 0x0007e8000d121846 */
[----:B------:R3:W-:Y:S01]  /*fd30*/  LDGSTS.E [R0+0x2c008], desc[UR6][R10.64], !P2 ;  /* 0x2c0080000a007fae */ /* 0x0007e2000d121846 */
[----:B----4-:R-:W-:-:S03]  /*fd40*/  IMAD.WIDE R220, R2, 0x4, R220 ;  /* 0x0000000402dc7825 */ /* 0x010fc600078e02dc */
[----:B------:R4:W-:Y:S01]  /*fd50*/  STL.64 [R1+0x440], R210 ;  /* 0x000440d201007387 */ /* 0x0009e20000100a00 */
[----:B-1----:R-:W-:-:S03]  /*fd60*/  IMAD.WIDE R216, R2, 0x4, R216 ;  /* 0x0000000402d87825 */ /* 0x002fc600078e02d8 */
[----:B------:R-:W-:Y:S01]  /*fd70*/  LDGSTS.E [R0+0x2000c], desc[UR6][R210.64], !P6 ;  /* 0x2000c000d2007fae */ /* 0x000fe2000f121846 */
[----:B------:R-:W-:Y:S01]  /*fd80*/  ISETP.GE.U32.AND P3, PT, R92, 0x7fffff99, PT ;  /* 0x7fffff995c00780c */ /* 0x000fe20003f66070 */
[----:B------:R-:W1:Y:S01]  /*fd90*/  LDC R93, c[0x0][0x230] ;  /* 0x00008c00ff5d7b82 */ /* 0x000e620000000800 */
[C---:B---3--:R-:W-:Y:S02]  /*fda0*/  IMAD.WIDE R108, R2.reuse, 0x4, R14 ;  /* 0x00000004026c7825 */ /* 0x048fe400078e020e */
[----:B------:R-:W3:Y:S02]  /*fdb0*/  LDL.LU.64 R14, [R1+0x3e0] ;  /* 0x0003e000010e7983 */ /* 0x000ee40000300a00 */
[C---:B------:R-:W-:Y:S02]  /*fdc0*/  IMAD.WIDE R12, R2.reuse, 0x4, R224 ;  /* 0x00000004020c7825 */ /* 0x040fe400078e02e0 */
[----:B------:R4:W-:Y:S02]  /*fdd0*/  STL.64 [R1+0x430], R108 ;  /* 0x0004306c01007387 */ /* 0x0009e40000100a00 */
[----:B------:R-:W-:-:S02]  /*fde0*/  IMAD.WIDE R10, R2, 0x4, R222 ;  /* 0x00000004020a7825 */ /* 0x000fc400078e02de */
[----:B------:R-:W3:Y:S04]  /*fdf0*/  LDL.LU.64 R222, [R1+0x3d8] ;  /* 0x0003d80001de7983 */ /* 0x000ee80000300a00 */
[----:B------:R4:W-:Y:S04]  /*fe00*/  STL.64 [R1+0x420], R12 ;  /* 0x0004200c01007387 */ /* 0x0009e80000100a00 */
[----:B------:R1:W-:Y:S04]  /*fe10*/  STL.64 [R1+0x418], R10 ;  /* 0x0004180a01007387 */ /* 0x0003e80000100a00 */
[----:B------:R4:W-:Y:S04]  /*fe20*/  LDGSTS.E [R0+0x2400c], desc[UR6][R108.64], !P6 ;  /* 0x2400c0006c007fae */ /* 0x0009e8000f121846 */
[----:B------:R4:W-:Y:S04]  /*fe30*/  LDGSTS.E [R0+0x2800c], desc[UR6][R12.64], !P6 ;  /* 0x2800c0000c007fae */ /* 0x0009e8000f121846 */
[----:B----4-:R-:W4:Y:S01]  /*fe40*/  LDL.LU.64 R210, [R1+0x3d0] ;  /* 0x0003d00001d27983 */ /* 0x010f220000300a00 */
[----:B------:R-:W-:-:S03]  /*fe50*/  IMAD.WIDE R108, R2, 0x4, R218 ;  /* 0x00000004026c7825 */ /* 0x000fc600078e02da */
[----:B------:R1:W-:Y:S01]  /*fe60*/  STL.64 [R1+0x410], R220 ;  /* 0x000410dc01007387 */ /* 0x0003e20000100a00 */
[----:B------:R-:W-:-:S03]  /*fe70*/  IMAD.WIDE R12, R2, 0x4, R214 ;  /* 0x00000004020c7825 */ /* 0x000fc600078e02d6 */
[----:B------:R-:W-:Y:S04]  /*fe80*/  LDGSTS.E [R0+0x2c00c], desc[UR6][R10.64], !P6 ;  /* 0x2c00c0000a007fae */ /* 0x000fe8000f121846 */
[----:B------:R-:W4:Y:S04]  /*fe90*/  LDL.LU.64 R214, [R1+0x3c8] ;  /* 0x0003c80001d67983 */ /* 0x000f280000300a00 */
[----:B------:R2:W-:Y:S04]  /*fea0*/  STL.64 [R1+0x408], R216 ;  /* 0x000408d801007387 */ /* 0x0005e80000100a00 */
[----:B-1----:R-:W4:Y:S04]  /*feb0*/  LDL.LU.64 R10, [R1+0x3c0] ;  /* 0x0003c000010a7983 */ /* 0x002f280000300a00 */
[----:B------:R-:W-:Y:S04]  /*fec0*/  STL.64 [R1+0x400], R108 ;  /* 0x0004006c01007387 */ /* 0x000fe80000100a00 */
[----:B------:R-:W4:Y:S04]  /*fed0*/  LDL.LU.64 R218, [R1+0x2d8] ;  /* 0x0002d80001da7983 */ /* 0x000f280000300a00 */
[----:B------:R1:W-:Y:S04]  /*fee0*/  LDGSTS.E [R3+0x20000], desc[UR6][R220.64], !P5 ;  /* 0x20000000dc037fae */ /* 0x0003e8000e921846 */
[----:B------:R2:W-:Y:S04]  /*fef0*/  LDGSTS.E [R3+0x24000], desc[UR6][R216.64], !P5 ;  /* 0x24000000d8037fae */ /* 0x0005e8000e921846 */
[----:B------:R2:W-:Y:S04]  /*ff00*/  STL.64 [R1+0x3f8], R12 ;  /* 0x0003f80c01007387 */ /* 0x0005e80000100a00 */
[----:B------:R3:W-:Y:S04]  /*ff10*/  LDGSTS.E [R3+0x28000], desc[UR6][R108.64], !P5 ;  /* 0x280000006c037fae */ /* 0x0007e8000e921846 */
[----:B------:R-:W-:Y:S01]  /*ff20*/  LDGSTS.E [R3+0x2c000], desc[UR6][R12.64], !P5 ;  /* 0x2c0000000c037fae */ /* 0x000fe2000e921846 */
[----:B-1----:R-:W-:-:S04]  /*ff30*/  IMAD.WIDE R220, R2, 0x4, R212 ;  /* 0x0000000402dc7825 */ /* 0x002fc800078e02d4 */
[C---:B--2---:R-:W-:Y:S01]  /*ff40*/  IMAD.WIDE R216, R2.reuse, 0x4, R208 ;  /* 0x0000000402d87825 */ /* 0x044fe200078e02d0 */
[----:B------:R-:W-:Y:S04]  /*ff50*/  LDGSTS.E [R3+0x20004], desc[UR6][R220.64], !P0 ;  /* 0x20004000dc037fae */ /* 0x000fe8000c121846 */
[----:B------:R-:W2:Y:S04]  /*ff60*/  LDL.LU.64 R208, [R1+0x228] ;  /* 0x0002280001d07983 */ /* 0x000ea80000300a00 */
[----:B------:R-:W2:Y:S04]  /*ff70*/  LDL.LU.64 R12, [R1+0x218] ;  /* 0x00021800010c7983 */ /* 0x000ea80000300a00 */
[----:B------:R-:W-:Y:S04]  /*ff80*/  STL.64 [R1+0x3b8], R220 ;  /* 0x0003b8dc01007387 */ /* 0x000fe80000100a00 */
[----:B------:R-:W2:Y:S04]  /*ff90*/  LDL.LU.64 R224, [R1+0x208] ;  /* 0x0002080001e07983 */ /* 0x000ea80000300a00 */
[----:B------:R4:W-:Y:S04]  /*ffa0*/  STL.64 [R1+0x3b0], R216 ;  /* 0x0003b0d801007387 */ /* 0x0009e80000100a00 */
[----:B------:R-:W2:Y:S04]  /*ffb0*/  LDL.LU.64 R212, [R1+0x1f8] ;  /* 0x0001f80001d47983 */ /* 0x000ea80000300a00 */
[----:B------:R4:W-:Y:S01]  /*ffc0*/  LDGSTS.E [R3+0x24004], desc[UR6][R216.64], !P0 ;  /* 0x24004000d8037fae */ /* 0x0009e2000c121846 */
[----:B---3--:R-:W-:-:S04]  /*ffd0*/  IMAD.WIDE R108, R2, 0x4, R14 ;  /* 0x00000004026c7825 */ /* 0x008fc800078e020e */
[C---:B------:R-:W-:Y:S01]  /*ffe0*/  IMAD.WIDE R14, R2.reuse, 0x4, R222 ;  /* 0x00000004020e7825 */ /* 0x040fe200078e02de */
[----:B------:R-:W-:Y:S04]  /*fff0*/  STL.64 [R1+0x3a8], R108 ;  /* 0x0003a86c01007387 */ /* 0x000fe80000100a00 */
[----:B------:R1:W-:Y:S04]  /*10000*/  LDGSTS.E [R3+0x28004], desc[UR6][R108.64], !P0 ;  /* 0x280040006c037fae */ /* 0x0003e8000c121846 */
[----:B------:R3:W-:Y:S04]  /*10010*/  STL.64 [R1+0x3a0], R14 ;  /* 0x0003a00e01007387 */ /* 0x0007e80000100a00 */
[----:B------:R-:W-:Y:S01]  /*10020*/  LDGSTS.E [R3+0x2c004], desc[UR6][R14.64], !P0 ;  /* 0x2c0040000e037fae */ /* 0x000fe2000c121846 */
[----:B----4-:R-:W-:-:S03]  /*10030*/  IMAD.WIDE R216, R2, 0x4, R210 ;  /* 0x0000000402d87825 */ /* 0x010fc600078e02d2 */
[----:B---3--:R-:W3:Y:S04]  /*10040*/  LDL.LU.64 R14, [R1+0x1f0] ;  /* 0x0001f000010e7983 */ /* 0x008ee80000300a00 */
[----:B------:R-:W4:Y:S01]  /*10050*/  LDL.LU.64 R222, [R1+0x1e8] ;  /* 0x0001e80001de7983 */ /* 0x000f220000300a00 */
[----:B------:R-:W-:-:S03]  /*10060*/  IMAD.WIDE R214, R2, 0x4, R214 ;  /* 0x0000000402d67825 */ /* 0x000fc600078e02d6 */
[----:B------:R-:W4:Y:S04]  /*10070*/  LDL.LU.64 R220, [R1+0x1e0] ;  /* 0x0001e00001dc7983 */ /* 0x000f280000300a00 */
[----:B------:R-:W-:Y:S01]  /*10080*/  STL.64 [R1+0x398], R216 ;  /* 0x000398d801007387 */ /* 0x000fe20000100a00 */
[----:B-1----:R-:W-:-:S03]  /*10090*/  IMAD.WIDE R108, R2, 0x4, R10 ;  /* 0x00000004026c7825 */ /* 0x002fc600078e020a */
[----:B------:R-:W4:Y:S04]  /*100a0*/  LDL.LU.64 R210, [R1+0x1d8] ;  /* 0x0001d80001d27983 */ /* 0x000f280000300a00 */
[----:B------:R1:W-:Y:S01]  /*100b0*/  STL.64 [R1+0x390], R214 ;  /* 0x000390d601007387 */ /* 0x0003e20000100a00 */
[----:B------:R-:W-:-:S03]  /*100c0*/  IMAD.WIDE R10, R2, 0x4, R218 ;  /* 0x00000004020a7825 */ /* 0x000fc600078e02da */
[----:B------:R-:W-:Y:S04]  /*100d0*/  LDGSTS.E [R3+0x20008], desc[UR6][R216.64], !P4 ;  /* 0x20008000d8037fae */ /* 0x000fe8000e121846 */
[----:B------:R2:W-:Y:S04]  /*100e0*/  STL.64 [R1+0x388], R108 ;  /* 0x0003886c01007387 */ /* 0x0005e80000100a00 */
[----:B------:R-:W-:Y:S04]  /*100f0*/  LDGSTS.E [R3+0x24008], desc[UR6][R214.64], !P4 ;  /* 0x24008000d6037fae */ /* 0x000fe8000e121846 */
[----:B------:R2:W-:Y:S04]  /*10100*/  STL.64 [R1+0x380], R10 ;  /* 0x0003800a01007387 */ /* 0x0005e80000100a00 */
[----:B------:R2:W-:Y:S04]  /*10110*/  LDGSTS.E [R3+0x28008], desc[UR6][R108.64], !P4 ;  /* 0x280080006c037fae */ /* 0x0005e8000e121846 */
[----:B-1----:R-:W4:Y:S04]  /*10120*/  LDL.LU.64 R214, [R1+0x1d0] ;  /* 0x0001d00001d67983 */ /* 0x002f280000300a00 */
[----:B------:R-:W4:Y:S04]  /*10130*/  LDL.LU.64 R218, [R1+0x1c8] ;  /* 0x0001c80001da7983 */ /* 0x000f280000300a00 */
[----:B------:R-:W4:Y:S04]  /*10140*/  LDL.LU.64 R216, [R1+0x1c0] ;  /* 0x0001c00001d87983 */ /* 0x000f280000300a00 */
[----:B------:R1:W-:Y:S01]  /*10150*/  LDGSTS.E [R3+0x2c008], desc[UR6][R10.64], !P4 ;  /* 0x2c0080000a037fae */ /* 0x0003e2000e121846 */
[----:B--2---:R-:W-:-:S04]  /*10160*/  IMAD.WIDE R208, R2, 0x4, R208 ;  /* 0x0000000402d07825 */ /* 0x004fc800078e02d0 */
[C---:B------:R-:W-:Y:S01]  /*10170*/  IMAD.WIDE R108, R2.reuse, 0x4, R12 ;  /* 0x00000004026c7825 */ /* 0x040fe200078e020c */
[----:B------:R2:W-:Y:S04]  /*10180*/  STL.64 [R1+0x378], R208 ;  /* 0x000378d001007387 */ /* 0x0005e80000100a00 */
[----:B------:R-:W-:Y:S01]  /*10190*/  LDGSTS.E [R3+0x2000c], desc[UR6][R208.64], !P3 ;  /* 0x2000c000d0037fae */ /* 0x000fe2000d921846 */
[----:B------:R-:W-:-:S03]  /*101a0*/  IMAD.WIDE R12, R2, 0x4, R224 ;  /* 0x00000004020c7825 */ /* 0x000fc600078e02e0 */
[----:B------:R3:W-:Y:S04]  /*101b0*/  STL.64 [R1+0x370], R108 ;  /* 0x0003706c01007387 */ /* 0x0007e80000100a00 */
[----:B------:R4:W-:Y:S01]  /*101c0*/  STL.64 [R1+0x368], R12 ;  /* 0x0003680c01007387 */ /* 0x0009e20000100a00 */
[----:B-1----:R-:W-:-:S03]  /*101d0*/  IMAD.WIDE R10, R2, 0x4, R212 ;  /* 0x00000004020a7825 */ /* 0x002fc600078e02d4 */
[----:B------:R-:W4:Y:S04]  /*101e0*/  LDL.LU.64 R224, [R1+0x1b8] ;  /* 0x0001b80001e07983 */ /* 0x000f280000300a00 */
[----:B------:R1:W-:Y:S04]  /*101f0*/  STL.64 [R1+0x360], R10 ;  /* 0x0003600a01007387 */ /* 0x0003e80000100a00 */
[----:B------:R-:W4:Y:S04]  /*10200*/  LDL.LU.64 R212, [R1+0x1b0] ;  /* 0x0001b00001d47983 */ /* 0x000f280000300a00 */
[----:B--2---:R-:W2:Y:S01]  /*10210*/  LDL.LU.64 R208, [R1+0x1a8] ;  /* 0x0001a80001d07983 */ /* 0x004ea20000300a00 */
[----:B------:R-:W-:-:S02]  /*10220*/  VIADD R92, R101, 0xffffffb7 ;  /* 0xffffffb7655c7836 */ /* 0x000fc40000000000 */
[----:B------:R-:W2:Y:S01]  /*10230*/  LDC R101, c[0x0][0x230] ;  /* 0x00008c00ff657b82 */ /* 0x000ea20000000800 */
[----:B------:R3:W-:Y:S02]  /*10240*/  LDGSTS.E [R3+0x2400c], desc[UR6][R108.64], !P3 ;  /* 0x2400c0006c037fae */ /* 0x0007e4000d921846 */
[----:B------:R-:W-:Y:S02]  /*10250*/  ISETP.GE.U32.AND P2, PT, R92, 0x7fffff98, PT ;  /* 0x7fffff985c00780c */ /* 0x000fe40003f46070 */
[----:B------:R1:W-:Y:S04]  /*10260*/  LDGSTS.E [R3+0x2800c], desc[UR6][R12.64], !P3 ;  /* 0x2800c0000c037fae */ /* 0x0003e8000d921846 */
[----:B------:R1:W-:Y:S01]  /*10270*/  LDGSTS.E [R3+0x2c00c], desc[UR6][R10.64], !P3 ;  /* 0x2c00c0000a037fae */ /* 0x0003e2000d921846 */
[----:B------:R-:W-:-:S02]  /*10280*/  VIADD R92, R100, 0xffffffb6 ;  /* 0xffffffb6645c7836 */ /* 0x000fc40000000000 */
[----:B------:R-:W2:Y:S03]  /*10290*/  LDC R100, c[0x0][0x230] ;  /* 0x00008c00ff647b82 */ /* 0x000ea60000000800 */
[----:B------:R-:W-:Y:S01]  /*102a0*/  ISETP.GE.U32.AND P6, PT, R92, 0x7fffff97, PT ;  /* 0x7fffff975c00780c */ /* 0x000fe20003fc6070 */
[----:B---3--:R-:W-:-:S04]  /*102b0*/  IMAD.WIDE R108, R2, 0x4, R14 ;  /* 0x00000004026c7825 */ /* 0x008fc800078e020e */
[C---:B----4-:R-:W-:Y:S01]  /*102c0*/  IMAD.WIDE R14, R2.reuse, 0x4, R222 ;  /* 0x00000004020e7825 */ /* 0x050fe200078e02de */
[----:B------:R3:W-:Y:S03]  /*102d0*/  STL.64 [R1+0x358], R108 ;  /* 0x0003586c01007387 */ /* 0x0007e60000100a00 */
[C---:B-1----:R-:W-:Y:S01]  /*102e0*/  IMAD.WIDE R12, R2.reuse, 0x4, R220 ;  /* 0x00000004020c7825 */ /* 0x042fe200078e02dc */
[----:B------:R3:W-:Y:S04]  /*102f0*/  LDGSTS.E [R5+0x20000], desc[UR6][R108.64], !P2 ;  /* 0x200000006c057fae */ /* 0x0007e8000d121846 */
[----:B------:R1:W-:Y:S01]  /*10300*/  LDGSTS.E [R5+0x24000], desc[UR6][R14.64], !P2 ;  /* 0x240000000e057fae */ /* 0x0003e2000d121846 */
[----:B------:R-:W-:-:S03]  /*10310*/  IMAD.WIDE R10, R2, 0x4, R210 ;  /* 0x00000004020a7825 */ /* 0x000fc600078e02d2 */
[----:B------:R4:W-:Y:S04]  /*10320*/  LDGSTS.E [R5+0x28000], desc[UR6][R12.64], !P2 ;  /* 0x280000000c057fae */ /* 0x0009e8000d121846 */
[----:B------:R-:W2:Y:S04]  /*10330*/  LDL.LU.64 R210, [R1+0x1a0] ;  /* 0x0001a00001d27983 */ /* 0x000ea80000300a00 */
[----:B------:R1:W-:Y:S04]  /*10340*/  STL.64 [R1+0x350], R14 ;  /* 0x0003500e01007387 */ /* 0x0003e80000100a00 */
[----:B------:R-:W2:Y:S04]  /*10350*/  LDL.LU.64 R222, [R1+0x198] ;  /* 0x0001980001de7983 */ /* 0x000ea80000300a00 */
[----:B------:R-:W-:Y:S04]  /*10360*/  STL.64 [R1+0x348], R12 ;  /* 0x0003480c01007387 */ /* 0x000fe80000100a00 */
[----:B------:R1:W-:Y:S04]  /*10370*/  STL.64 [R1+0x340], R10 ;  /* 0x0003400a01007387 */ /* 0x0003e80000100a00 */
[----:B------:R-:W-:Y:S01]  /*10380*/  LDGSTS.E [R5+0x2c000], desc[UR6][R10.64], !P2 ;  /* 0x2c0000000a057fae */ /* 0x000fe2000d121846 */
[----:B------:R-:W-:-:S04]  /*10390*/  IMAD.WIDE R214, R2, 0x4, R214 ;  /* 0x0000000402d67825 */ /* 0x000fc800078e02d6 */
[C---:B---3--:R-:W-:Y:S01]  /*103a0*/  IMAD.WIDE R108, R2.reuse, 0x4, R218 ;  /* 0x00000004026c7825 */ /* 0x048fe200078e02da */
[----:B------:R3:W-:Y:S03]  /*103b0*/  LDGSTS.E [R5+0x20004], desc[UR6][R214.64], !P6 ;  /* 0x20004000d6057fae */ /* 0x0007e6000f121846 */
[C---:B-1----:R-:W-:Y:S01]  /*103c0*/  IMAD.WIDE R14, R2.reuse, 0x4, R216 ;  /* 0x00000004020e7825 */ /* 0x042fe200078e02d8 */
[----:B------:R-:W2:Y:S04]  /*103d0*/  LDL.LU.64 R218, [R1+0x190] ;  /* 0x0001900001da7983 */ /* 0x000ea80000300a00 */
[----:B------:R3:W-:Y:S04]  /*103e0*/  STL.64 [R1+0x338], R214 ;  /* 0x000338d601007387 */ /* 0x0007e80000100a00 */
[----:B------:R-:W2:Y:S04]  /*103f0*/  LDL.LU.64 R216, [R1+0x188] ;  /* 0x0001880001d87983 */ /* 0x000ea80000300a00 */
[----:B------:R-:W-:Y:S04]  /*10400*/  STL.64 [R1+0x330], R108 ;  /* 0x0003306c01007387 */ /* 0x000fe80000100a00 */
[----:B------:R-:W2:Y:S04]  /*10410*/  LDL.LU.64 R10, [R1+0x180] ;  /* 0x00018000010a7983 */ /* 0x000ea80000300a00 */
[----:B------:R-:W-:Y:S04]  /*10420*/  STL.64 [R1+0x328], R14 ;  /* 0x0003280e01007387 */ /* 0x000fe80000100a00 */
[----:B------:R-:W2:Y:S04]  /*10430*/  LDL.LU.64 R220, [R1+0x178] ;  /* 0x0001780001dc7983 */ /* 0x000ea80000300a00 */
[----:B------:R1:W-:Y:S04]  /*10440*/  LDGSTS.E [R5+0x24004], desc[UR6][R108.64], !P6 ;  /* 0x240040006c057fae */ /* 0x0003e8000f121846 */
[----:B------:R-:W-:Y:S01]  /*10450*/  LDGSTS.E [R5+0x28004], desc[UR6][R14.64], !P6 ;  /* 0x280040000e057fae */ /* 0x000fe2000f121846 */
[----:B----4-:R-:W-:-:S05]  /*10460*/  IMAD.WIDE R12, R2, 0x4, R224 ;  /* 0x00000004020c7825 */ /* 0x010fca00078e02e0 */
[----:B------:R4:W-:Y:S01]  /*10470*/  STL.64 [R1+0x320], R12 ;  /* 0x0003200c01007387 */ /* 0x0009e20000100a00 */
[----:B---3--:R-:W-:-:S03]  /*10480*/  IMAD.WIDE R214, R2, 0x4, R212 ;  /* 0x0000000402d67825 */ /* 0x008fc600078e02d4 */
[----:B------:R-:W-:Y:S01]  /*10490*/  LDGSTS.E [R5+0x2c004], desc[UR6][R12.64], !P6 ;  /* 0x2c0040000c057fae */ /* 0x000fe2000f121846 */
[----:B--2---:R-:W-:-:S03]  /*104a0*/  IMAD.WIDE R212, R2, 0x4, R208 ;  /* 0x0000000402d47825 */ /* 0x004fc600078e02d0 */
[----:B----4-:R-:W2:Y:S04]  /*104b0*/  LDL.LU.64 R12, [R1+0x170] ;  /* 0x00017000010c7983 */ /* 0x010ea80000300a00 */
[----:B------:R-:W3:Y:S04]  /*104c0*/  LDL.LU.64 R14, [R1+0x168] ;  /* 0x00016800010e7983 */ /* 0x000ee80000300a00 */
[----:B------:R4:W-:Y:S04]  /*104d0*/  STL.64 [R1+0x318], R214 ;  /* 0x000318d601007387 */ /* 0x0009e80000100a00 */
[----:B------:R-:W3:Y:S04]  /*104e0*/  LDL.LU.64 R224, [R1+0x160] ;  /* 0x0001600001e07983 */ /* 0x000ee80000300a00 */
[----:B------:R4:W-:Y:S04]  /*104f0*/  STL.64 [R1+0x310], R212 ;  /* 0x000310d401007387 */ /* 0x0009e80000100a00 */
[----:B------:R-:W3:Y:S01]  /*10500*/  LDL.LU.64 R208, [R1+0x158] ;  /* 0x0001580001d07983 */ /* 0x000ee20000300a00 */
[----:B------:R-:W-:-:S02]  /*10510*/  VIADD R92, R93, 0xffffffb5 ;  /* 0xffffffb55d5c7836 */ /* 0x000fc40000000000 */
[----:B------:R-:W3:Y:S03]  /*10520*/  LDC R93, c[0x0][0x230] ;  /* 0x00008c00ff5d7b82 */ /* 0x000ee60000000800 */
[----:B------:R-:W-:Y:S01]  /*10530*/  ISETP.GE.U32.AND P5, PT, R92, 0x7fffff96, PT ;  /* 0x7fffff965c00780c */ /* 0x000fe20003fa6070 */
[----:B------:R-:W-:-:S04]  /*10540*/  VIADD R92, R101, 0xffffffb4 ;  /* 0xffffffb4655c7836 */ /* 0x000fc80000000000 */
[----:B------:R-:W3:Y:S01]  /*10550*/  LDC R101, c[0x0][0x230] ;  /* 0x00008c00ff657b82 */ /* 0x000ee20000000800 */
[----:B------:R-:W-:-:S07]  /*10560*/  ISETP.GE.U32.AND P0, PT, R92, 0x7fffff95, PT ;  /* 0x7fffff955c00780c */ /* 0x000fce0003f06070 */
[----:B------:R-:W-:Y:S04]  /*10570*/  LDGSTS.E [R5+0x20008], desc[UR6][R214.64], !P5 ;  /* 0x20008000d6057fae */ /* 0x000fe8000e921846 */
[----:B------:R-:W-:Y:S01]  /*10580*/  LDGSTS.E [R5+0x24008], desc[UR6][R212.64], !P5 ;  /* 0x24008000d4057fae */ /* 0x000fe2000e921846 */
[----:B------:R-:W-:-:S04]  /*10590*/  IMAD.WIDE R210, R2, 0x4, R210 ;  /* 0x0000000402d27825 */ /* 0x000fc800078e02d2 */
[C---:B-1----:R-:W-:Y:S01]  /*105a0*/  IMAD.WIDE R108, R2.reuse, 0x4, R222 ;  /* 0x00000004026c7825 */ /* 0x042fe200078e02de */
[----:B------:R1:W-:Y:S04]  /*105b0*/  STL.64 [R1+0x308], R210 ;  /* 0x000308d201007387 */ /* 0x0003e80000100a00 */
[----:B------:R1:W-:Y:S04]  /*105c0*/  STL.64 [R1+0x300], R108 ;  /* 0x0003006c01007387 */ /* 0x0003e80000100a00 */
[----:B------:R-:W3:Y:S04]  /*105d0*/  LDL.LU.64 R222, [R1+0x150] ;  /* 0x0001500001de7983 */ /* 0x000ee80000300a00 */
[----:B------:R-:W-:Y:S04]  /*105e0*/  LDGSTS.E [R5+0x28008], desc[UR6][R210.64], !P5 ;  /* 0x28008000d2057fae */ /* 0x000fe8000e921846 */
[----:B------:R1:W-:Y:S04]  /*105f0*/  LDGSTS.E [R5+0x2c008], desc[UR6][R108.64], !P5 ;  /* 0x2c0080006c057fae */ /* 0x0003e8000e921846 */
[----:B----4-:R-:W4:Y:S01]  /*10600*/  LDL.LU.64 R214, [R1+0x148] ;  /* 0x0001480001d67983 */ /* 0x010f220000300a00 */
[----:B------:R-:W-:-:S03]  /*10610*/  IMAD.WIDE R218, R2, 0x4, R218 ;  /* 0x0000000402da7825 */ /* 0x000fc600078e02da */
[----:B------:R-:W4:Y:S04]  /*10620*/  LDL.LU.64 R212, [R1+0x140] ;  /* 0x0001400001d47983 */ /* 0x000f280000300a00 */
[----:B-1----:R-:W4:Y:S01]  /*10630*/  LDL.LU.64 R210, [R1+0x138] ;  /* 0x0001380001d27983 */ /* 0x002f220000300a00 */
[----:B------:R-:W-:-:S03]  /*10640*/  IMAD.WIDE R216, R2, 0x4, R216 ;  /* 0x0000000402d87825 */ /* 0x000fc600078e02d8 */
[----:B------:R1:W-:Y:S01]  /*10650*/  STL.64 [R1+0x2f8], R218 ;  /* 0x0002f8da01007387 */ /* 0x0003e20000100a00 */
[----:B------:R-:W-:-:S03]  /*10660*/  IMAD.WIDE R108, R2, 0x4, R10 ;  /* 0x00000004026c7825 */ /* 0x000fc600078e020a */
[----:B------:R1:W-:Y:S04]  /*10670*/  STL.64 [R1+0x2f0], R216 ;  /* 0x0002f0d801007387 */ /* 0x0003e80000100a00 */
[----:B------:R-:W-:Y:S01]  /*10680*/  LDGSTS.E [R5+0x2000c], desc[UR6][R218.64], !P0 ;  /* 0x2000c000da057fae */ /* 0x000fe2000c121846 */
[----:B------:R-:W-:-:S03]  /*10690*/  IMAD.WIDE R10, R2, 0x4, R220 ;  /* 0x00000004020a7825 */ /* 0x000fc600078e02dc */
[----:B------:R2:W-:Y:S04]  /*106a0*/  STL.64 [R1+0x2e8], R108 ;  /* 0x0002e86c01007387 */ /* 0x0005e80000100a00 */
[----:B------:R3:W-:Y:S04]  /*106b0*/  STL.64 [R1+0x2e0], R10 ;  /* 0x0002e00a01007387 */ /* 0x0007e80000100a00 */
[----:B------:R-:W4:Y:S04]  /*106c0*/  LDL.LU.64 R220, [R1+0x130] ;  /* 0x0001300001dc7983 */ /* 0x000f280000300a00 */
[----:B-1----:R-:W4:Y:S04]  /*106d0*/  LDL.LU.64 R218, [R1+0x128] ;  /* 0x0001280001da7983 */ /* 0x002f280000300a00 */
[----:B------:R-:W-:Y:S04]  /*106e0*/  LDGSTS.E [R5+0x2400c], desc[UR6][R216.64], !P0 ;  /* 0x2400c000d8057fae */ /* 0x000fe8000c121846 */
[----:B------:R2:W-:Y:S04]  /*106f0*/  LDGSTS.E [R5+0x2800c], desc[UR6][R108.64], !P0 ;  /* 0x2800c0006c057fae */ /* 0x0005e8000c121846 */
[----:B------:R1:W-:Y:S04]  /*10700*/  LDGSTS.E [R5+0x2c00c], desc[UR6][R10.64], !P0 ;  /* 0x2c00c0000a057fae */ /* 0x0003e8000c121846 */
[----:B------:R-:W4:Y:S01]  /*10710*/  LDL.LU.64 R216, [R1+0x120] ;  /* 0x0001200001d87983 */ /* 0x000f220000300a00 */
[----:B--2---:R-:W-:-:S04]  /*10720*/  IMAD.WIDE R108, R2, 0x4, R12 ;  /* 0x00000004026c7825 */ /* 0x004fc800078e020c */
[C---:B---3--:R-:W-:Y:S01]  /*10730*/  IMAD.WIDE R14, R2.reuse, 0x4, R14 ;  /* 0x00000004020e7825 */ /* 0x048fe200078e020e */
[----:B------:R2:W-:Y:S03]  /*10740*/  STL.64 [R1+0x2d8], R108 ;  /* 0x0002d86c01007387 */ /* 0x0005e60000100a00 */
[C---:B------:R-:W-:Y:S01]  /*10750*/  IMAD.WIDE R12, R2.reuse, 0x4, R224 ;  /* 0x00000004020c7825 */ /* 0x040fe200078e02e0 */
[----:B------:R4:W-:Y:S04]  /*10760*/  STL.64 [R1+0x2d0], R14 ;  /* 0x0002d00e01007387 */ /* 0x0009e80000100a00 */
[----:B------:R3:W-:Y:S01]  /*10770*/  STL.64 [R1+0x2c8], R12 ;  /* 0x0002c80c01007387 */ /* 0x0007e20000100a00 */
[----:B-1----:R-:W-:-:S03]  /*10780*/  IMAD.WIDE R10, R2, 0x4, R208 ;  /* 0x00000004020a7825 */ /* 0x002fc600078e02d0 */
[----:B------:R-:W3:Y:S04]  /*10790*/  LDL.LU.64 R224, [R1+0x118] ;  /* 0x0001180001e07983 */ /* 0x000ee80000300a00 */
[----:B------:R1:W-:Y:S04]  /*107a0*/  STL.64 [R1+0x2c0], R10 ;  /* 0x0002c00a01007387 */ /* 0x0003e80000100a00 */
[----:B------:R-:W3:Y:S01]  /*107b0*/  LDL.LU.64 R208, [R1+0x110] ;  /* 0x0001100001d07983 */ /* 0x000ee20000300a00 */
[----:B------:R-:W-:Y:S02]  /*107c0*/  VIADD R92, R100, 0xffffffb3 ;  /* 0xffffffb3645c7836 */ /* 0x000fe40000000000 */
[----:B------:R-:W1:Y:S03]  /*107d0*/  LDC R100, c[0x0][0x230] ;  /* 0x00008c00ff647b82 */ /* 0x000e660000000800 */
[----:B------:R-:W-:Y:S01]  /*107e0*/  ISETP.GE.U32.AND P4, PT, R92, 0x7fffff94, PT ;  /* 0x7fffff945c00780c */ /* 0x000fe20003f86070 */
[----:B------:R-:W-:-:S04]  /*107f0*/  VIADD R92, R93, 0xffffffb2 ;  /* 0xffffffb25d5c7836 */ /* 0x000fc80000000000 */
[----:B------:R-:W1:Y:S01]  /*10800*/  LDC R93, c[0x0][0x230] ;  /* 0x00008c00ff5d7b82 */ /* 0x000e620000000800 */
[----:B------:R-:W-:-:S07]  /*10810*/  ISETP.GE.U32.AND P3, PT, R92, 0x7fffff93, PT ;  /* 0x7fffff935c00780c */ /* 0x000fce0003f66070 */
[----:B------:R2:W-:Y:S04]  /*10820*/  LDGSTS.E [R6+0x20000], desc[UR6][R108.64], !P4 ;  /* 0x200000006c067fae */ /* 0x0005e8000e121846 */
[----:B------:R4:W-:Y:S04]  /*10830*/  LDGSTS.E [R6+0x24000], desc[UR6][R14.64], !P4 ;  /* 0x240000000e067fae */ /* 0x0009e8000e121846 */
[----:B------:R3:W-:Y:S01]  /*10840*/  LDGSTS.E [R6+0x28000], desc[UR6][R12.64], !P4 ;  /* 0x280000000c067fae */ /* 0x0007e2000e121846 */
[----:B------:R-:W-:Y:S02]  /*10850*/  VIADD R92, R101, 0xffffffb1 ;  /* 0xffffffb1655c7836 */ /* 0x000fe40000000000 */
[----:B------:R-:W1:Y:S01]  /*10860*/  LDC R101, c[0x0][0x230] ;  /* 0x00008c00ff657b82 */ /* 0x000e620000000800 */
[----:B------:R1:W-:Y:S02]  /*10870*/  LDGSTS.E [R6+0x2c000], desc[UR6][R10.64], !P4 ;  /* 0x2c0000000a067fae */ /* 0x0003e4000e121846 */
[----:B------:R-:W-:Y:S01]  /*10880*/  ISETP.GE.U32.AND P2, PT, R92, 0x7fffff92, PT ;  /* 0x7fffff925c00780c */ /* 0x000fe20003f46070 */
[----:B--2---:R-:W-:-:S05]  /*10890*/  IMAD.WIDE R108, R2, 0x4, R222 ;  /* 0x00000004026c7825 */ /* 0x004fca00078e02de */
[----:B------:R2:W-:Y:S04]  /*108a0*/  STL.64 [R1+0x2b8], R108 ;  /* 0x0002b86c01007387 */ /* 0x0005e80000100a00 */
[----:B------:R2:W-:Y:S01]  /*108b0*/  LDGSTS.E [R6+0x20004], desc[UR6][R108.64], !P3 ;  /* 0x200040006c067fae */ /* 0x0005e2000d921846 */
[----:B----4-:R-:W-:-:S03]  /*108c0*/  IMAD.WIDE R14, R2, 0x4, R214 ;  /* 0x00000004020e7825 */ /* 0x010fc600078e02d6 */
[----:B------:R-:W4:Y:S01]  /*108d0*/  LDL.LU.64 R214, [R1+0x108] ;  /* 0x0001080001d67983 */ /* 0x000f220000300a00 */
[----:B---3--:R-:W-:-:S03]  /*108e0*/  IMAD.WIDE R12, R2, 0x4, R212 ;  /* 0x00000004020c7825 */ /* 0x008fc600078e02d4 */
[----:B------:R-:W-:Y:S01]  /*108f0*/  STL.64 [R1+0x2b0], R14 ;  /* 0x0002b00e01007387 */ /* 0x000fe20000100a00 */
[----:B-1----:R-:W-:-:S03]  /*10900*/  IMAD.WIDE R10, R2, 0x4, R210 ;  /* 0x00000004020a7825 */ /* 0x002fc600078e02d2 */
[----:B------:R-:W3:Y:S04]  /*10910*/  LDL.LU.64 R212, [R1+0x100] ;  /* 0x0001000001d47983 */ /* 0x000ee80000300a00 */
[----:B------:R1:W-:Y:S04]  /*10920*/  STL.64 [R1+0x2a8], R12 ;  /* 0x0002a80c01007387 */ /* 0x0003e80000100a00 */
[----:B------:R-:W3:Y:S04]  /*10930*/  LDL.LU.64 R210, [R1+0xf8] ;  /* 0x0000f80001d27983 */ /* 0x000ee80000300a00 */
[----:B------:R1:W-:Y:S04]  /*10940*/  STL.64 [R1+0x2a0], R10 ;  /* 0x0002a00a01007387 */ /* 0x0003e80000100a00 */
[----:B------:R1:W-:Y:S04]  /*10950*/  LDGSTS.E [R6+0x24004], desc[UR6][R14.64], !P3 ;  /* 0x240040000e067fae */ /* 0x0003e8000d921846 */
[----:B------:R-:W-:Y:S04]  /*10960*/  LDGSTS.E [R6+0x28004], desc[UR6][R12.64], !P3 ;  /* 0x280040000c067fae */ /* 0x000fe8000d921846 */
[----:B------:R-:W-:Y:S01]  /*10970*/  LDGSTS.E [R6+0x2c004], desc[UR6][R10.64], !P3 ;  /* 0x2c0040000a067fae */ /* 0x000fe2000d921846 */
[----:B------:R-:W-:-:S04]  /*10980*/  IMAD.WIDE R222, R2, 0x4, R220 ;  /* 0x0000000402de7825 */ /* 0x000fc800078e02dc */
[C---:B------:R-:W-:Y:S01]  /*10990*/  IMAD.WIDE R220, R2.reuse, 0x4, R218 ;  /* 0x0000000402dc7825 */ /* 0x040fe200078e02da */
[----:B------:R-:W-:Y:S04]  /*109a0*/  LDGSTS.E [R6+0x20008], desc[UR6][R222.64], !P2 ;  /* 0x20008000de067fae */ /* 0x000fe8000d121846 */
[----:B------:R-:W3:Y:S04]  /*109b0*/  LDL.LU.64 R218, [R1+0xf0] ;  /* 0x0000f00001da7983 */ /* 0x000ee80000300a00 */
[----:B------:R-:W-:Y:S04]  /*109c0*/  STL.64 [R1+0x298], R222 ;  /* 0x000298de01007387 */ /* 0x000fe80000100a00 */
[----:B------:R1:W-:Y:S01]  /*109d0*/  LDGSTS.E [R6+0x24008], desc[UR6][R220.64], !P2 ;  /* 0x24008000dc067fae */ /* 0x0003e2000d121846 */
[----:B--2---:R-:W-:-:S03]  /*109e0*/  IMAD.WIDE R108, R2, 0x4, R216 ;  /* 0x00000004026c7825 */ /* 0x004fc600078e02d8 */
[----:B------:R-:W2:Y:S04]  /*109f0*/  LDL.LU.64 R216, [R1+0xe8] ;  /* 0x0000e80001d87983 */ /* 0x000ea80000300a00 */
[----:B------:R1:W-:Y:S04]  /*10a00*/  STL.64 [R1+0x290], R220 ;  /* 0x000290dc01007387 */ /* 0x0003e80000100a00 */
[----:B-1----:R-:W2:Y:S04]  /*10a10*/  LDL.LU.64 R12, [R1+0xe0] ;  /* 0x0000e000010c7983 */ /* 0x002ea80000300a00 */
[----:B------:R1:W-:Y:S04]  /*10a20*/  STL.64 [R1+0x288], R108 ;  /* 0x0002886c01007387 */ /* 0x0003e80000100a00 */
[----:B------:R-:W2:Y:S01]  /*10a30*/  LDL.LU.64 R10, [R1+0xd8] ;  /* 0x0000d800010a7983 */ /* 0x000ea20000300a00 */
[----:B------:R-:W-:-:S02]  /*10a40*/  VIADD R92, R100, 0xffffffb0 ;  /* 0xffffffb0645c7836 */ /* 0x000fc40000000000 */
[----:B------:R-:W2:Y:S01]  /*10a50*/  LDC R100, c[0x0][0x230] ;  /* 0x00008c00ff647b82 */ /* 0x000ea20000000800 */
[----:B------:R1:W-:Y:S01]  /*10a60*/  LDGSTS.E [R6+0x28008], desc[UR6][R108.64], !P2 ;  /* 0x280080006c067fae */ /* 0x0003e2000d121846 */
[----:B------:R-:W-:-:S04]  /*10a70*/  IMAD.WIDE R14, R2, 0x4, R224 ;  /* 0x00000004020e7825 */ /* 0x000fc800078e02e0 */
[----:B------:R-:W-:Y:S01]  /*10a80*/  IMAD.WIDE R220, R2, 0x4, R208 ;  /* 0x0000000402dc7825 */ /* 0x000fe200078e02d0 */
[----:B------:R1:W-:Y:S01]  /*10a90*/  STL.64 [R1+0x280], R14 ;  /* 0x0002800e01007387 */ /* 0x0003e20000100a00 */
[----:B------:R-:W-:Y:S01]  /*10aa0*/  ISETP.GE.U32.AND P6, PT, R92, 0x7fffff91, PT ;  /* 0x7fffff915c00780c */ /* 0x000fe20003fc6070 */
[----:B-1----:R-:W1:Y:S02]  /*10ab0*/  LDC R108, c[0x0][0x230] ;  /* 0x00008c00ff6c7b82 */ /* 0x002e640000000800 */
[----:B------:R-:W2:Y:S04]  /*10ac0*/  LDL.LU.64 R208, [R1+0xd0] ;  /* 0x0000d00001d07983 */ /* 0x000ea80000300a00 */
[----:B------:R-:W2:Y:S01]  /*10ad0*/  LDL.LU.64 R224, [R1+0xc8] ;  /* 0x0000c80001e07983 */ /* 0x000ea20000300a00 */
[----:B------:R-:W-:-:S02]  /*10ae0*/  VIADD R92, R93, 0xffffffaf ;  /* 0xffffffaf5d5c7836 */ /* 0x000fc40000000000 */
[----:B------:R-:W1:Y:S01]  /*10af0*/  LDC R93, c[0x0][0x230] ;  /* 0x00008c00ff5d7b82 */ /* 0x000e620000000800 */
[----:B------:R-:W2:Y:S02]  /*10b00*/  LDL.LU.64 R222, [R1+0xc0] ;  /* 0x0000c00001de7983 */ /* 0x000ea40000300a00 */
[----:B------:R-:W-:Y:S02]  /*10b10*/  ISETP.GE.U32.AND P5, PT, R92, 0x7fffff90, PT ;  /* 0x7fffff905c00780c */ /* 0x000fe40003fa6070 */
[----:B------:R1:W-:Y:S04]  /*10b20*/  LDGSTS.E [R6+0x2c008], desc[UR6][R14.64], !P2 ;  /* 0x2c0080000e067fae */ /* 0x0003e8000d121846 */
[----:B------:R3:W-:Y:S04]  /*10b30*/  STL.64 [R1+0x278], R220 ;  /* 0x000278dc01007387 */ /* 0x0007e80000100a00 */
[----:B------:R-:W-:Y:S04]  /*10b40*/  LDGSTS.E [R6+0x2000c], desc[UR6][R220.64], !P6 ;  /* 0x2000c000dc067fae */ /* 0x000fe8000f121846 */
[----:B------:R-:W2:Y:S01]  /*10b50*/  LDL.LU.64 R14, [R1+0xb8] ;  /* 0x0000b800010e7983 */ /* 0x000ea20000300a00 */
[----:B----4-:R-:W-:-:S04]  /*10b60*/  IMAD.WIDE R214, R2, 0x4, R214 ;  /* 0x0000000402d67825 */ /* 0x010fc800078e02d6 */
[C---:B---3--:R-:W-:Y:S01]  /*10b70*/  IMAD.WIDE R212, R2.reuse, 0x4, R212 ;  /* 0x0000000402d47825 */ /* 0x048fe200078e02d4 */
[----:B------:R3:W-:Y:S03]  /*10b80*/  STL.64 [R1+0x270], R214 ;  /* 0x000270d601007387 */ /* 0x0007e60000100a00 */
[C---:B------:R-:W-:Y:S01]  /*10b90*/  IMAD.WIDE R210, R2.reuse, 0x4, R210 ;  /* 0x0000000402d27825 */ /* 0x040fe200078e02d2 */
[----:B------:R4:W-:Y:S04]  /*10ba0*/  STL.64 [R1+0x268], R212 ;  /* 0x000268d401007387 */ /* 0x0009e80000100a00 */
[----:B------:R1:W-:Y:S04]  /*10bb0*/  STL.64 [R1+0x260], R210 ;  /* 0x000260d201007387 */ /* 0x0003e80000100a00 */
[----:B------:R-:W2:Y:S04]  /*10bc0*/  LDL.LU.64 R220, [R1+0xb0] ;  /* 0x0000b00001dc7983 */ /* 0x000ea80000300a00 */
[----:B------:R-:W-:Y:S04]  /*10bd0*/  LDGSTS.E [R6+0x2400c], desc[UR6][R214.64], !P6 ;  /* 0x2400c000d6067fae */ /* 0x000fe8000f121846 */
[----:B------:R-:W-:Y:S04]  /*10be0*/  LDGSTS.E [R6+0x2800c], desc[UR6][R212.64], !P6 ;  /* 0x2800c000d4067fae */ /* 0x000fe8000f121846 */
[----:B------:R-:W-:Y:S04]  /*10bf0*/  LDGSTS.E [R6+0x2c00c], desc[UR6][R210.64], !P6 ;  /* 0x2c00c000d2067fae */ /* 0x000fe8000f121846 */
[----:B---3--:R-:W3:Y:S01]  /*10c00*/  LDL.LU.64 R214, [R1+0xa8] ;  /* 0x0000a80001d67983 */ /* 0x008ee20000300a00 */
[----:B------:R-:W-:-:S03]  /*10c10*/  IMAD.WIDE R218, R2, 0x4, R218 ;  /* 0x0000000402da7825 */ /* 0x000fc600078e02da */
[----:B----4-:R-:W4:Y:S04]  /*10c20*/  LDL.LU.64 R212, [R1+0xa0] ;  /* 0x0000a00001d47983 */ /* 0x010f280000300a00 */
[----:B-1----:R-:W4:Y:S01]  /*10c30*/  LDL.LU.64 R210, [R1+0x98] ;  /* 0x0000980001d27983 */ /* 0x002f220000300a00 */
[----:B--2---:R-:W-:-:S03]  /*10c40*/  IMAD.WIDE R216, R2, 0x4, R216 ;  /* 0x0000000402d87825 */ /* 0x004fc600078e02d8 */
[----:B------:R1:W-:Y:S01]  /*10c50*/  STL.64 [R1+0x258], R218 ;  /* 0x000258da01007387 */ /* 0x0003e20000100a00 */
[----:B------:R-:W-:-:S03]  /*10c60*/  IMAD.WIDE R12, R2, 0x4, R12 ;  /* 0x00000004020c7825 */ /* 0x000fc600078e020c */
[----:B------:R2:W-:Y:S01]  /*10c70*/  STL.64 [R1+0x250], R216 ;  /* 0x000250d801007387 */ /* 0x0005e20000100a00 */
[----:B------:R-:W-:-:S03]  /*10c80*/  IMAD.WIDE R10, R2, 0x4, R10 ;  /* 0x00000004020a7825 */ /* 0x000fc600078e020a */
[----:B------:R2:W-:Y:S04]  /*10c90*/  STL.64 [R1+0x248], R12 ;  /* 0x0002480c01007387 */ /* 0x0005e80000100a00 */
[----:B------:R-:W-:Y:S04]  /*10ca0*/  LDGSTS.E [R7+0x20000], desc[UR6][R218.64], !P5 ;  /* 0x20000000da077fae */ /* 0x000fe8000e921846 */
[----:B------:R2:W-:Y:S04]  /*10cb0*/  STL.64 [R1+0x240], R10 ;  /* 0x0002400a01007387 */ /* 0x0005e80000100a00 */
[----:B------:R-:W-:Y:S04]  /*10cc0*/  LDGSTS.E [R7+0x24000], desc[UR6][R216.64], !P5 ;  /* 0x24000000d8077fae */ /* 0x000fe8000e921846 */
[----:B-1----:R-:W4:Y:S04]  /*10cd0*/  LDL.LU.64 R218, [R1+0x90] ;  /* 0x0000900001da7983 */ /* 0x002f280000300a00 */
[----:B------:R-:W-:Y:S04]  /*10ce0*/  LDGSTS.E [R7+0x28000], desc[UR6][R12.64], !P5 ;  /* 0x280000000c077fae */ /* 0x000fe8000e921846 */
[----:B--2---:R-:W2:Y:S04]  /*10cf0*/  LDL.LU.64 R216, [R1+0x88] ;  /* 0x0000880001d87983 */ /* 0x004ea80000300a00 */
[----:B------:R-:W-:Y:S01]  /*10d00*/  LDGSTS.E [R7+0x2c000], desc[UR6][R10.64], !P5 ;  /* 0x2c0000000a077fae */ /* 0x000fe2000e921846 */
[----:B------:R-:W-:-:S04]  /*10d10*/  IMAD.WIDE R208, R2, 0x4, R208 ;  /* 0x0000000402d07825 */ /* 0x000fc800078e02d0 */
[----:B------:R-:W-:Y:S01]  /*10d20*/  IMAD.WIDE R224, R2, 0x4, R224 ;  /* 0x0000000402e07825 */ /* 0x000fe200078e02e0 */
[----:B------:R1:W-:Y:S04]  /*10d30*/  STL.64 [R1+0x238], R208 ;  /* 0x000238d001007387 */ /* 0x0003e80000100a00 */
[----:B------:R-:W2:Y:S04]  /*10d40*/  LDL.LU.64 R12, [R1+0x80] ;  /* 0x00008000010c7983 */ /* 0x000ea80000300a00 */
[----:B------:R-:W-:Y:S04]  /*10d50*/  STL.64 [R1+0x230], R224 ;  /* 0x000230e001007387 */ /* 0x000fe80000100a00 */
[----:B------:R-:W2:Y:S01]  /*10d60*/  LDL.LU.64 R10, [R1+0x68] ;  /* 0x00006800010a7983 */ /* 0x000ea20000300a00 */
[----:B------:R-:W-:-:S02]  /*10d70*/  VIADD R92, R101, 0xffffffae ;  /* 0xffffffae655c7836 */ /* 0x000fc40000000000 */
        /* <DEDUP_REMOVED lines=8> */
[C---:B------:R-:W-:Y:S01]  /*10e00*/  IMAD.WIDE R222, R2.reuse, 0x4, R222 ;  /* 0x0000000402de7825 */ /* 0x040fe200078e02de */
[----:B------:R-:W-:Y:S03]  /*10e10*/  LDGSTS.E [R7+0x20004], desc[UR6][R208.64], !P0 ;  /* 0x20004000d0077fae */ /* 0x000fe6000c121846 */
[----:B------:R-:W-:Y:S01]  /*10e20*/  IMAD.WIDE R14, R2, 0x4, R14 ;  /* 0x00000004020e7825 */ /* 0x000fe200078e020e */
[----:B------:R-:W-:Y:S03]  /*10e30*/  LDGSTS.E [R7+0x24004], desc[UR6][R224.64], !P0 ;  /* 0x24004000e0077fae */ /* 0x000fe6000c121846 */
[----:B-1----:R-:W-:Y:S01]  /*10e40*/  VIADD R92, R101, 0xffffffab ;  /* 0xffffffab655c7836 */ /* 0x002fe20000000000 */
[----:B------:R1:W-:Y:S01]  /*10e50*/  STL.64 [R1+0x228], R222 ;  /* 0x000228de01007387 */ /* 0x0003e20000100a00 */
[----:B------:R-:W1:Y:S03]  /*10e60*/  LDC R101, c[0x0][0x230] ;  /* 0x00008c00ff657b82 */ /* 0x000e660000000800 */
[----:B------:R-:W-:Y:S01]  /*10e70*/  ISETP.GE.U32.AND P2, PT, R92, 0x7fffff8c, PT ;  /* 0x7fffff8c5c00780c */ /* 0x000fe20003f46070 */
[----:B------:R-:W-:Y:S01]  /*10e80*/  VIADD R92, R100, 0xffffffaa ;  /* 0xffffffaa645c7836 */ /* 0x000fe20000000000 */
[----:B------:R1:W-:Y:S03]  /*10e90*/  LDGSTS.E [R7+0x28004], desc[UR6][R222.64], !P0 ;  /* 0x28004000de077fae */ /* 0x0003e6000c121846 */
[----:B------:R-:W4:Y:S01]  /*10ea0*/  LDC R100, c[0x0][0x230] ;  /* 0x00008c00ff647b82 */ /* 0x000f220000000800 */
[----:B------:R-:W-:Y:S01]  /*10eb0*/  ISETP.GE.U32.AND P6, PT, R92, 0x7fffff8b, PT ;  /* 0x7fffff8b5c00780c */ /* 0x000fe20003fc6070 */
[----:B------:R4:W-:Y:S01]  /*10ec0*/  STL.64 [R1+0x220], R14 ;  /* 0x0002200e01007387 */ /* 0x0009e20000100a00 */
[----:B------:R-:W-:-:S03]  /*10ed0*/  VIADD R92, R93, 0xffffffa9 ;  /* 0xffffffa95d5c7836 */ /* 0x000fc60000000000 */
[----:B------:R-:W2:Y:S02]  /*10ee0*/  LDL.LU.64 R208, [R1+0x2a30] ;  /* 0x002a300001d07983 */ /* 0x000ea40000300a00 */
[----:B------:R-:W2:Y:S01]  /*10ef0*/  LDC R93, c[0x0][0x230] ;  /* 0x00008c00ff5d7b82 */ /* 0x000ea20000000800 */
[----:B------:R-:W-:Y:S01]  /*10f00*/  ISETP.GE.U32.AND P5, PT, R92, 0x7fffff8a, PT ;  /* 0x7fffff8a5c00780c */ /* 0x000fe20003fa6070 */
[----:B------:R-:W-:Y:S01]  /*10f10*/  VIADD R92, R108, 0xffffffa8 ;  /* 0xffffffa86c5c7836 */ /* 0x000fe20000000000 */
[----:B------:R4:W-:Y:S04]  /*10f20*/  LDGSTS.E [R7+0x2c004], desc[UR6][R14.64], !P0 ;  /* 0x2c0040000e077fae */ /* 0x0009e8000c121846 */
[----:B------:R-:W-:Y:S01]  /*10f30*/  ISETP.GE.U32.AND P0, PT, R92, 0x7fffff89, PT ;  /* 0x7fffff895c00780c */ /* 0x000fe20003f06070 */
[----:B-1----:R-:W-:-:S02]  /*10f40*/  VIADD R92, R101, 0xffffffa7 ;  /* 0xffffffa7655c7836 */ /* 0x002fc40000000000 */
[----:B------:R-:W-:-:S05]  /*10f50*/  IMAD.WIDE R222, R2, 0x4, R220 ;  /* 0x0000000402de7825 */ /* 0x000fca00078e02dc */
[----:B------:R-:W-:Y:S04]  /*10f60*/  STL.64 [R1+0x218], R222 ;  /* 0x000218de01007387 */ /* 0x000fe80000100a00 */
[----:B------:R-:W-:Y:S01]  /*10f70*/  LDGSTS.E [R7+0x20008], desc[UR6][R222.64], !P4 ;  /* 0x20008000de077fae */ /* 0x000fe2000e121846 */
[----:B---3--:R-:W-:-:S04]  /*10f80*/  IMAD.WIDE R220, R2, 0x4, R214 ;  /* 0x0000000402dc7825 */ /* 0x008fc800078e02d6 */
[C---:B----4-:R-:W-:Y:S01]  /*10f90*/  IMAD.WIDE R108, R2.reuse, 0x4, R212 ;  /* 0x00000004026c7825 */ /* 0x050fe200078e02d4 */
[----:B------:R-:W-:Y:S03]  /*10fa0*/  LDGSTS.E [R7+0x24008], desc[UR6][R220.64], !P4 ;  /* 0x24008000dc077fae */ /* 0x000fe6000e121846 */
[----:B------:R-:W-:Y:S01]  /*10fb0*/  IMAD.WIDE R14, R2, 0x4, R210 ;  /* 0x00000004020e7825 */ /* 0x000fe200078e02d2 */
[----:B------:R1:W-:Y:S04]  /*10fc0*/  LDGSTS.E [R7+0x28008], desc[UR6][R108.64], !P4 ;  /* 0x280080006c077fae */ /* 0x0003e8000e121846 */
[----:B------:R-:W3:Y:S04]  /*10fd0*/  LDL.LU.64 R210, [R1+0x60] ;  /* 0x0000600001d27983 */ /* 0x000ee80000300a00 */
[----:B------:R-:W-:Y:S04]  /*10fe0*/  STL.64 [R1+0x210], R220 ;  /* 0x000210dc01007387 */ /* 0x000fe80000100a00 */
[----:B------:R-:W4:Y:S04]  /*10ff0*/  LDL.LU.64 R212, [R1+0x58] ;  /* 0x0000580001d47983 */ /* 0x000f280000300a00 */
[----:B------:R1:W-:Y:S04]  /*11000*/  STL.64 [R1+0x208], R108 ;  /* 0x0002086c01007387 */ /* 0x0003e80000100a00 */
[----:B------:R-:W4:Y:S04]  /*11010*/  LDL.LU.64 R214, [R1+0x50] ;  /* 0x0000500001d67983 */ /* 0x000f280000300a00 */
[----:B------:R2:W-:Y:S04]  /*11020*/  STL.64 [R1+0x200], R14 ;  /* 0x0002000e01007387 */ /* 0x0005e80000100a00 */
[----:B------:R2:W-:Y:S01]  /*11030*/  LDGSTS.E [R7+0x2c008], desc[UR6][R14.64], !P4 ;  /* 0x2c0080000e077fae */ /* 0x0005e2000e121846 */
[----:B------:R-:W-:Y:S01]  /*11040*/  ISETP.GE.U32.AND P4, PT, R92, 0x7fffff88, PT ;  /* 0x7fffff885c00780c */ /* 0x000fe20003f86070 */
[----:B------:R-:W-:Y:S01]  /*11050*/  VIADD R92, R100, 0xffffffa6 ;  /* 0xffffffa6645c7836 */ /* 0x000fe20000000000 */
[----:B-1----:R-:W1:Y:S01]  /*11060*/  LDC R109, c[0x0][0x230] ;  /* 0x00008c00ff6d7b82 */ /* 0x002e620000000800 */
[----:B------:R-:W-:-:S07]  /*11070*/  IMAD.WIDE R224, R2, 0x4, R218 ;  /* 0x0000000402e07825 */ /* 0x000fce00078e02da */
[----:B------:R-:W1:Y:S01]  /*11080*/  LDC R108, c[0x0][0x230] ;  /* 0x00008c00ff6c7b82 */ /* 0x000e620000000800 */
[----:B------:R1:W-:Y:S01]  /*11090*/  LDGSTS.E [R7+0x2000c], desc[UR6][R224.64], !P3 ;  /* 0x2000c000e0077fae */ /* 0x0003e2000d921846 */
[----:B--2---:R-:W-:-:S03]  /*110a0*/  IMAD.WIDE R14, R2, 0x4, R216 ;  /* 0x00000004020e7825 */ /* 0x004fc600078e02d8 */
[----:B------:R-:W2:Y:S04]  /*110b0*/  LDL.LU.64 R216, [R1+0x40] ;  /* 0x0000400001d87983 */ /* 0x000ea80000300a00 */
[----:B------:R-:W2:Y:S04]  /*110c0*/  LDL.LU.64 R218, [R1+0x38] ;  /* 0x0000380001da7983 */ /* 0x000ea80000300a00 */
[----:B------:R1:W-:Y:S04]  /*110d0*/  STL.64 [R1+0x1f8], R224 ;  /* 0x0001f8e001007387 */ /* 0x0003e80000100a00 */
[----:B------:R-:W2:Y:S04]  /*110e0*/  LDL.LU.64 R220, [R1+0x30] ;  /* 0x0000300001dc7983 */ /* 0x000ea80000300a00 */
[----:B------:R-:W-:Y:S04]  /*110f0*/  STL.64 [R1+0x1f0], R14 ;  /* 0x0001f00e01007387 */ /* 0x000fe80000100a00 */
[----:B------:R-:W2:Y:S04]  /*11100*/  LDL.LU.64 R222, [R1+0x28] ;  /* 0x0000280001de7983 */ /* 0x000ea80000300a00 */
[----:B------:R-:W2:Y:S04]  /*11110*/  LDL.LU.64 R100, [R1+0x48] ;  /* 0x0000480001647983 */ /* 0x000ea80000300a00 */
[----:B------:R-:W-:Y:S01]  /*11120*/  LDGSTS.E [R7+0x2400c], desc[UR6][R14.64], !P3 ;  /* 0x2400c0000e077fae */ /* 0x000fe2000d921846 */
[----:B------:R-:W-:-:S04]  /*11130*/  IMAD.WIDE R12, R2, 0x4, R12 ;  /* 0x00000004020c7825 */ /* 0x000fc800078e020c */
[C---:B------:R-:W-:Y:S01]  /*11140*/  IMAD.WIDE R10, R2.reuse, 0x4, R10 ;  /* 0x00000004020a7825 */ /* 0x040fe200078e020a */
[----:B------:R1:W-:Y:S04]  /*11150*/  STL.64 [R1+0x1e8], R12 ;  /* 0x0001e80c01007387 */ /* 0x0003e80000100a00 */
[----:B------:R1:W-:Y:S04]  /*11160*/  STL.64 [R1+0x1e0], R10 ;  /* 0x0001e00a01007387 */ /* 0x0003e80000100a00 */
[----:B------:R-:W-:Y:S04]  /*11170*/  LDGSTS.E [R7+0x2800c], desc[UR6][R12.64], !P3 ;  /* 0x2800c0000c077fae */ /* 0x000fe8000d921846 */
[----:B-1----:R-:W2:Y:S04]  /*11180*/  LDL.LU.64 R224, [R1+0x20] ;  /* 0x0000200001e07983 */ /* 0x002ea80000300a00 */
[----:B------:R-:W-:Y:S04]  /*11190*/  LDGSTS.E [R7+0x2c00c], desc[UR6][R10.64], !P3 ;  /* 0x2c00c0000a077fae */ /* 0x000fe8000d921846 */
[----:B------:R-:W2:Y:S04]  /*111a0*/  LDL.LU.64 R12, [R1+0x18] ;  /* 0x00001800010c7983 */ /* 0x000ea80000300a00 */
[----:B------:R-:W2:Y:S04]  /*111b0*/  LDL.LU.64 R10, [R1+0x10] ;  /* 0x00001000010a7983 */ /* 0x000ea80000300a00 */
[----:B------:R1:W-:Y:S04]  /*111c0*/  STL.64 [R1+0x2920], R6 ;  /* 0x0029200601007387 */ /* 0x0003e80000100a00 */
[----:B-1----:R-:W2:Y:S04]  /*111d0*/  LDL.LU.64 R6, [R1+0x8] ;  /* 0x0000080001067983 */ /* 0x002ea80000300a00 */
[----:B------:R-:W2:Y:S01]  /*111e0*/  LDL.LU.64 R14, [R1] ;  /* 0x00000000010e7983 */ /* 0x000ea20000300a00 */
[----:B---3--:R-:W-:-:S04]  /*111f0*/  IMAD.WIDE R210, R2, 0x4, R210 ;  /* 0x0000000402d27825 */ /* 0x008fc800078e02d2 */
[C---:B----4-:R-:W-:Y:S01]  /*11200*/  IMAD.WIDE R212, R2.reuse, 0x4, R212 ;  /* 0x0000000402d47825 */ /* 0x050fe200078e02d4 */
[----:B------:R1:W-:Y:S03]  /*11210*/  STL.64 [R1+0x1d8], R210 ;  /* 0x0001d8d201007387 */ /* 0x0003e60000100a00 */
[C---:B------:R-:W-:Y:S01]  /*11220*/  IMAD.WIDE R214, R2.reuse, 0x4, R214 ;  /* 0x0000000402d67825 */ /* 0x040fe200078e02d6 */
[----:B------:R3:W-:Y:S04]  /*11230*/  STL.64 [R1+0x1d0], R212 ;  /* 0x0001d0d401007387 */ /* 0x0007e80000100a00 */
[----:B------:R4:W-:Y:S04]  /*11240*/  STL.64 [R1+0x1c8], R214 ;  /* 0x0001c8d601007387 */ /* 0x0009e80000100a00 */
[----:B------:R-:W-:Y:S04]  /*11250*/  LDGSTS.E [R8+0x20000], desc[UR6][R210.64], !P2 ;  /* 0x20000000d2087fae */ /* 0x000fe8000d121846 */
[----:B------:R-:W-:Y:S04]  /*11260*/  LDGSTS.E [R8+0x24000], desc[UR6][R212.64], !P2 ;  /* 0x24000000d4087fae */ /* 0x000fe8000d121846 */
[----:B------:R-:W-:Y:S04]  /*11270*/  LDGSTS.E [R8+0x28000], desc[UR6][R214.64], !P2 ;  /* 0x28000000d6087fae */ /* 0x000fe8000d121846 */
[----:B-1----:R-:W4:Y:S04]  /*11280*/  LDL.LU.64 R210, [R1+0x2a28] ;  /* 0x002a280001d27983 */ /* 0x002f280000300a00 */
[----:B---3--:R-:W3:Y:S01]  /*11290*/  LDL.LU.64 R212, [R1+0x2a20] ;  /* 0x002a200001d47983 */ /* 0x008ee20000300a00 */
[----:B--2---:R-:W-:-:S04]  /*112a0*/  IMAD.WIDE R216, R2, 0x4, R216 ;  /* 0x0000000402d87825 */ /* 0x004fc800078e02d8 */
[----:B------:R-:W-:-:S04]  /*112b0*/  IMAD.WIDE R218, R2, 0x4, R218 ;  /* 0x0000000402da7825 */ /* 0x000fc800078e02da */
[----:B------:R-:W-:-:S04]  /*112c0*/  IMAD.WIDE R220, R2, 0x4, R220 ;  /* 0x0000000402dc7825 */ /* 0x000fc800078e02dc */
[----:B------:R-:W-:-:S05]  /*112d0*/  IMAD.WIDE R100, R2, 0x4, R100 ;  /* 0x0000000402647825 */ /* 0x000fca00078e0264 */
[----:B------:R-:W-:Y:S01]  /*112e0*/  STL.64 [R1+0x1c0], R100 ;  /* 0x0001c06401007387 */ /* 0x000fe20000100a00 */
[----:B------:R-:W-:-:S03]  /*112f0*/  IMAD.WIDE R222, R2, 0x4, R222 ;  /* 0x0000000402de7825 */ /* 0x000fc600078e02de */
[----:B----4-:R-:W2:Y:S04]  /*11300*/  LDL.LU.64 R214, [R1+0x2a18] ;  /* 0x002a180001d67983 */ /* 0x010ea80000300a00 */
[----:B------:R1:W-:Y:S04]  /*11310*/  LDGSTS.E [R8+0x2c000], desc[UR6][R100.64], !P2 ;  /* 0x2c00000064087fae */ /* 0x0003e8000d121846 */
[----:B------:R4:W-:Y:S04]  /*11320*/  STL.64 [R1+0x1b8], R216 ;  /* 0x0001b8d801007387 */ /* 0x0009e80000100a00 */
[----:B------:R1:W-:Y:S04]  /*11330*/  STL.64 [R1+0x1b0], R218 ;  /* 0x0001b0da01007387 */ /* 0x0003e80000100a00 */
[----:B------:R-:W-:Y:S01]  /*11340*/  LDGSTS.E [R8+0x20004], desc[UR6][R216.64], !P6 ;  /* 0x20004000d8087fae */ /* 0x000fe2000f121846 */
[----:B------:R-:W-:-:S03]  /*11350*/  IMAD.WIDE R224, R2, 0x4, R224 ;  /* 0x0000000402e07825 */ /* 0x000fc600078e02e0 */
[----:B----4-:R-:W4:Y:S01]  /*11360*/  LDL.LU.64 R216, [R1+0x2a10] ;  /* 0x002a100001d87983 */ /* 0x010f220000300a00 */
[----:B------:R-:W-:Y:S01]  /*11370*/  ISETP.GE.U32.AND P3, PT, R92, 0x7fffff87, PT ;  /* 0x7fffff875c00780c */ /* 0x000fe20003f66070 */
[----:B-1----:R-:W1:Y:S02]  /*11380*/  LDC R100, c[0x0][0x230] ;  /* 0x00008c00ff647b82 */ /* 0x002e640000000800 */
[----:B------:R1:W-:Y:S01]  /*11390*/  STL.64 [R1+0x1a8], R220 ;  /* 0x0001a8dc01007387 */ /* 0x0003e20000100a00 */
[----:B------:R-:W-:-:S03]  /*113a0*/  IMAD.WIDE R12, R2, 0x4, R12 ;  /* 0x00000004020c7825 */ /* 0x000fc600078e020c */
[----:B------:R-:W-:Y:S02]  /*113b0*/  LDGSTS.E [R8+0x24004], desc[UR6][R218.64], !P6 ;  /* 0x24004000da087fae */ /* 0x000fe4000f121846 */
[----:B------:R-:W3:Y:S02]  /*113c0*/  LDC R101, c[0x0][0x230] ;  /* 0x00008c00ff657b82 */ /* 0x000ee40000000800 */
[----:B------:R-:W-:Y:S01]  /*113d0*/  LDGSTS.E [R8+0x28004], desc[UR6][R220.64], !P6 ;  /* 0x28004000dc087fae */ /* 0x000fe2000f121846 */
[----:B------:R-:W-:-:S03]  /*113e0*/  IMAD.WIDE R10, R2, 0x4, R10 ;  /* 0x00000004020a7825 */ /* 0x000fc600078e020a */
[----:B------:R-:W-:Y:S04]  /*113f0*/  LDGSTS.E [R8+0x2c004], desc[UR6][R222.64], !P6 ;  /* 0x2c004000de087fae */ /* 0x000fe8000f121846 */
[----:B------:R-:W4:Y:S04]  /*11400*/  LDL.LU.64 R218, [R1+0x2a08] ;  /* 0x002a080001da7983 */ /* 0x000f280000300a00 */
[----:B------:R1:W-:Y:S04]  /*11410*/  STL.64 [R1+0x1a0], R222 ;  /* 0x0001a0de01007387 */ /* 0x0003e80000100a00 */
[----:B-1----:R-:W4:Y:S01]  /*11420*/  LDL.LU.64 R220, [R1+0x2a00] ;  /* 0x002a000001dc7983 */ /* 0x002f220000300a00 */
[----:B------:R-:W-:-:S03]  /*11430*/  IMAD.WIDE R6, R2, 0x4, R6 ;  /* 0x0000000402067825 */ /* 0x000fc600078e0206 */
[----:B------:R-:W-:Y:S04]  /*11440*/  LDGSTS.E [R8+0x20008], desc[UR6][R224.64], !P5 ;  /* 0x20008000e0087fae */ /* 0x000fe8000e921846 */
[----:B------:R-:W4:Y:S01]  /*11450*/  LDL.LU.64 R222, [R1+0x29f8] ;  /* 0x0029f80001de7983 */ /* 0x000f220000300a00 */
[----:B------:R-:W-:-:S03]  /*11460*/  IMAD.WIDE R14, R2, 0x4, R14 ;  /* 0x00000004020e7825 */ /* 0x000fc600078e020e */
[----:B------:R1:W-:Y:S04]  /*11470*/  STL.64 [R1+0x198], R224 ;  /* 0x000198e001007387 */ /* 0x0003e80000100a00 */
[----:B------:R1:W-:Y:S04]  /*11480*/  STL.64 [R1+0x190], R12 ;  /* 0x0001900c01007387 */ /* 0x0003e80000100a00 */
[----:B------:R1:W-:Y:S04]  /*11490*/  LDGSTS.E [R8+0x24008], desc[UR6][R12.64], !P5 ;  /* 0x240080000c087fae */ /* 0x0003e8000e921846 */
[----:B-1----:R-:W4:Y:S04]  /*114a0*/  LDL.LU.64 R224, [R1+0x29f0] ;  /* 0x0029f00001e07983 */ /* 0x002f280000300a00 */
[----:B------:R1:W-:Y:S04]  /*114b0*/  STL.64 [R1+0x188], R10 ;  /* 0x0001880a01007387 */ /* 0x0003e80000100a00 */
[----:B------:R1:W-:Y:S01]  /*114c0*/  LDGSTS.E [R8+0x28008], desc[UR6][R10.64], !P5 ;  /* 0x280080000a087fae */ /* 0x0003e2000e921846 */
[----:B------:R-:W-:-:S03]  /*114d0*/  IMAD.WIDE R12, R2, 0x4, R250 ;  /* 0x00000004020c7825 */ /* 0x000fc600078e02fa */
[----:B------:R1:W-:Y:S04]  /*114e0*/  STL.64 [R1+0x180], R6 ;  /* 0x0001800601007387 */ /* 0x0003e80000100a00 */
[----:B------:R1:W-:Y:S02]  /*114f0*/  LDGSTS.E [R8+0x2c008], desc[UR6][R6.64], !P5 ;  /* 0x2c00800006087fae */ /* 0x0003e4000e921846 */
[C---:B-1----:R-:W-:Y:S02]  /*11500*/  IMAD.WIDE R10, R2.reuse, 0x4, R248 ;  /* 0x00000004020a7825 */ /* 0x042fe400078e02f8 */
[----:B------:R1:W-:Y:S04]  /*11510*/  STL.64 [R1+0x178], R14 ;  /* 0x0001780e01007387 */ /* 0x0003e80000100a00 */
[----:B------:R1:W-:Y:S01]  /*11520*/  STL.64 [R1+0x170], R12 ;  /* 0x0001700c01007387 */ /* 0x0003e20000100a00 */
[----:B------:R-:W-:-:S03]  /*11530*/  IMAD.WIDE R6, R2, 0x4, R246 ;  /* 0x0000000402067825 */ /* 0x000fc600078e02f6 */
[----:B------:R-:W-:Y:S04]  /*11540*/  LDGSTS.E [R8+0x2000c], desc[UR6][R14.64], !P0 ;  /* 0x2000c0000e087fae */ /* 0x000fe8000c121846 */
[----:B------:R1:W-:Y:S04]  /*11550*/  STL.64 [R1+0x168], R10 ;  /* 0x0001680a01007387 */ /* 0x0003e80000100a00 */
[----:B------:R1:W-:Y:S04]  /*11560*/  LDGSTS.E [R8+0x2400c], desc[UR6][R12.64], !P0 ;  /* 0x2400c0000c087fae */ /* 0x0003e8000c121846 */
[----:B-1----:R-:W2:Y:S04]  /*11570*/  LDL.LU.64 R14, [R1+0x538] ;  /* 0x00053800010e7983 */ /* 0x002ea80000300a00 */
[----:B------:R1:W-:Y:S04]  /*11580*/  STL.64 [R1+0x160], R6 ;  /* 0x0001600601007387 */ /* 0x0003e80000100a00 */
[----:B------:R-:W-:Y:S04]  /*11590*/  LDGSTS.E [R8+0x2800c], desc[UR6][R10.64], !P0 ;  /* 0x2800c0000a087fae */ /* 0x000fe8000c121846 */
[----:B------:R-:W-:Y:S01]  /*115a0*/  LDGSTS.E [R8+0x2c00c], desc[UR6][R6.64], !P0 ;  /* 0x2c00c00006087fae */ /* 0x000fe2000c121846 */
[----:B------:R-:W3:Y:S03]  /*115b0*/  S2R R13, SR_TID.X ;  /* 0x00000000000d7919 */ /* 0x000ee60000002100 */
[----:B------:R-:W4:Y:S04]  /*115c0*/  LDL.LU.64 R10, [R1+0x70] ;  /* 0x00007000010a7983 */ /* 0x000f280000300a00 */
[----:B-1----:R-:W4:Y:S01]  /*115d0*/  LDL.LU.64 R6, [R1+0x78] ;  /* 0x0000780001067983 */ /* 0x002f220000300a00 */
[----:B------:R-:W-:-:S02]  /*115e0*/  VIADD R92, R93, 0xffffffa5 ;  /* 0xffffffa55d5c7836 */ /* 0x000fc40000000000 */
[----:B------:R-:W1:Y:S01]  /*115f0*/  LDC R93, c[0x0][0x230] ;  /* 0x00008c00ff5d7b82 */ /* 0x000e620000000800 */
[----:B------:R-:W-:Y:S01]  /*11600*/  IMAD.WIDE R240, R2, 0x4, R240 ;  /* 0x0000000402f07825 */ /* 0x000fe200078e02f0 */
[----:B------:R-:W-:Y:S01]  /*11610*/  LDGSTS.E [R9+0x20000], desc[UR6][R244.64], !P4 ;  /* 0x20000000f4097fae */ /* 0x000fe2000e121846 */
[----:B------:R-:W-:Y:S02]  /*11620*/  ISETP.GE.U32.AND P2, PT, R92, 0x7fffff86, PT ;  /* 0x7fffff865c00780c */ /* 0x000fe40003f46070 */
[----:B------:R-:W-:Y:S01]  /*11630*/  VIADD R92, R109, 0xffffffa4 ;  /* 0xffffffa46d5c7836 */ /* 0x000fe20000000000 */
[----:B------:R-:W-:Y:S04]  /*11640*/  LDGSTS.E [R9+0x24000], desc[UR6][R242.64], !P4 ;  /* 0x24000000f2097fae */ /* 0x000fe8000e121846 */
[----:B------:R-:W-:Y:S01]  /*11650*/  ISETP.GE.U32.AND P6, PT, R92, 0x7fffff85, PT ;  /* 0x7fffff855c00780c */ /* 0x000fe20003fc6070 */
[----:B------:R-:W-:Y:S01]  /*11660*/  VIADD R92, R108, 0xffffffa3 ;  /* 0xffffffa36c5c7836 */ /* 0x000fe20000000000 */
[----:B------:R-:W-:Y:S01]  /*11670*/  LDGSTS.E [R9+0x28000], desc[UR6][R240.64], !P4 ;  /* 0x28000000f0097fae */ /* 0x000fe2000e121846 */
[----:B------:R-:W-:Y:S01]  /*11680*/  IMAD.WIDE R238, R2, 0x4, R238 ;  /* 0x0000000402ee7825 */ /* 0x000fe200078e02ee */
[----:B------:R-:W4:Y:S02]  /*11690*/  LDC R108, c[0x0][0x230] ;  /* 0x00008c00ff6c7b82 */ /* 0x000f240000000800 */
[----:B------:R-:W-:Y:S01]  /*116a0*/  ISETP.GE.U32.AND P5, PT, R92, 0x7fffff84, PT ;  /* 0x7fffff845c00780c */ /* 0x000fe20003fa6070 */
[----:B------:R-:W-:Y:S01]  /*116b0*/  IMAD.WIDE R236, R2, 0x4, R236 ;  /* 0x0000000402ec7825 */ /* 0x000fe200078e02ec */
[----:B------:R-:W-:Y:S01]  /*116c0*/  STL.64 [R1+0x158], R244 ;  /* 0x000158f401007387 */ /* 0x000fe20000100a00 */
[----:B---3--:R-:W-:-:S03]  /*116d0*/  LOP3.LUT R13, R13, 0x1f, RZ, 0xc0, !PT ;  /* 0x0000001f0d0d7812 */ /* 0x008fc600078ec0ff */
[----:B------:R-:W-:Y:S01]  /*116e0*/  LDGSTS.E [R9+0x2c000], desc[UR6][R238.64], !P4 ;  /* 0x2c000000ee097fae */ /* 0x000fe2000e121846 */
[----:B-1----:R-:W-:Y:S02]  /*116f0*/  VIADD R92, R93, 0xffffffa2 ;  /* 0xffffffa25d5c7836 */ /* 0x002fe40000000000 */
[----:B------:R-:W-:Y:S01]  /*11700*/  VIADD R93, R100, 0xffffffa0 ;  /* 0xffffffa0645d7836 */ /* 0x000fe20000000000 */
[----:B------:R-:W-:Y:S01]  /*11710*/  STL.64 [R1+0x150], R242 ;  /* 0x000150f201007387 */ /* 0x000fe20000100a00 */
[----:B------:R-:W-:Y:S01]  /*11720*/  IMAD.WIDE R234, R2, 0x4, R234 ;  /* 0x0000000402ea7825 */ /* 0x000fe200078e02ea */
[----:B------:R-:W-:Y:S02]  /*11730*/  ISETP.GE.U32.AND P0, PT, R92, 0x7fffff83, PT ;  /* 0x7fffff835c00780c */ /* 0x000fe40003f06070 */
[----:B------:R-:W-:Y:S01]  /*11740*/  ISETP.GE.AND P4, PT, R13, R93, PT ;  /* 0x0000005d0d00720c */ /* 0x000fe20003f86270 */
[----:B------:R-:W-:Y:S01]  /*11750*/  VIADD R92, R101, 0xffffffa1 ;  /* 0xffffffa1655c7836 */ /* 0x000fe20000000000 */
[----:B------:R-:W-:Y:S01]  /*11760*/  STL.64 [R1+0x148], R240 ;  /* 0x000148f001007387 */ /* 0x000fe20000100a00 */
[----:B------:R-:W-:-:S03]  /*11770*/  IMAD.WIDE R100, R2, 0x4, R232 ;  /* 0x0000000402647825 */ /* 0x000fc600078e02e8 */
[----:B------:R-:W-:Y:S01]  /*11780*/  STL.64 [R1+0x140], R238 ;  /* 0x000140ee01007387 */ /* 0x000fe20000100a00 */
[----:B------:R-:W-:-:S03]  /*11790*/  IMAD.WIDE R12, R2, 0x4, R228 ;  /* 0x00000004020c7825 */ /* 0x000fc600078e02e4 */
[----:B------:R-:W-:Y:S04]  /*117a0*/  STL.64 [R1+0x138], R236 ;  /* 0x000138ec01007387 */ /* 0x000fe80000100a00 */
[----:B------:R-:W-:Y:S04]  /*117b0*/  LDGSTS.E [R9+0x20004], desc[UR6][R236.64], !P3 ;  /* 0x20004000ec097fae */ /* 0x000fe8000d921846 */
[----:B------:R-:W-:Y:S04]  /*117c0*/  STL.64 [R1+0x130], R234 ;  /* 0x000130ea01007387 */ /* 0x000fe80000100a00 */
[----:B------:R-:W-:Y:S04]  /*117d0*/  LDGSTS.E [R9+0x24004], desc[UR6][R234.64], !P3 ;  /* 0x24004000ea097fae */ /* 0x000fe8000d921846 */
[----:B------:R1:W-:Y:S04]  /*117e0*/  STL.64 [R1+0x128], R100 ;  /* 0x0001286401007387 */ /* 0x0003e80000100a00 */
[----:B------:R1:W-:Y:S04]  /*117f0*/  LDGSTS.E [R9+0x28004], desc[UR6][R100.64], !P3 ;  /* 0x2800400064097fae */ /* 0x0003e8000d921846 */
[----:B------:R3:W-:Y:S04]  /*11800*/  STL.64 [R1+0x120], R12 ;  /* 0x0001200c01007387 */ /* 0x0007e80000100a00 */
[----:B------:R3:W-:Y:S01]  /*11810*/  LDGSTS.E [R9+0x2c004], desc[UR6][R12.64], !P3 ;  /* 0x2c0040000c097fae */ /* 0x0007e2000d921846 */
[C---:B------:R-:W-:Y:S01]  /*11820*/  IMAD.WIDE R42, R2.reuse, 0x4, R42 ;  /* 0x00000004022a7825 */ /* 0x040fe200078e022a */
[----:B-1----:R-:W1:Y:S03]  /*11830*/  LDC R100, c[0x0][0x230] ;  /* 0x00008c00ff647b82 */ /* 0x002e660000000800 */
[----:B---3--:R-:W-:-:S04]  /*11840*/  IMAD.WIDE R12, R2, 0x4, R230 ;  /* 0x00000004020c7825 */ /* 0x008fc800078e02e6 */
[----:B------:R-:W-:-:S04]  /*11850*/  IMAD.WIDE R40, R2, 0x4, R40 ;  /* 0x0000000402287825 */ /* 0x000fc800078e0228 */
[----:B------:R-:W-:-:S04]  /*11860*/  IMAD.WIDE R38, R2, 0x4, R38 ;  /* 0x0000000402267825 */ /* 0x000fc800078e0226 */
[----:B--2---:R-:W-:-:S05]  /*11870*/  IMAD.WIDE R14, R2, 0x4, R14 ;  /* 0x00000004020e7825 */ /* 0x004fca00078e020e */
[----:B------:R2:W-:Y:S04]  /*11880*/  STL.64 [R1+0x118], R14 ;  /* 0x0001180e01007387 */ /* 0x0005e80000100a00 */
[----:B------:R2:W-:Y:S04]  /*11890*/  LDGSTS.E [R9+0x20008], desc[UR6][R14.64], !P2 ;  /* 0x200080000e097fae */ /* 0x0005e8000d121846 */
[----:B------:R3:W-:Y:S04]  /*118a0*/  STL.64 [R1+0x110], R12 ;  /* 0x0001100c01007387 */ /* 0x0007e80000100a00 */
[----:B------:R3:W-:Y:S01]  /*118b0*/  LDGSTS.E [R9+0x24008], desc[UR6][R12.64], !P2 ;  /* 0x240080000c097fae */ /* 0x0007e2000d121846 */
[----:B----4-:R-:W-:-:S04]  /*118c0*/  IMAD.WIDE R10, R2, 0x4, R10 ;  /* 0x00000004020a7825 */ /* 0x010fc800078e020a */
[C---:B------:R-:W-:Y:S01]  /*118d0*/  IMAD.WIDE R6, R2.reuse, 0x4, R6 ;  /* 0x0000000402067825 */ /* 0x040fe200078e0206 */
[----:B------:R4:W-:Y:S03]  /*118e0*/  STL.64 [R1+0x108], R10 ;  /* 0x0001080a01007387 */ /* 0x0009e60000100a00 */
[C---:B--2---:R-:W-:Y:S01]  /*118f0*/  IMAD.WIDE R14, R2.reuse, 0x4, R88 ;  /* 0x00000004020e7825 */ /* 0x044fe200078e0258 */
[----:B------:R4:W-:Y:S03]  /*11900*/  LDGSTS.E [R9+0x28008], desc[UR6][R10.64], !P2 ;  /* 0x280080000a097fae */ /* 0x0009e6000d121846 */
[C---:B---3--:R-:W-:Y:S01]  /*11910*/  IMAD.WIDE R12, R2.reuse, 0x4, R84 ;  /* 0x00000004020c7825 */ /* 0x048fe200078e0254 */
[----:B------:R2:W-:Y:S04]  /*11920*/  STL.64 [R1+0x100], R6 ;  /* 0x0001000601007387 */ /* 0x0005e80000100a00 */
[----:B------:R2:W-:Y:S01]  /*11930*/  LDGSTS.E [R9+0x2c008], desc[UR6][R6.64], !P2 ;  /* 0x2c00800006097fae */ /* 0x0005e2000d121846 */
[----:B----4-:R-:W-:-:S03]  /*11940*/  IMAD.WIDE R10, R2, 0x4, R80 ;  /* 0x00000004020a7825 */ /* 0x010fc600078e0250 */
[----:B------:R3:W-:Y:S04]  /*11950*/  STL.64 [R1+0xf8], R14 ;  /* 0x0000f80e01007387 */ /* 0x0007e80000100a00 */
[----:B------:R3:W-:Y:S01]  /*11960*/  LDGSTS.E [R9+0x2000c], desc[UR6][R14.64], !P6 ;  /* 0x2000c0000e097fae */ /* 0x0007e2000f121846 */
[----:B--2---:R-:W-:-:S03]  /*11970*/  IMAD.WIDE R6, R2, 0x4, R76 ;  /* 0x0000000402067825 */ /* 0x004fc600078e024c */
[----:B------:R2:W-:Y:S04]  /*11980*/  STL.64 [R1+0xf0], R12 ;  /* 0x0000f00c01007387 */ /* 0x0005e80000100a00 */
[----:B------:R2:W-:Y:S01]  /*11990*/  LDGSTS.E [R9+0x2400c], desc[UR6][R12.64], !P6 ;  /* 0x2400c0000c097fae */ /* 0x0005e2000f121846 */
[----:B---3--:R-:W-:-:S03]  /*119a0*/  IMAD.WIDE R14, R2, 0x4, R72 ;  /* 0x00000004020e7825 */ /* 0x008fc600078e0248 */
[----:B------:R3:W-:Y:S04]  /*119b0*/  STL.64 [R1+0xe8], R10 ;  /* 0x0000e80a01007387 */ /* 0x0007e80000100a00 */
[----:B------:R3:W-:Y:S01]  /*119c0*/  LDGSTS.E [R9+0x2800c], desc[UR6][R10.64], !P6 ;  /* 0x2800c0000a097fae */ /* 0x0007e2000f121846 */
[----:B--2---:R-:W-:-:S03]  /*119d0*/  IMAD.WIDE R12, R2, 0x4, R68 ;  /* 0x00000004020c7825 */ /* 0x004fc600078e0244 */
[----:B------:R2:W-:Y:S04]  /*119e0*/  STL.64 [R1+0xe0], R6 ;  /* 0x0000e00601007387 */ /* 0x0005e80000100a00 */
[----:B------:R2:W-:Y:S01]  /*119f0*/  LDGSTS.E [R9+0x2c00c], desc[UR6][R6.64], !P6 ;  /* 0x2c00c00006097fae */ /* 0x0005e2000f121846 */
[----:B---3--:R-:W-:-:S03]  /*11a00*/  IMAD.WIDE R10, R2, 0x4, R64 ;  /* 0x00000004020a7825 */ /* 0x008fc600078e0240 */
[----:B------:R3:W-:Y:S04]  /*11a10*/  STL.64 [R1+0x2928], R8 ;  /* 0x0029280801007387 */ /* 0x0007e80000100a00 */
[----:B------:R4:W-:Y:S01]  /*11a20*/  STL.64 [R1+0xd8], R14 ;  /* 0x0000d80e01007387 */ /* 0x0009e20000100a00 */
[----:B--2---:R-:W-:-:S03]  /*11a30*/  IMAD.WIDE R6, R2, 0x4, R60 ;  /* 0x0000000402067825 */ /* 0x004fc600078e023c */
[----:B------:R2:W-:Y:S04]  /*11a40*/  STL.64 [R1+0xd0], R12 ;  /* 0x0000d00c01007387 */ /* 0x0005e80000100a00 */
[----:B------:R1:W-:Y:S04]  /*11a50*/  STL.64 [R1+0xc8], R10 ;  /* 0x0000c80a01007387 */ /* 0x0003e80000100a00 */
[----:B------:R1:W-:Y:S04]  /*11a60*/  STL.64 [R1+0xc0], R6 ;  /* 0x0000c00601007387 */ /* 0x0003e80000100a00 */
[----:B------:R-:W2:Y:S04]  /*11a70*/  LDL.LU.64 R248, [R1+0x558] ;  /* 0x0005580001f87983 */ /* 0x000ea80000300a00 */
[----:B------:R4:W-:Y:S04]  /*11a80*/  LDGSTS.E [R16+0x20000], desc[UR6][R14.64], !P5 ;  /* 0x200000000e107fae */ /* 0x0009e8000e921846 */
[----:B------:R2:W-:Y:S01]  /*11a90*/  LDGSTS.E [R16+0x24000], desc[UR6][R12.64], !P5 ;  /* 0x240000000c107fae */ /* 0x0005e2000e921846 */
[----:B---3--:R-:W-:-:S03]  /*11aa0*/  IMAD.WIDE R8, R2, 0x4, R44 ;  /* 0x0000000402087825 */ /* 0x008fc600078e022c */
[----:B------:R1:W-:Y:S01]  /*11ab0*/  LDGSTS.E [R16+0x28000], desc[UR6][R10.64], !P5 ;  /* 0x280000000a107fae */ /* 0x0003e2000e921846 */
[----:B----4-:R-:W-:-:S03]  /*11ac0*/  IMAD.WIDE R14, R2, 0x4, R56 ;  /* 0x00000004020e7825 */ /* 0x010fc600078e0238 */
[----:B------:R-:W-:Y:S01]  /*11ad0*/  LDGSTS.E [R16+0x2c000], desc[UR6][R6.64], !P5 ;  /* 0x2c00000006107fae */ /* 0x000fe2000e921846 */
[----:B--2---:R-:W-:-:S03]  /*11ae0*/  IMAD.WIDE R12, R2, 0x4, R52 ;  /* 0x00000004020c7825 */ /* 0x004fc600078e0234 */
[----:B------:R-:W-:Y:S01]  /*11af0*/  LDGSTS.E [R16+0x20004], desc[UR6][R14.64], !P0 ;  /* 0x200040000e107fae */ /* 0x000fe2000c121846 */
[----:B-1----:R-:W-:-:S03]  /*11b00*/  IMAD.WIDE R10, R2, 0x4, R48 ;  /* 0x00000004020a7825 */ /* 0x002fc600078e0230 */
[----:B------:R-:W-:Y:S04]  /*11b10*/  LDGSTS.E [R16+0x24004], desc[UR6][R12.64], !P0 ;  /* 0x240040000c107fae */ /* 0x000fe8000c121846 */
[----:B------:R-:W2:Y:S04]  /*11b20*/  LDL.LU.64 R6, [R1+0x560] ;  /* 0x0005600001067983 */ /* 0x000ea80000300a00 */
[----:B------:R1:W-:Y:S04]  /*11b30*/  STL.64 [R1+0xb8], R14 ;  /* 0x0000b80e01007387 */ /* 0x0003e80000100a00 */
[----:B------:R3:W-:Y:S04]  /*11b40*/  STL.64 [R1+0xb0], R12 ;  /* 0x0000b00c01007387 */ /* 0x0007e80000100a00 */
[----:B------:R4:W-:Y:S04]  /*11b50*/  STL.64 [R1+0xa8], R10 ;  /* 0x0000a80a01007387 */ /* 0x0009e80000100a00 */
[----:B------:R4:W-:Y:S04]  /*11b60*/  STL.64 [R1+0xa0], R8 ;  /* 0x0000a00801007387 */ /* 0x0009e80000100a00 */
[----:B-1----:R-:W2:Y:S04]  /*11b70*/  LDL.LU.64 R14, [R1+0x568] ;  /* 0x00056800010e7983 */ /* 0x002ea80000300a00 */
[----:B---3--:R-:W3:Y:S04]  /*11b80*/  LDL.LU.64 R12, [R1+0x570] ;  /* 0x00057000010c7983 */ /* 0x008ee80000300a00 */
[----:B------:R-:W-:Y:S04]  /*11b90*/  LDGSTS.E [R16+0x28004], desc[UR6][R10.64], !P0 ;  /* 0x280040000a107fae */ /* 0x000fe8000c121846 */
[----:B------:R1:W-:Y:S04]  /*11ba0*/  LDGSTS.E [R16+0x2c004], desc[UR6][R8.64], !P0 ;  /* 0x2c00400008107fae */ /* 0x0003e8000c121846 */
[----:B----4-:R-:W4:Y:S01]  /*11bb0*/  LDL.LU.64 R10, [R1+0x578] ;  /* 0x00057800010a7983 */ /* 0x010f220000300a00 */
[----:B-1----:R-:W-:-:S03]  /*11bc0*/  IMAD.WIDE R8, R2, 0x4, R32 ;  /* 0x0000000402087825 */ /* 0x002fc600078e0220 */
[----:B------:R-:W-:Y:S04]  /*11bd0*/  STL.64 [R1+0x98], R42 ;  /* 0x0000982a01007387 */ /* 0x000fe80000100a00 */
[----:B------:R-:W-:Y:S04]  /*11be0*/  STL.64 [R1+0x90], R40 ;  /* 0x0000902801007387 */ /* 0x000fe80000100a00 */
[----:B------:R-:W-:Y:S04]  /*11bf0*/  STL.64 [R1+0x88], R38 ;  /* 0x0000882601007387 */ /* 0x000fe80000100a00 */
[----:B------:R-:W-:Y:S04]  /*11c00*/  STL.64 [R1+0x80], R8 ;  /* 0x0000800801007387 */ /* 0x000fe80000100a00 */
[----:B------:R-:W4:Y:S04]  /*11c10*/  LDL.LU.64 R250, [R1+0x580] ;  /* 0x0005800001fa7983 */ /* 0x000f280000300a00 */
[----:B------:R-:W4:Y:S01]  /*11c20*/  LDL.LU.64 R246, [R1+0x588] ;  /* 0x0005880001f67983 */ /* 0x000f220000300a00 */
[----:B------:R-:W-:-:S03]  /*11c30*/  ISETP.GE.U32.AND P3, PT, R92, 0x7fffff82, PT ;  /* 0x7fffff825c00780c */ /* 0x000fc60003f66070 */
[----:B------:R1:W-:Y:S10]  /*11c40*/  STL.64 [R1+0x2988], R16 ;  /* 0x0029881001007387 */ /* 0x0003f40000100a00 */
[----:B------:R-:W-:Y:S04]  /*11c50*/  LDGSTS.E [R16+0x20008], desc[UR6][R42.64], !P3 ;  /* 0x200080002a107fae */ /* 0x000fe8000d921846 */
[----:B------:R-:W-:Y:S04]  /*11c60*/  LDGSTS.E [R16+0x24008], desc[UR6][R40.64], !P3 ;  /* 0x2400800028107fae */ /* 0x000fe8000d921846 */
[----:B------:R-:W-:Y:S04]  /*11c70*/  LDGSTS.E [R16+0x28008], desc[UR6][R38.64], !P3 ;  /* 0x2800800026107fae */ /* 0x000fe8000d921846 */
[----:B------:R1:W-:Y:S04]  /*11c80*/  LDGSTS.E [R16+0x2c008], desc[UR6][R8.64], !P3 ;  /* 0x2c00800008107fae */ /* 0x0003e8000d921846 */
[----:B------:R-:W-:Y:S04]  /*11c90*/  STL.64 [R1+0x2938], R226 ;  /* 0x002938e201007387 */ /* 0x000fe80000100a00 */
[----:B------:R-:W4:Y:S01]  /*11ca0*/  LDL.LU.64 R242, [R1+0x590] ;  /* 0x0005900001f27983 */ /* 0x000f220000300a00 */
[----:B-1----:R-:W-:-:S04]  /*11cb0*/  IMAD.WIDE R16, R4, 0x4, R152 ;  /* 0x0000000404107825 */ /* 0x002fc800078e0298 */
[----:B------:R-:W-:-:S04]  /*11cc0*/  IMAD.WIDE R244, R4, 0x4, R168 ;  /* 0x0000000404f47825 */ /* 0x000fc800078e02a8 */
[----:B------:R-:W-:-:S05]  /*11cd0*/  IMAD.WIDE R8, R4, 0x4, R248 ;  /* 0x0000000404087825 */ /* 0x000fca00078e02f8 */
[----:B------:R-:W-:Y:S04]  /*11ce0*/  STL.64 [R1+0x78], R8 ;  /* 0x0000780801007387 */ /* 0x000fe80000100a00 */
[----:B------:R1:W-:Y:S02]  /*11cf0*/  STL.64 [R1+0x70], R16 ;  /* 0x0000701001007387 */ /* 0x0003e40000100a00 */
[----:B-1----:R-:W-:-:S04]  /*11d00*/  IMAD.WIDE R16, R4, 0x4, R128 ;  /* 0x0000000404107825 */ /* 0x002fc800078e0280 */
[----:B--2---:R-:W-:-:S04]  /*11d10*/  IMAD.WIDE R8, R4, 0x4, R6 ;  /* 0x0000000404087825 */ /* 0x004fc800078e0206 */
[C---:B------:R-:W-:Y:S01]  /*11d20*/  IMAD.WIDE R6, R4.reuse, 0x4, R170 ;  /* 0x0000000404067825 */ /* 0x040fe200078e02aa */
[----:B------:R1:W-:Y:S04]  /*11d30*/  STL.64 [R1+0x68], R8 ;  /* 0x0000680801007387 */ /* 0x0003e80000100a00 */
[----:B------:R2:W-:Y:S04]  /*11d40*/  STL.64 [R1+0x60], R6 ;  /* 0x0000600601007387 */ /* 0x0005e80000100a00 */
[----:B------:R-:W-:Y:S01]  /*11d50*/  STL.64 [R1+0x58], R16 ;  /* 0x0000581001007387 */ /* 0x000fe20000100a00 */
[----:B-1----:R-:W-:-:S04]  /*11d60*/  IMAD.WIDE R8, R4, 0x4, R28 ;  /* 0x0000000404087825 */ /* 0x002fc800078e021c */
[----:B--2---:R-:W-:-:S04]  /*11d70*/  IMAD.WIDE R6, R4, 0x4, R14 ;  /* 0x0000000404067825 */ /* 0x004fc800078e020e */
[C---:B------:R-:W-:Y:S01]  /*11d80*/  IMAD.WIDE R14, R4.reuse, 0x4, R172 ;  /* 0x00000004040e7825 */ /* 0x040fe200078e02ac */
[----:B------:R-:W-:Y:S04]  /*11d90*/  STL.64 [R1+0x50], R8 ;  /* 0x0000500801007387 */ /* 0x000fe80000100a00 */
[----:B------:R3:W-:Y:S04]  /*11da0*/  STL.64 [R1+0x2940], R14 ;  /* 0x0029400e01007387 */ /* 0x0007e80000100a00 */
[----:B------:R1:W-:Y:S04]  /*11db0*/  STL.64 [R1+0x48], R6 ;  /* 0x0000480601007387 */ /* 0x0003e80000100a00 */
[----:B------:R-:W2:Y:S01]  /*11dc0*/  LDL.LU.64 R234, [R1+0x598] ;  /* 0x0005980001ea7983 */ /* 0x000ea20000300a00 */
[----:B---3--:R-:W-:-:S04]  /*11dd0*/  IMAD.WIDE R14, R4, 0x4, R12 ;  /* 0x00000004040e7825 */ /* 0x008fc800078e020c */
[----:B------:R-:W-:-:S04]  /*11de0*/  IMAD.WIDE R12, R4, 0x4, R24 ;  /* 0x00000004040c7825 */ /* 0x000fc800078e0218 */
[C---:B----4-:R-:W-:Y:S01]  /*11df0*/  IMAD.WIDE R226, R4.reuse, 0x4, R10 ;  /* 0x0000000404e27825 */ /* 0x050fe200078e020a */
[----:B------:R3:W-:Y:S03]  /*11e00*/  STL.64 [R1+0x2948], R12 ;  /* 0x0029480c01007387 */ /* 0x0007e60000100a00 */
[C---:B------:R-:W-:Y:S01]  /*11e10*/  IMAD.WIDE R10, R4.reuse, 0x4, R20 ;  /* 0x00000004040a7825 */ /* 0x040fe200078e0214 */
[----:B-1----:R-:W4:Y:S03]  /*11e20*/  LDL.LU.64 R6, [R1+0x5a0] ;  /* 0x0005a00001067983 */ /* 0x002f260000300a00 */
[C---:B------:R-:W-:Y:S01]  /*11e30*/  IMAD.WIDE R248, R4.reuse, 0x4, R178 ;  /* 0x0000000404f87825 */ /* 0x040fe200078e02b2 */
[----:B------:R-:W-:Y:S03]  /*11e40*/  STL.64 [R1+0x2950], R10 ;  /* 0x0029500a01007387 */ /* 0x000fe60000100a00 */
[C---:B------:R-:W-:Y:S01]  /*11e50*/  IMAD.WIDE R250, R4.reuse, 0x4, R250 ;  /* 0x0000000404fa7825 */ /* 0x040fe200078e02fa */
[----:B------:R-:W-:Y:S04]  /*11e60*/  STL.64 [R1+0x18], R14 ;  /* 0x0000180e01007387 */ /* 0x000fe80000100a00 */
[----:B------:R-:W-:Y:S04]  /*11e70*/  STL.64 [R1+0x2958], R14 ;  /* 0x0029580e01007387 */ /* 0x000fe80000100a00 */
[----:B------:R-:W3:Y:S01]  /*11e80*/  LDL.LU.64 R88, [R1+0x5a8] ;  /* 0x0005a80001587983 */ /* 0x000ee20000300a00 */
[----:B------:R-:W-:-:S03]  /*11e90*/  IMAD.WIDE R246, R4, 0x4, R246 ;  /* 0x0000000404f67825 */ /* 0x000fc600078e02f6 */
[----:B------:R-:W-:Y:S04]  /*11ea0*/  STL.64 [R1+0x2960], R250 ;  /* 0x002960fa01007387 */ /* 0x000fe80000100a00 */
[----:B------:R-:W-:Y:S04]  /*11eb0*/  STL.64 [R1+0x2968], R248 ;  /* 0x002968f801007387 */ /* 0x000fe80000100a00 */
[----:B------:R-:W-:Y:S04]  /*11ec0*/  STL.64 [R1+0x8], R226 ;  /* 0x000008e201007387 */ /* 0x000fe80000100a00 */
[----:B------:R-:W-:Y:S04]  /*11ed0*/  STL.64 [R1+0x2970], R226 ;  /* 0x002970e201007387 */ /* 0x000fe80000100a00 */
[----:B------:R-:W3:Y:S04]  /*11ee0*/  LDL.LU.64 R228, [R1+0x5b0] ;  /* 0x0005b00001e47983 */ /* 0x000ee80000300a00 */
[----:B------:R-:W-:Y:S04]  /*11ef0*/  STL.64 [R1+0x2978], R246 ;  /* 0x002978f601007387 */ /* 0x000fe80000100a00 */
[----:B------:R-:W-:Y:S04]  /*11f00*/  STL.64 [R1+0x2980], R244 ;  /* 0x002980f401007387 */ /* 0x000fe80000100a00 */
[----:B------:R-:W3:Y:S01]  /*11f10*/  LDL.LU.64 R232, [R1+0x5b8] ;  /* 0x0005b80001e87983 */ /* 0x000ee20000300a00 */
[----:B------:R-:W-:-:S02]  /*11f20*/  VIADD R76, R108, 0xffffff9f ;  /* 0xffffff9f6c4c7836 */ /* 0x000fc40000000000 */
[----:B------:R-:W-:Y:S01]  /*11f30*/  IMAD.WIDE R242, R4, 0x4, R242 ;  /* 0x0000000404f27825 */ /* 0x000fe200078e02f2 */
[----:B------:R-:W3:Y:S02]  /*11f40*/  LDL.LU.64 R8, [R1+0x5c0] ;  /* 0x0005c00001087983 */ /* 0x000ee40000300a00 */
[----:B------:R-:W-:Y:S02]  /*11f50*/  ISETP.GE.U32.AND P6, PT, R76, 0x7fffff80, PT ;  /* 0x7fffff804c00780c */ /* 0x000fe40003fc6070 */
[----:B------:R-:W1:Y:S01]  /*11f60*/  LDC R76, c[0x0][0x230] ;  /* 0x00008c00ff4c7b82 */ /* 0x000e620000000800 */
        /* <DEDUP_REMOVED lines=8> */
[----:B------:R-:W3:Y:S01]  /*11ff0*/  LDL.LU.64 R108, [R1+0x5c8] ;  /* 0x0005c800016c7983 */ /* 0x000ee20000300a00 */
[----:B------:R-:W-:-:S03]  /*12000*/  IMAD.WIDE R22, R4, 0x4, R22 ;  /* 0x0000000404167825 */ /* 0x000fc600078e0216 */
[----:B------:R-:W3:Y:S01]  /*12010*/  LDL.LU.64 R230, [R1+0x5d0] ;  /* 0x0005d00001e67983 */ /* 0x000ee20000300a00 */
[----:B------:R-:W-:Y:S02]  /*12020*/  VIADD R60, R100, 0xffffff9e ;  /* 0xffffff9e643c7836 */ /* 0x000fe40000000000 */
[----:B------:R-:W-:-:S04]  /*12030*/  IMAD.WIDE R26, R4, 0x4, R26 ;  /* 0x00000004041a7825 */ /* 0x000fc800078e021a */
[----:B-1----:R-:W-:Y:S02]  /*12040*/  VIADD R32, R76, 0xffffff9c ;  /* 0xffffff9c4c207836 */ /* 0x002fe40000000000 */
[----:B------:R-:W-:-:S03]  /*12050*/  IMAD.WIDE R30, R4, 0x4, R30 ;  /* 0x00000004041e7825 */ /* 0x000fc600078e021e */
[----:B------:R-:W-:Y:S01]  /*12060*/  ISETP.GE.U32.AND P3, PT, R32, 0x7fffff7d, PT ;  /* 0x7fffff7d2000780c */ /* 0x000fe20003f66070 */
[----:B--2---:R-:W-:-:S05]  /*12070*/  IMAD.WIDE R234, R4, 0x4, R234 ;  /* 0x0000000404ea7825 */ /* 0x004fca00078e02ea */
[----:B------:R-:W-:Y:S04]  /*12080*/  STL.64 [R1+0x29b0], R234 ;  /* 0x0029b0ea01007387 */ /* 0x000fe80000100a00 */
[----:B------:R-:W-:Y:S04]  /*12090*/  STL.64 [R1+0x29b8], R18 ;  /* 0x0029b81201007387 */ /* 0x000fe80000100a00 */
[----:B------:R-:W2:Y:S01]  /*120a0*/  LDL.LU.64 R100, [R1+0x5d8] ;  /* 0x0005d80001647983 */ /* 0x000ea20000300a00 */
[----:B----4-:R-:W-:-:S03]  /*120b0*/  IMAD.WIDE R20, R4, 0x4, R6 ;  /* 0x0000000404147825 */ /* 0x010fc600078e0206 */
[----:B------:R-:W4:Y:S04]  /*120c0*/  LDL.LU.64 R6, [R1+0x5e0] ;  /* 0x0005e00001067983 */ /* 0x000f280000300a00 */
[----:B------:R-:W-:Y:S04]  /*120d0*/  STL.64 [R1+0x29c0], R20 ;  /* 0x0029c01401007387 */ /* 0x000fe80000100a00 */
[----:B------:R-:W-:Y:S04]  /*120e0*/  STL.64 [R1+0x29c8], R22 ;  /* 0x0029c81601007387 */ /* 0x000fe80000100a00 */
[----:B------:R-:W2:Y:S01]  /*120f0*/  LDL.LU.64 R64, [R1+0x5e8] ;  /* 0x0005e80001407983 */ /* 0x000ea20000300a00 */
[----:B---3--:R-:W-:-:S03]  /*12100*/  IMAD.WIDE R24, R4, 0x4, R88 ;  /* 0x0000000404187825 */ /* 0x008fc600078e0258 */
[----:B------:R-:W3:Y:S04]  /*12110*/  LDL.LU.64 R68, [R1+0x5f0] ;  /* 0x0005f00001447983 */ /* 0x000ee80000300a00 */
[----:B------:R-:W3:Y:S04]  /*12120*/  LDL.LU.64 R72, [R1+0x5f8] ;  /* 0x0005f80001487983 */ /* 0x000ee80000300a00 */
[----:B------:R-:W3:Y:S04]  /*12130*/  LDL.LU.64 R80, [R1+0x600] ;  /* 0x0006000001507983 */ /* 0x000ee80000300a00 */
[----:B------:R-:W-:Y:S04]  /*12140*/  STL.64 [R1+0x29d0], R24 ;  /* 0x0029d01801007387 */ /* 0x000fe80000100a00 */
[----:B------:R-:W-:Y:S01]  /*12150*/  STL.64 [R1+0x29d8], R26 ;  /* 0x0029d81a01007387 */ /* 0x000fe20000100a00 */
[----:B------:R-:W-:-:S03]  /*12160*/  IMAD.WIDE R28, R4, 0x4, R228 ;  /* 0x00000004041c7825 */ /* 0x000fc600078e02e4 */
[----:B------:R-:W3:Y:S04]  /*12170*/  LDL.LU.64 R84, [R1+0x608] ;  /* 0x0006080001547983 */ /* 0x000ee80000300a00 */
[----:B------:R-:W3:Y:S04]  /*12180*/  LDL.LU.64 R88, [R1+0x610] ;  /* 0x0006100001587983 */ /* 0x000ee80000300a00 */
[----:B------:R-:W3:Y:S01]  /*12190*/  LDL.LU.64 R228, [R1+0x618] ;  /* 0x0006180001e47983 */ /* 0x000ee20000300a00 */
[----:B------:R-:W-:-:S03]  /*121a0*/  IMAD.WIDE R32, R4, 0x4, R232 ;  /* 0x0000000404207825 */ /* 0x000fc600078e02e8 */
[----:B------:R-:W-:Y:S04]  /*121b0*/  STL.64 [R1+0x29e0], R28 ;  /* 0x0029e01c01007387 */ /* 0x000fe80000100a00 */
[----:B------:R1:W-:Y:S04]  /*121c0*/  STL.64 [R1+0x29e8], R30 ;  /* 0x0029e81e01007387 */ /* 0x0003e80000100a00 */
[----:B------:R-:W3:Y:S01]  /*121d0*/  LDL.LU.64 R232, [R1+0x620] ;  /* 0x0006200001e87983 */ /* 0x000ee20000300a00 */
[----:B------:R-:W-:Y:S01]  /*121e0*/  UISETP.GT.AND UP1, UPT, UR4, 0x7f, UPT ;  /* 0x0000007f0400788c */ /* 0x000fe2000bf24270 */
[----:B------:R-:W-:-:S05]  /*121f0*/  SEL R92, RZ, 0x4, P4 ;  /* 0x00000004ff5c7807 */ /* 0x000fca0002000000 */
[----:B------:R-:W-:-:S04]  /*12200*/  PLOP3.LUT P4, PT, PT, PT, UP1, 0x80, 0x0 ;  /* 0x000000000000781c */ /* 0x000fc80003f8f018 */
[----:B------:R-:W-:-:S04]  /*12210*/  SEL R92, R92, RZ, P4 ;  /* 0x000000ff5c5c7207 */ /* 0x000fc80002000000 */
[----:B------:R-:W-:Y:S02]  /*12220*/  ISETP.NE.U32.AND P2, PT, R92, RZ, PT ;  /* 0x000000ff5c00720c */ /* 0x000fe40003f45070 */
[----:B------:R-:W1:Y:S01]  /*12230*/  LDC R92, c[0x0][0x230] ;  /* 0x00008c00ff5c7b82 */ /* 0x000e620000000800 */
[----:B------:R-:W-:Y:S01]  /*12240*/  IMAD.WIDE R36, R4, 0x4, R8 ;  /* 0x0000000404247825 */ /* 0x000fe200078e0208 */
[----:B------:R-:W-:Y:S01]  /*12250*/  ISETP.GE.U32.AND P5, PT, R60, 0x7fffff7f, PT ;  /* 0x7fffff7f3c00780c */ /* 0x000fe20003fa6070 */
[----:B------:R-:W3:Y:S02]  /*12260*/  LDL.LU.64 R8, [R1+0x628] ;  /* 0x0006280001087983 */ /* 0x000ee40000300a00 */
[----:B------:R-:W-:Y:S02]  /*12270*/  IMAD.WIDE R40, R4, 0x4, R108 ;  /* 0x0000000404287825 */ /* 0x000fe400078e026c */
[----:B------:R-:W3:Y:S02]  /*12280*/  LDL.LU.64 R108, [R1+0x630] ;  /* 0x00063000016c7983 */ /* 0x000ee40000300a00 */
[----:B-1----:R-:W-:-:S05]  /*12290*/  VIADD R44, R92, 0xffffff9d ;  /* 0xffffff9d5c2c7836 */ /* 0x002fca0000000000 */
[----:B------:R-:W-:Y:S01]  /*122a0*/  ISETP.GE.U32.AND P0, PT, R44, 0x7fffff7e, PT ;  /* 0x7fffff7e2c00780c */ /* 0x000fe20003f06070 */
[C---:B------:R-:W-:Y:S02]  /*122b0*/  IMAD.WIDE R44, R4.reuse, 0x4, R230 ;  /* 0x00000004042c7825 */ /* 0x040fe400078e02e6 */
[----:B------:R-:W3:Y:S02]  /*122c0*/  LDL.LU.64 R230, [R1+0x638] ;  /* 0x0006380001e67983 */ /* 0x000ee40000300a00 */
[C---:B----4-:R-:W-:Y:S02]  /*122d0*/  IMAD.WIDE R52, R4.reuse, 0x4, R6 ;  /* 0x0000000404347825 */ /* 0x050fe400078e0206 */
[----:B------:R-:W4:Y:S02]  /*122e0*/  LDL.LU.64 R6, [R1+0x640] ;  /* 0x0006400001067983 */ /* 0x000f240000300a00 */
[----:B--2---:R-:W-:-:S04]  /*122f0*/  IMAD.WIDE R56, R4, 0x4, R64 ;  /* 0x0000000404387825 */ /* 0x004fc800078e0240 */
[----:B---3--:R-:W-:-:S04]  /*12300*/  IMAD.WIDE R60, R4, 0x4, R68 ;  /* 0x00000004043c7825 */ /* 0x008fc800078e0244 */
[----:B------:R-:W-:-:S04]  /*12310*/  IMAD.WIDE R64, R4, 0x4, R72 ;  /* 0x0000000404407825 */ /* 0x000fc800078e0248 */
[----:B------:R-:W-:-:S04]  /*12320*/  IMAD.WIDE R68, R4, 0x4, R80 ;  /* 0x0000000404447825 */ /* 0x000fc800078e0250 */
[----:B------:R-:W-:-:S04]  /*12330*/  IMAD.WIDE R72, R4, 0x4, R84 ;  /* 0x0000000404487825 */ /* 0x000fc800078e0254 */
[C---:B------:R-:W-:Y:S02]  /*12340*/  IMAD.WIDE R80, R4.reuse, 0x4, R228 ;  /* 0x0000000404507825 */ /* 0x040fe400078e02e4 */
[----:B------:R-:W2:Y:S02]  /*12350*/  LDL.LU.64 R228, [R1+0x668] ;  /* 0x0006680001e47983 */ /* 0x000ea40000300a00 */
[C---:B------:R-:W-:Y:S02]  /*12360*/  IMAD.WIDE R84, R4.reuse, 0x4, R232 ;  /* 0x0000000404547825 */ /* 0x040fe400078e02e8 */
[----:B------:R-:W3:Y:S01]  /*12370*/  LDL.LU.64 R232, [R1+0x678] ;  /* 0x0006780001e87983 */ /* 0x000ee20000300a00 */
[----:B------:R-:W-:Y:S01]  /*12380*/  ISETP.GE.U32.AND P4, PT, R93, 0x7fffff81, PT ;  /* 0x7fffff815d00780c */ /* 0x000fe20003f86070 */
[C---:B------:R-:W-:Y:S02]  /*12390*/  IMAD.WIDE R76, R4.reuse, 0x4, R88 ;  /* 0x00000004044c7825 */ /* 0x040fe400078e0258 */
[----:B------:R-:W3:Y:S02]  /*123a0*/  LDL.LU.64 R152, [R1+0x698] ;  /* 0x0006980001987983 */ /* 0x000ee40000300a00 */
[----:B------:R-:W-:-:S02]  /*123b0*/  IMAD.WIDE R48, R4, 0x4, R100 ;  /* 0x0000000404307825 */ /* 0x000fc400078e0264 */
[----:B------:R-:W3:Y:S02]  /*123c0*/  LDL.LU.64 R170, [R1+0x6b8] ;  /* 0x0006b80001aa7983 */ /* 0x000ee40000300a00 */
[C---:B------:R-:W-:Y:S02]  /*123d0*/  IMAD.WIDE R88, R4.reuse, 0x4, R96 ;  /* 0x0000000404587825 */ /* 0x040fe400078e0260 */
[----:B------:R-:W3:Y:S02]  /*123e0*/  LDL.LU.64 R16, [R1+0x6c0] ;  /* 0x0006c00001107983 */ /* 0x000ee40000300a00 */
[C---:B------:R-:W-:Y:S02]  /*123f0*/  IMAD.WIDE R92, R4.reuse, 0x4, R8 ;  /* 0x00000004045c7825 */ /* 0x040fe400078e0208 */
[----:B------:R-:W3:Y:S02]  /*12400*/  LDL.LU.64 R8, [R1+0x6c8] ;  /* 0x0006c80001087983 */ /* 0x000ee40000300a00 */
[----:B------:R-:W-:-:S04]  /*12410*/  IMAD.WIDE R96, R4, 0x4, R108 ;  /* 0x0000000404607825 */ /* 0x000fc800078e026c */
[C---:B------:R-:W-:Y:S02]  /*12420*/  IMAD.WIDE R100, R4.reuse, 0x4, R230 ;  /* 0x0000000404647825 */ /* 0x040fe400078e02e6 */
[----:B------:R-:W3:Y:S02]  /*12430*/  LDL.LU.64 R230, [R1+0x6d0] ;  /* 0x0006d00001e67983 */ /* 0x000ee40000300a00 */
[C---:B----4-:R-:W-:Y:S02]  /*12440*/  IMAD.WIDE R108, R4.reuse, 0x4, R6 ;  /* 0x00000004046c7825 */ /* 0x050fe400078e0206 */
[----:B------:R-:W4:Y:S02]  /*12450*/  LDL.LU.64 R6, [R1+0x6d8] ;  /* 0x0006d80001067983 */ /* 0x000f240000300a00 */
[C---:B--2---:R-:W-:Y:S02]  /*12460*/  IMAD.WIDE R128, R4.reuse, 0x4, R228 ;  /* 0x0000000404807825 */ /* 0x044fe400078e02e4 */
[----:B------:R-:W2:Y:S02]  /*12470*/  LDL.LU.64 R228, [R1+0x6e0] ;  /* 0x0006e00001e47983 */ /* 0x000ea40000300a00 */
[----:B---3--:R-:W-:-:S02]  /*12480*/  IMAD.WIDE R136, R4, 0x4, R232 ;  /* 0x0000000404887825 */ /* 0x008fc400078e02e8 */
[----:B------:R-:W3:Y:S02]  /*12490*/  LDL.LU.64 R232, [R1+0x6f0] ;  /* 0x0006f00001e87983 */ /* 0x000ee40000300a00 */
[----:B------:R-:W-:-:S04]  /*124a0*/  IMAD.WIDE R42, R4, 0x4, R184 ;  /* 0x00000004042a7825 */ /* 0x000fc800078e02b8 */
[----:B------:R-:W-:-:S04]  /*124b0*/  IMAD.WIDE R38, R4, 0x4, R194 ;  /* 0x0000000404267825 */ /* 0x000fc800078e02c2 */
[----:B------:R-:W-:-:S04]  /*124c0*/  IMAD.WIDE R194, R4, 0x4, R196 ;  /* 0x0000000404c27825 */ /* 0x000fc800078e02c4 */
[----:B------:R-:W-:-:S04]  /*124d0*/  IMAD.WIDE R172, R4, 0x4, R16 ;  /* 0x0000000404ac7825 */ /* 0x000fc800078e0210 */
[----:B------:R-:W-:-:S04]  /*124e0*/  IMAD.WIDE R180, R4, 0x4, R230 ;  /* 0x0000000404b47825 */ /* 0x000fc800078e02e6 */
[C---:B----4-:R-:W-:Y:S02]  /*124f0*/  IMAD.WIDE R184, R4.reuse, 0x4, R6 ;  /* 0x0000000404b87825 */ /* 0x050fe400078e0206 */
[----:B------:R-:W4:Y:S04]  /*12500*/  LDL.LU.64 R6, [R1+0x548] ;  /* 0x0005480001067983 */ /* 0x000f280000300a00 */
[----:B------:R-:W4:Y:S01]  /*12510*/  LDL.LU.64 R230, [R1+0x730] ;  /* 0x0007300001e67983 */ /* 0x000f220000300a00 */
[----:B---3--:R-:W-:-:S03]  /*12520*/  IMAD.WIDE R196, R4, 0x4, R232 ;  /* 0x0000000404c47825 */ /* 0x008fc600078e02e8 */
[----:B------:R-:W3:Y:S04]  /*12530*/  LDL.LU.64 R232, [R1+0x550] ;  /* 0x0005500001e87983 */ /* 0x000ee80000300a00 */
        /* <DEDUP_REMOVED lines=16> */
[----:B------:R-:W3:Y:S01]  /*12640*/  LDL.LU.64 R16, [R1+0x450] ;  /* 0x0004500001107983 */ /* 0x000ee20000300a00 */
[----:B------:R-:W-:-:S04]  /*12650*/  IMAD.WIDE R168, R4, 0x4, R170 ;  /* 0x0000000404a87825 */ /* 0x000fc800078e02aa */
[----:B------:R-:W-:-:S04]  /*12660*/  IMAD.WIDE R178, R4, 0x4, R182 ;  /* 0x0000000404b27825 */ /* 0x000fc800078e02b6 */
[----:B------:R-:W-:-:S04]  /*12670*/  IMAD.WIDE R170, R4, 0x4, R174 ;  /* 0x0000000404aa7825 */ /* 0x000fc800078e02ae */
[----:B------:R-:W-:-:S04]  /*12680*/  IMAD.WIDE R182, R4, 0x4, R186 ;  /* 0x0000000404b67825 */ /* 0x000fc800078e02ba */
[----:B------:R-:W-:-:S04]  /*12690*/  IMAD.WIDE R174, R4, 0x4, R176 ;  /* 0x0000000404ae7825 */ /* 0x000fc800078e02b0 */
[----:B------:R-:W-:-:S04]  /*126a0*/  IMAD.WIDE R186, R4, 0x4, R188 ;  /* 0x0000000404ba7825 */ /* 0x000fc800078e02bc */
[C---:B------:R-:W-:Y:S02]  /*126b0*/  IMAD.WIDE R176, R4.reuse, 0x4, R8 ;  /* 0x0000000404b07825 */ /* 0x040fe400078e0208 */
[----:B------:R-:W3:Y:S02]  /*126c0*/  LDL.LU.64 R8, [R1+0x420] ;  /* 0x0004200001087983 */ /* 0x000ee40000300a00 */
[----:B--2---:R-:W-:-:S04]  /*126d0*/  IMAD.WIDE R188, R4, 0x4, R228 ;  /* 0x0000000404bc7825 */ /* 0x004fc800078e02e4 */
[----:B------:R-:W-:-:S04]  /*126e0*/  IMAD.WIDE R34, R4, 0x4, R34 ;  /* 0x0000000404227825 */ /* 0x000fc800078e0222 */
        /* <DEDUP_REMOVED lines=35> */
[C---:B----4-:R-:W-:Y:S02]  /*12920*/  IMAD.WIDE R228, R4.reuse, 0x4, R6 ;  /* 0x0000000404e47825 */ /* 0x050fe400078e0206 */
[----:B------:R-:W2:Y:S02]  /*12930*/  LDL.LU.64 R6, [R1+0x418] ;  /* 0x0004180001067983 */ /* 0x000ea40000300a00 */
[C---:B------:R-:W-:Y:S02]  /*12940*/  IMAD.WIDE R150, R4.reuse, 0x4, R150 ;  /* 0x0000000404967825 */ /* 0x040fe400078e0296 */
[----:B------:R1:W-:Y:S02]  /*12950*/  STL.64 [R1+0x2930], R4 ;  /* 0x0029300401007387 */ /* 0x0003e40000100a00 */
        /* <DEDUP_REMOVED lines=13> */
[----:B---3--:R-:W-:-:S04]  /*12a30*/  IMAD.WIDE R244, R2, 0x4, R12 ;  /* 0x0000000402f47825 */ /* 0x008fc800078e020c */
        /* <DEDUP_REMOVED lines=12> */
[----:B------:R-:W-:Y:S02]  /*12b00*/  IMAD.WIDE R232, R4, 0x4, R232 ;  /* 0x0000000404e87825 */ /* 0x000fe400078e02e8 */
[----:B-1----:R-:W3:Y:S02]  /*12b10*/  LDL.LU.64 R4, [R1+0x430] ;  /* 0x0004300001047983 */ /* 0x002ee40000300a00 */
[C---:B------:R-:W-:Y:S02]  /*12b20*/  IMAD.WIDE R30, R2.reuse, 0x4, R30 ;  /* 0x00000004021e7825 */ /* 0x040fe400078e021e */
[----:B------:R-:W4:Y:S02]  /*12b30*/  LDL.64 R250, [R1+0x78] ;  /* 0x0000780001fa7983 */ /* 0x000f240000100a00 */
[C---:B------:R-:W-:Y:S02]  /*12b40*/  IMAD.WIDE R28, R2.reuse, 0x4, R28 ;  /* 0x00000004021c7825 */ /* 0x040fe400078e021c */
[----:B------:R-:W4:Y:S02]  /*12b50*/  LDL.64 R14, [R1+0x68] ;  /* 0x00006800010e7983 */ /* 0x000f240000100a00 */
[----:B------:R-:W-:-:S02]  /*12b60*/  IMAD.WIDE R246, R2, 0x4, R246 ;  /* 0x0000000402f67825 */ /* 0x000fc400078e02f6 */
[----:B------:R-:W4:Y:S02]  /*12b70*/  LDL.64 R10, [R1+0x58] ;  /* 0x00005800010a7983 */ /* 0x000f240000100a00 */
[C---:B------:R-:W-:Y:S02]  /*12b80*/  IMAD.WIDE R26, R2.reuse, 0x4, R26 ;  /* 0x00000004021a7825 */ /* 0x040fe400078e021a */
[----:B------:R-:W-:Y:S04]  /*12b90*/  STL.64 [R1+0x40], R244 ;  /* 0x000040f401007387 */ /* 0x000fe80000100a00 */
[----:B------:R-:W4:Y:S01]  /*12ba0*/  LDL.64 R12, [R1+0x48] ;  /* 0x00004800010c7983 */ /* 0x000f220000100a00 */
[----:B------:R-:W-:-:S03]  /*12bb0*/  IMAD.WIDE R226, R2, 0x4, R226 ;  /* 0x0000000402e27825 */ /* 0x000fc600078e02e2 */
[----:B------:R1:W-:Y:S01]  /*12bc0*/  STL.64 [R1+0x1e20], R30 ;  /* 0x001e201e01007387 */ /* 0x0003e20000100a00 */
[----:B------:R-:W-:-:S04]  /*12bd0*/  IMAD.WIDE R24, R2, 0x4, R24 ;  /* 0x0000000402187825 */ /* 0x000fc800078e0218 */
[C---:B------:R-:W-:Y:S01]  /*12be0*/  IMAD.WIDE R248, R2.reuse, 0x4, R248 ;  /* 0x0000000402f87825 */ /* 0x040fe200078e02f8 */
[----:B-1----:R-:W4:Y:S04]  /*12bf0*/  LDL.LU.64 R30, [R1+0x29e8] ;  /* 0x0029e800011e7983 */ /* 0x002f280000300a00 */
[----:B------:R1:W-:Y:S01]  /*12c00*/  STL.64 [R1+0x1e00], R28 ;  /* 0x001e001c01007387 */ /* 0x0003e20000100a00 */
[----:B------:R-:W-:-:S04]  /*12c10*/  IMAD.WIDE R22, R2, 0x4, R22 ;  /* 0x0000000402167825 */ /* 0x000fc800078e0216 */
[C---:B------:R-:W-:Y:S01]  /*12c20*/  IMAD.WIDE R20, R2.reuse, 0x4, R20 ;  /* 0x0000000402147825 */ /* 0x040fe200078e0214 */
[----:B-1----:R-:W4:Y:S04]  /*12c30*/  LDL.LU.64 R28, [R1+0x29e0] ;  /* 0x0029e000011c7983 */ /* 0x002f280000300a00 */
[----:B------:R-:W-:Y:S04]  /*12c40*/  STL.64 [R1+0x38], R246 ;  /* 0x000038f601007387 */ /* 0x000fe80000100a00 */
        /* <DEDUP_REMOVED lines=11> */
[----:B------:R-:W-:-:S03]  /*12d00*/  IMAD.WIDE R240, R2, 0x4, R240 ;  /* 0x0000000402f07825 */ /* 0x000fc600078e02f0 */
[----:B-1----:R-:W4:Y:S04]  /*12d10*/  LDL.LU.64 R22, [R1+0x29c8] ;  /* 0x0029c80001167983 */ /* 0x002f280000300a00 */
[----:B------:R1:W-:Y:S01]  /*12d20*/  STL.64 [R1+0x1e58], R20 ;  /* 0x001e581401007387 */ /* 0x0003e20000100a00 */
[----:B------:R-:W-:-:S03]  /*12d30*/  IMAD.WIDE R242, R2, 0x4, R242 ;  /* 0x0000000402f27825 */ /* 0x000fc600078e02f2 */
[----:B-1----:R-:W4:Y:S04]  /*12d40*/  LDL.LU.64 R20, [R1+0x29c0] ;  /* 0x0029c00001147983 */ /* 0x002f280000300a00 */
[----:B------:R1:W-:Y:S01]  /*12d50*/  STL.64 [R1+0x1ea0], R18 ;  /* 0x001ea01201007387 */ /* 0x0003e20000100a00 */
[----:B------:R-:W-:-:S03]  /*12d60*/  IMAD.WIDE R16, R2, 0x4, R16 ;  /* 0x0000000402107825 */ /* 0x000fc600078e0210 */
[----:B-1----:R-:W4:Y:S04]  /*12d70*/  LDL.LU.64 R18, [R1+0x29b8] ;  /* 0x0029b80001127983 */ /* 0x002f280000300a00 */
[----:B------:R1:W-:Y:S04]  /*12d80*/  STL.64 [R1+0x1e10], R234 ;  /* 0x001e10ea01007387 */ /* 0x0003e80000100a00 */
        /* <DEDUP_REMOVED lines=10> */
[----:B-1----:R-:W4:Y:S01]  /*12e30*/  LDL.LU.64 R16, [R1+0x2988] ;  /* 0x0029880001107983 */ /* 0x002f220000300a00 */
[----:B------:R-:W-:-:S04]  /*12e40*/  IMAD.WIDE R8, R2, 0x4, R8 ;  /* 0x0000000402087825 */ /* 0x000fc800078e0208 */
[----:B--2---:R-:W-:-:S04]  /*12e50*/  IMAD.WIDE R6, R2, 0x4, R6 ;  /* 0x0000000402067825 */ /* 0x004fc800078e0206 */
[----:B---3--:R-:W-:Y:S01]  /*12e60*/  IMAD.WIDE R4, R2, 0x4, R4 ;  /* 0x0000000402047825 */ /* 0x008fe200078e0204 */
[----:B----4-:R-:W-:Y:S04]  /*12e70*/  LDGSTS.E [R16+0x2000c], desc[UR6][R244.64], !P4 ;  /* 0x2000c000f4107fae */ /* 0x010fe8000e121846 */
[----:B------:R-:W-:Y:S04]  /*12e80*/  LDGSTS.E [R16+0x2400c], desc[UR6][R246.64], !P4 ;  /* 0x2400c000f6107fae */ /* 0x000fe8000e121846 */
[----:B------:R-:W-:Y:S04]  /*12e90*/  LDGSTS.E [R16+0x2800c], desc[UR6][R226.64], !P4 ;  /* 0x2800c000e2107fae */ /* 0x000fe8000e121846 */
[----:B------:R-:W2:Y:S04]  /*12ea0*/  LDL.LU.64 R244, [R1+0x2980] ;  /* 0x0029800001f47983 */ /* 0x000ea80000300a00 */
[----:B------:R-:W-:Y:S04]  /*12eb0*/  STL.64 [R1+0x1e68], R4 ;  /* 0x001e680401007387 */ /* 0x000fe80000100a00 */
[----:B------:R-:W3:Y:S04]  /*12ec0*/  LDL.LU.64 R246, [R1+0x2978] ;  /* 0x0029780001f67983 */ /* 0x000ee80000300a00 */
[----:B------:R-:W-:Y:S04]  /*12ed0*/  STL.64 [R1+0x1e78], R8 ;  /* 0x001e780801007387 */ /* 0x000fe80000100a00 */
[----:B------:R-:W4:Y:S04]  /*12ee0*/  LDL.LU.64 R226, [R1+0x2970] ;  /* 0x0029700001e27983 */ /* 0x000f280000300a00 */
[----:B------:R-:W-:Y:S04]  /*12ef0*/  LDGSTS.E [R16+0x2c00c], desc[UR6][R248.64], !P4 ;  /* 0x2c00c000f8107fae */ /* 0x000fe8000e121846 */
[----:B------:R-:W-:Y:S04]  /*12f00*/  STL.64 [R1+0x1e90], R6 ;  /* 0x001e900601007387 */ /* 0x000fe80000100a00 */
[----:B------:R-:W0:Y:S04]  /*12f10*/  LDGDEPBAR ;  /* 0x00000000000079af */ /* 0x000e280000000000 */
[----:B------:R-:W2:Y:S04]  /*12f20*/  LDL.LU.64 R248, [R1+0x2968] ;  /* 0x0029680001f87983 */ /* 0x000ea80000300a00 */
[----:B------:R-:W-:Y:S04]  /*12f30*/  LDGSTS.E [R17+0x70000], desc[UR6][R250.64], P1 ;  /* 0x70000000fa117fae */ /* 0x000fe80008921846 */
[----:B------:R-:W-:Y:S04]  /*12f40*/  LDGSTS.E [R17+0x70400], desc[UR6][R14.64], P1 ;  /* 0x704000000e117fae */ /* 0x000fe80008921846 */
[----:B------:R-:W-:Y:S04]  /*12f50*/  LDGSTS.E [R17+0x70800], desc[UR6][R10.64], P1 ;  /* 0x708000000a117fae */ /* 0x000fe80008921846 */
[----:B------:R-:W3:Y:S04]  /*12f60*/  LDL.LU.64 R250, [R1+0x2960] ;  /* 0x0029600001fa7983 */ /* 0x000ee80000300a00 */
[----:B------:R-:W4:Y:S04]  /*12f70*/  LDL.LU.64 R14, [R1+0x2958] ;  /* 0x00295800010e7983 */ /* 0x000f280000300a00 */
[----:B------:R-:W2:Y:S04]  /*12f80*/  LDL.LU.64 R10, [R1+0x2950] ;  /* 0x00295000010a7983 */ /* 0x000ea80000300a00 */
[----:B------:R-:W-:Y:S04]  /*12f90*/  LDGSTS.E [R17+0x70c00], desc[UR6][R12.64], P1 ;  /* 0x70c000000c117fae */ /* 0x000fe80008921846 */
[----:B------:R-:W2:Y:S04]  /*12fa0*/  LDL.LU.64 R12, [R1+0x2948] ;  /* 0x00294800010c7983 */ /* 0x000ea80000300a00 */
[----:B----4-:R-:W-:Y:S04]  /*12fb0*/  LDGSTS.E [R17+0x71000], desc[UR6][R14.64], P1 ;  /* 0x710000000e117fae */ /* 0x010fe80008921846 */
[----:B------:R-:W-:Y:S04]  /*12fc0*/  LDGSTS.E [R17+0x71400], desc[UR6][R226.64], P1 ;  /* 0x71400000e2117fae */ /* 0x000fe80008921846 */
[----:B---3--:R-:W-:Y:S04]  /*12fd0*/  LDGSTS.E [R17+0x71800], desc[UR6][R250.64], P1 ;  /* 0x71800000fa117fae */ /* 0x008fe80008921846 */
[----:B------:R-:W3:Y:S04]  /*12fe0*/  LDL.LU.64 R14, [R1+0x2940] ;  /* 0x00294000010e7983 */ /* 0x000ee80000300a00 */
[----:B------:R-:W4:Y:S04]  /*12ff0*/  LDL.LU.64 R226, [R1+0x2938] ;  /* 0x0029380001e27983 */ /* 0x000f280000300a00 */
[----:B------:R1:W-:Y:S04]  /*13000*/  STL.64 [R1+0x2898], R250 ;  /* 0x002898fa01007387 */ /* 0x0003e80000100a00 */
[----:B------:R-:W-:Y:S04]  /*13010*/  LDGSTS.E [R17+0x71c00], desc[UR6][R246.64], P1 ;  /* 0x71c00000f6117fae */ /* 0x000fe80008921846 */
[----:B------:R-:W-:Y:S04]  /*13020*/  LDGSTS.E [R17+0x72000], desc[UR6][R242.64], P1 ;  /* 0x72000000f2117fae */ /* 0x000fe80008921846 */
[----:B-1----:R-:W2:Y:S04]  /*13030*/  LDL.64 R250, [R1+0x50] ;  /* 0x0000500001fa7983 */ /* 0x002ea80000100a00 */
[----:B------:R1:W-:Y:S04]  /*13040*/  STL.64 [R1+0x2890], R246 ;  /* 0x002890f601007387 */ /* 0x0003e80000100a00 */
[----:B------:R-:W-:Y:S04]  /*13050*/  LDGSTS.E [R17+0x72400], desc[UR6][R238.64], P1 ;  /* 0x72400000ee117fae */ /* 0x000fe80008921846 */
[----:B------:R-:W-:Y:S04]  /*13060*/  LDGSTS.E [R17+0x72800], desc[UR6][R234.64], P1 ;  /* 0x72800000ea117fae */ /* 0x000fe80008921846 */
[----:B-1----:R-:W3:Y:S04]  /*13070*/  LDL.64 R246, [R1+0x60] ;  /* 0x0000600001f67983 */ /* 0x002ee80000100a00 */
[----:B------:R1:W-:Y:S04]  /*13080*/  STL.64 [R1+0x28a0], R242 ;  /* 0x0028a0f201007387 */ /* 0x0003e80000100a00 */
[----:B------:R-:W-:Y:S04]  /*13090*/  LDGSTS.E [R17+0x72c00], desc[UR6][R20.64], P1 ;  /* 0x72c0000014117fae */ /* 0x000fe80008921846 */
[----:B------:R-:W-:Y:S04]  /*130a0*/  LDGSTS.E [R17+0x73000], desc[UR6][R24.64], P1 ;  /* 0x7300000018117fae */ /* 0x000fe80008921846 */
[----:B-1----:R-:W4:Y:S04]  /*130b0*/  LDL.64 R242, [R1+0x70] ;  /* 0x0000700001f27983 */ /* 0x002f280000100a00 */
        /* <DEDUP_REMOVED lines=27> */
[----:B------:R-:W-:Y:S04]  /*13270*/  STL.64 [R1+0x28a8], R238 ;  /* 0x0028a8ee01007387 */ /* 0x000fe80000100a00 */
        /* <DEDUP_REMOVED lines=17> */
[----:B------:R1:W-:Y:S04]  /*13390*/  STL.64 [R1+0x28f0], R48 ;  /* 0x0028f03001007387 */ /* 0x0003e80000100a00 */
[----:B------:R-:W-:Y:S04]  /*133a0*/  LDGSTS.E [R17+0x7c400], desc[UR6][R172.64], P1 ;  /* 0x7c400000ac117fae */ /* 0x000fe80008921846 */
[----:B------:R-:W-:Y:S04]  /*133b0*/  STL.64 [R1+0x28f8], R52 ;  /* 0x0028f83401007387 */ /* 0x000fe80000100a00 */
[----:B------:R-:W-:Y:S04]  /*133c0*/  LDGSTS.E [R17+0x7c800], desc[UR6][R176.64], P1 ;  /* 0x7c800000b0117fae */ /* 0x000fe80008921846 */
[----:B------:R2:W-:Y:S04]  /*133d0*/  STL.64 [R1+0x2900], R56 ;  /* 0x0029003801007387 */ /* 0x0005e80000100a00 */
[----:B------:R-:W-:Y:S04]  /*133e0*/  LDGSTS.E [R17+0x7cc00], desc[UR6][R180.64], P1 ;  /* 0x7cc00000b4117fae */ /* 0x000fe80008921846 */
[----:B------:R-:W-:Y:S04]  /*133f0*/  STL.64 [R1+0x2908], R60 ;  /* 0x0029083c01007387 */ /* 0x000fe80000100a00 */
[----:B------:R-:W-:Y:S04]  /*13400*/  LDGSTS.E [R17+0x7d000], desc[UR6][R184.64], P1 ;  /* 0x7d000000b8117fae */ /* 0x000fe80008921846 */
[----:B------:R-:W-:Y:S04]  /*13410*/  STL.64 [R1+0x2910], R64 ;  /* 0x0029104001007387 */ /* 0x000fe80000100a00 */
[----:B------:R-:W-:Y:S04]  /*13420*/  LDGSTS.E [R17+0x7d400], desc[UR6][R188.64], P1 ;  /* 0x7d400000bc117fae */ /* 0x000fe80008921846 */
[----:B------:R2:W-:Y:S04]  /*13430*/  STL.64 [R1+0x2918], R68 ;  /* 0x0029184401007387 */ /* 0x0005e80000100a00 */
[----:B------:R-:W-:Y:S04]  /*13440*/  LDGSTS.E [R17+0x7d800], desc[UR6][R192.64], P1 ;  /* 0x7d800000c0117fae */ /* 0x000fe80008921846 */
[----:B------:R-:W-:Y:S04]  /*13450*/  LDGSTS.E [R17+0x7dc00], desc[UR6][R196.64], P1 ;  /* 0x7dc00000c4117fae */ /* 0x000fe80008921846 */
[----:B-1----:R-:W2:Y:S04]  /*13460*/  LDL.64 R48, [R1+0x1e20] ;  /* 0x001e200001307983 */ /* 0x002ea80000100a00 */
[----:B------:R-:W-:Y:S04]  /*13470*/  LDGSTS.E [R17+0x7e000], desc[UR6][R200.64], P1 ;  /* 0x7e000000c8117fae */ /* 0x000fe80008921846 */
[----:B------:R-:W2:Y:S04]  /*13480*/  LDL.64 R44, [R1+0x1e00] ;  /* 0x001e0000012c7983 */ /* 0x000ea80000100a00 */
        /* <DEDUP_REMOVED lines=14> */
[----:B----4-:R-:W-:Y:S04]  /*13570*/  LDGSTS.E [R226+0x70200], desc[UR6][R242.64], P1 ;  /* 0x70200000f2e27fae */ /* 0x010fe80008921846 */
[----:B------:R-:W4:Y:S04]  /*13580*/  LDL.64 R238, [R1+0x1e40] ;  /* 0x001e400001ee7983 */ /* 0x000f280000100a00 */
[----:B---3--:R-:W-:Y:S04]  /*13590*/  LDGSTS.E [R226+0x70600], desc[UR6][R246.64], P1 ;  /* 0x70600000f6e27fae */ /* 0x008fe80008921846 */
[----:B------:R-:W3:Y:S04]  /*135a0*/  LDL.64 R242, [R1+0x1e48] ;  /* 0x001e480001f27983 */ /* 0x000ee80000100a00 */
[----:B--2---:R-:W-:Y:S04]  /*135b0*/  LDGSTS.E [R226+0x70a00], desc[UR6][R250.64], P1 ;  /* 0x70a00000fae27fae */ /* 0x004fe80008921846 */
[----:B------:R-:W2:Y:S04]  /*135c0*/  LDL.64 R246, [R1+0x1e50] ;  /* 0x001e500001f67983 */ /* 0x000ea80000100a00 */
[----:B------:R-:W-:Y:S04]  /*135d0*/  LDGSTS.E [R226+0x70e00], desc[UR6][R14.64], P1 ;  /* 0x70e000000ee27fae */ /* 0x000fe80008921846 */
[----:B------:R-:W2:Y:S04]  /*135e0*/  LDL.64 R250, [R1+0x1ea0] ;  /* 0x001ea00001fa7983 */ /* 0x000ea80000100a00 */
        /* <DEDUP_REMOVED lines=60> */
[----:B------:R-:W0:Y:S01]  /*139b0*/  LDGDEPBAR ;  /* 0x00000000000079af */ /* 0x000e220000000000 */
[----:B------:R-:W-:Y:S06]  /*139c0*/  BAR.SYNC.DEFER_BLOCKING 0x0 ;  /* 0x0000000000007b1d */ /* 0x000fec0000010000 */
[----:B------:R-:W-:Y:S01]  /*139d0*/  @!PT LDS RZ, [RZ] ;  /* 0x00000000fffff984 */ /* 0x000fe20000000800 */
[----:B------:R-:W-:Y:S01]  /*139e0*/  @!PT LDS RZ, [RZ] ;  /* 0x00000000fffff984 */ /* 0x000fe20000000800 */
[----:B------:R-:W-:Y:S01]  /*139f0*/  @!PT LDS RZ, [RZ] ;  /* 0x00000000fffff984 */ /* 0x000fe20000000800 */
[----:B------:R-:W-:Y:S04]  /*13a00*/  LDGSTS.E [R0+0x30000], desc[UR6][R48.64], !P6 ;  /* 0x3000000030007fae */ /* 0x000fe8000f121846 */
[----:B------:R-:W-:Y:S04]  /*13a10*/  LDGSTS.E [R0+0x34000], desc[UR6][R44.64], !P6 ;  /* 0x340000002c007fae */ /* 0x000fe8000f121846 */
[----:B------:R-:W-:Y:S04]  /*13a20*/  LDGSTS.E [R0+0x38000], desc[UR6][R40.64], !P6 ;  /* 0x3800000028007fae */ /* 0x000fe8000f121846 */
[----:B------:R-:W-:Y:S04]  /*13a30*/  LDGSTS.E [R0+0x3c000], desc[UR6][R36.64], !P6 ;  /* 0x3c00000024007fae */ /* 0x000fe8000f121846 */
[----:B------:R-:W-:Y:S04]  /*13a40*/  LDGSTS.E [R0+0x30004], desc[UR6][R32.64], !P5 ;  /* 0x3000400020007fae */ /* 0x000fe8000e921846 */
[----:B------:R-:W-:Y:S04]  /*13a50*/  LDGSTS.E [R0+0x34004], desc[UR6][R28.64], !P5 ;  /* 0x340040001c007fae */ /* 0x000fe8000e921846 */
[----:B------:R1:W-:Y:S04]  /*13a60*/  LDGSTS.E [R0+0x38004], desc[UR6][R24.64], !P5 ;  /* 0x3800400018007fae */ /* 0x0003e8000e921846 */
[----:B------:R2:W-:Y:S04]  /*13a70*/  LDGSTS.E [R0+0x3c004], desc[UR6][R20.64], !P5 ;  /* 0x3c00400014007fae */ /* 0x0005e8000e921846 */
[----:B------:R-:W-:Y:S04]  /*13a80*/  LDGSTS.E [R0+0x30008], desc[UR6][R234.64], !P0 ;  /* 0x30008000ea007fae */ /* 0x000fe8000c121846 */
[----:B----4-:R-:W-:Y:S01]  /*13a90*/  LDGSTS.E [R0+0x34008], desc[UR6][R238.64], !P0 ;  /* 0x34008000ee007fae */ /* 0x010fe2000c121846 */
[----:B-1----:R-:W1:Y:S03]  /*13aa0*/  LDC R24, c[0x0][0x230] ;  /* 0x00008c00ff187b82 */ /* 0x002e660000000800 */
[----:B---3--:R-:W-:Y:S04]  /*13ab0*/  LDGSTS.E [R0+0x38008], desc[UR6][R242.64], !P0 ;  /* 0x38008000f2007fae */ /* 0x008fe8000c121846 */
[----:B--2---:R-:W-:Y:S01]  /*13ac0*/  LDGSTS.E [R0+0x3c008], desc[UR6][R246.64], !P0 ;  /* 0x3c008000f6007fae */ /* 0x004fe2000c121846 */
[----:B------:R-:W2:Y:S03]  /*13ad0*/  LDC R20, c[0x0][0x230] ;  /* 0x00008c00ff147b82 */ /* 0x000ea60000000800 */
[----:B------:R-:W-:Y:S04]  /*13ae0*/  LDGSTS.E [R0+0x3000c], desc[UR6][R250.64], !P3 ;  /* 0x3000c000fa007fae */ /* 0x000fe8000d921846 */
[----:B------:R-:W-:Y:S01]  /*13af0*/  LDGSTS.E [R0+0x3400c], desc[UR6][R4.64], !P3 ;  /* 0x3400c00004007fae */ /* 0x000fe2000d921846 */
[----:B------:R-:W3:Y:S03]  /*13b00*/  LDC R25, c[0x0][0x230] ;  /* 0x00008c00ff197b82 */ /* 0x000ee60000000800 */
[----:B------:R-:W-:Y:S04]  /*13b10*/  LDGSTS.E [R0+0x3800c], desc[UR6][R8.64], !P3 ;  /* 0x3800c00008007fae */ /* 0x000fe8000d921846 */
[----:B------:R-:W4:Y:S04]  /*13b20*/  LDL.LU.64 R250, [R1+0x410] ;  /* 0x0004100001fa7983 */ /* 0x000f280000300a00 */
[----:B------:R-:W4:Y:S04]  /*13b30*/  LDL.LU.64 R234, [R1+0x3b8] ;  /* 0x0003b80001ea7983 */ /* 0x000f280000300a00 */
[----:B------:R-:W4:Y:S04]  /*13b40*/  LDL.LU.64 R56, [R1+0x398] ;  /* 0x0003980001387983 */ /* 0x000f280000300a00 */
[----:B------:R-:W4:Y:S04]  /*13b50*/  LDL.LU.64 R32, [R1+0x378] ;  /* 0x0003780001207983 */ /* 0x000f280000300a00 */
[----:B------:R-:W4:Y:S04]  /*13b60*/  LDL.LU.64 R4, [R1+0x2930] ;  /* 0x0029300001047983 */ /* 0x000f280000300a00 */
[----:B------:R-:W4:Y:S04]  /*13b70*/  LDL.LU.64 R246, [R1+0x408] ;  /* 0x0004080001f67983 */ /* 0x000f280000300a00 */
[----:B------:R-:W4:Y:S04]  /*13b80*/  LDL.LU.64 R8, [R1+0x2928] ;  /* 0x0029280001087983 */ /* 0x000f280000300a00 */
[----:B------:R-:W4:Y:S04]  /*13b90*/  LDL.LU.64 R242, [R1+0x400] ;  /* 0x0004000001f27983 */ /* 0x000f280000300a00 */
[----:B------:R3:W-:Y:S04]  /*13ba0*/  LDGSTS.E [R0+0x3c00c], desc[UR6][R6.64], !P3 ;  /* 0x3c00c00006007fae */ /* 0x0007e8000d921846 */
        /* <DEDUP_REMOVED lines=10> */
[----:B------:R-:W4:Y:S01]  /*13c50*/  LDL.LU.64 R28, [R1+0x360] ;  /* 0x00036000011c7983 */ /* 0x000f220000300a00 */
[----:B------:R-:W-:-:S02]  /*13c60*/  VIADD R21, R227, 0xffffff9b ;  /* 0xffffff9be3157836 */ /* 0x000fc40000000000 */
[----:B--2---:R-:W-:-:S03]  /*13c70*/  VIADD R20, R20, 0xffffff9a ;  /* 0xffffff9a14147836 */ /* 0x004fc60000000000 */
[----:B------:R-:W-:Y:S01]  /*13c80*/  ISETP.GE.U32.AND P0, PT, R21, 0x7fffff7c, PT ;  /* 0x7fffff7c1500780c */ /* 0x000fe20003f06070 */
[----:B-1----:R-:W-:Y:S01]  /*13c90*/  VIADD R227, R24, 0xffffff99 ;  /* 0xffffff9918e37836 */ /* 0x002fe20000000000 */
[----:B------:R-:W-:Y:S01]  /*13ca0*/  ISETP.GE.U32.AND P1, PT, R20, 0x7fffff7b, PT ;  /* 0x7fffff7b1400780c */ /* 0x000fe20003f26070 */
[----:B---3--:R-:W-:Y:S01]  /*13cb0*/  VIADD R0, R25, 0xffffff98 ;  /* 0xffffff9819007836 */ /* 0x008fe20000000000 */
[----:B------:R-:W1:Y:S02]  /*13cc0*/  LDC R24, c[0x0][0x230] ;  /* 0x00008c00ff187b82 */ /* 0x000e640000000800 */
[----:B------:R-:W-:Y:S02]  /*13cd0*/  ISETP.GE.U32.AND P3, PT, R227, 0x7fffff7a, PT ;  /* 0x7fffff7ae300780c */ /* 0x000fe40003f66070 */
[----:B------:R-:W-:-:S04]  /*13ce0*/  ISETP.GE.U32.AND P4, PT, R0, 0x7fffff79, PT ;  /* 0x7fffff790000780c */ /* 0x000fc80003f86070 */
[----:B------:R-:W2:Y:S08]  /*13cf0*/  LDC R0, c[0x0][0x230] ;  /* 0x00008c00ff007b82 */ /* 0x000eb00000000800 */
[----:B------:R-:W3:Y:S08]  /*13d00*/  LDC R227, c[0x0][0x230] ;  /* 0x00008c00ffe37b82 */ /* 0x000ef00000000800 */
[----:B------:R-:W3:Y:S01]  /*13d10*/  LDC R21, c[0x0][0x230] ;  /* 0x00008c00ff157b82 */ /* 0x000ee20000000800 */
[----:B----4-:R-:W-:-:S04]  /*13d20*/  IMAD.WIDE R250, R2, 0x4, R250 ;  /* 0x0000000402fa7825 */ /* 0x010fc800078e02fa */
[C---:B------:R-:W-:Y:S01]  /*13d30*/  IMAD.WIDE R234, R2.reuse, 0x4, R234 ;  /* 0x0000000402ea7825 */ /* 0x040fe200078e02ea */
[----:B------:R-:W-:Y:S03]  /*13d40*/  STL.64 [R1+0x1e88], R250 ;  /* 0x001e88fa01007387 */ /* 0x000fe60000100a00 */
[C---:B------:R-:W-:Y:S01]  /*13d50*/  IMAD.WIDE R56, R2.reuse, 0x4, R56 ;  /* 0x0000000402387825 */ /* 0x040fe200078e0238 */
[----:B------:R-:W-:Y:S03]  /*13d60*/  STL.64 [R1+0x1eb8], R234 ;  /* 0x001eb8ea01007387 */ /* 0x000fe60000100a00 */
[C---:B------:R-:W-:Y:S01]  /*13d70*/  IMAD.WIDE R32, R2.reuse, 0x4, R32 ;  /* 0x0000000402207825 */ /* 0x040fe200078e0220 */
[----:B------:R-:W-:Y:S04]  /*13d80*/  STL.64 [R1+0x1ef8], R56 ;  /* 0x001ef83801007387 */ /* 0x000fe80000100a00 */
[----:B------:R-:W-:Y:S01]  /*13d90*/  LDGSTS.E [R3+0x30000], desc[UR6][R250.64], !P0 ;  /* 0x30000000fa037fae */ /* 0x000fe2000c121846 */
[----:B------:R-:W-:-:S05]  /*13da0*/  IMAD.WIDE R246, R2, 0x4, R246 ;  /* 0x0000000402f67825 */ /* 0x000fca00078e02f6 */
[----:B------:R4:W-:Y:S01]  /*13db0*/  STL.64 [R1+0x1e60], R246 ;  /* 0x001e60f601007387 */ /* 0x0009e20000100a00 */
[----:B------:R-:W-:-:S03]  /*13dc0*/  IMAD.WIDE R242, R2, 0x4, R242 ;  /* 0x0000000402f27825 */ /* 0x000fc600078e02f2 */
[----:B------:R-:W-:Y:S04]  /*13dd0*/  STL.64 [R1+0x1f30], R32 ;  /* 0x001f302001007387 */ /* 0x000fe80000100a00 */
[----:B------:R-:W-:Y:S04]  /*13de0*/  STL.64 [R1+0x1e70], R242 ;  /* 0x001e70f201007387 */ /* 0x000fe80000100a00 */
[----:B------:R-:W-:Y:S04]  /*13df0*/  LDGSTS.E [R3+0x34000], desc[UR6][R246.64], !P0 ;  /* 0x34000000f6037fae */ /* 0x000fe8000c121846 */
[----:B------:R-:W-:Y:S01]  /*13e00*/  LDGSTS.E [R3+0x38000], desc[UR6][R242.64], !P0 ;  /* 0x38000000f2037fae */ /* 0x000fe2000c121846 */
[----:B------:R-:W-:-:S04]  /*13e10*/  IMAD.WIDE R238, R2, 0x4, R238 ;  /* 0x0000000402ee7825 */ /* 0x000fc800078e02ee */
[C---:B------:R-:W-:Y:S01]  /*13e20*/  IMAD.WIDE R68, R2.reuse, 0x4, R68 ;  /* 0x0000000402447825 */ /* 0x040fe200078e0244 */
[----:B------:R-:W-:Y:S03]  /*13e30*/  STL.64 [R1+0x1e80], R238 ;  /* 0x001e80ee01007387 */ /* 0x000fe60000100a00 */
[C---:B------:R-:W-:Y:S01]  /*13e40*/  IMAD.WIDE R64, R2.reuse, 0x4, R64 ;  /* 0x0000000402407825 */ /* 0x040fe200078e0240 */
[----:B------:R-:W-:Y:S03]  /*13e50*/  STL.64 [R1+0x1e98], R68 ;  /* 0x001e984401007387 */ /* 0x000fe60000100a00 */
[C---:B------:R-:W-:Y:S01]  /*13e60*/  IMAD.WIDE R60, R2.reuse, 0x4, R60 ;  /* 0x00000004023c7825 */ /* 0x040fe200078e023c */
[----:B------:R1:W-:Y:S03]  /*13e70*/  STL.64 [R1+0x1ea8], R64 ;  /* 0x001ea84001007387 */ /* 0x0003e60000100a00 */
[C---:B------:R-:W-:Y:S01]  /*13e80*/  IMAD.WIDE R52, R2.reuse, 0x4, R52 ;  /* 0x0000000402347825 */ /* 0x040fe200078e0234 */
[----:B------:R-:W-:Y:S03]  /*13e90*/  STL.64 [R1+0x1eb0], R60 ;  /* 0x001eb03c01007387 */ /* 0x000fe60000100a00 */
[C---:B------:R-:W-:Y:S01]  /*13ea0*/  IMAD.WIDE R48, R2.reuse, 0x4, R48 ;  /* 0x0000000402307825 */ /* 0x040fe200078e0230 */
[----:B------:R-:W-:Y:S03]  /*13eb0*/  LDGSTS.E [R3+0x3c000], desc[UR6][R238.64], !P0 ;  /* 0x3c000000ee037fae */ /* 0x000fe6000c121846 */
[C---:B------:R-:W-:Y:S01]  /*13ec0*/  IMAD.WIDE R44, R2.reuse, 0x4, R44 ;  /* 0x00000004022c7825 */ /* 0x040fe200078e022c */
[----:B------:R2:W-:Y:S03]  /*13ed0*/  STL.64 [R1+0x1ec0], R52 ;  /* 0x001ec03401007387 */ /* 0x0005e60000100a00 */
[C---:B------:R-:W-:Y:S01]  /*13ee0*/  IMAD.WIDE R40, R2.reuse, 0x4, R40 ;  /* 0x0000000402287825 */ /* 0x040fe200078e0228 */
[----:B------:R-:W-:Y:S03]  /*13ef0*/  LDGSTS.E [R3+0x30004], desc[UR6][R234.64], !P1 ;  /* 0x30004000ea037fae */ /* 0x000fe6000c921846 */
        /* <DEDUP_REMOVED lines=8> */
[----:B------:R3:W-:Y:S04]  /*13f80*/  STL.64 [R1+0x1ef0], R36 ;  /* 0x001ef02401007387 */ /* 0x0007e80000100a00 */
[----:B------:R-:W-:Y:S04]  /*13f90*/  LDGSTS.E [R3+0x30008], desc[UR6][R56.64], !P3 ;  /* 0x3000800038037fae */ /* 0x000fe8000d921846 */
[----:B------:R3:W-:Y:S04]  /*13fa0*/  STL.64 [R1+0x1f10], R28 ;  /* 0x001f101c01007387 */ /* 0x0007e80000100a00 */
[----:B------:R-:W-:Y:S04]  /*13fb0*/  LDGSTS.E [R3+0x34008], desc[UR6][R52.64], !P3 ;  /* 0x3400800034037fae */ /* 0x000fe8000d921846 */
[----:B------:R-:W-:Y:S04]  /*13fc0*/  LDGSTS.E [R3+0x38008], desc[UR6][R48.64], !P3 ;  /* 0x3800800030037fae */ /* 0x000fe8000d921846 */
[----:B----4-:R-:W4:Y:S04]  /*13fd0*/  LDL.LU.64 R246, [R1+0x358] ;  /* 0x0003580001f67983 */ /* 0x010f280000300a00 */
[----:B------:R-:W-:Y:S04]  /*13fe0*/  LDGSTS.E [R3+0x3c008], desc[UR6][R44.64], !P3 ;  /* 0x3c0080002c037fae */ /* 0x000fe8000d921846 */
[----:B-1----:R-:W4:Y:S04]  /*13ff0*/  LDL.LU.64 R64, [R1+0x338] ;  /* 0x0003380001407983 */ /* 0x002f280000300a00 */
[----:B------:R-:W-:Y:S04]  /*14000*/  LDGSTS.E [R3+0x3000c], desc[UR6][R32.64], !P4 ;  /* 0x3000c00020037fae */ /* 0x000fe8000e121846 */
[----:B--2---:R-:W2:Y:S04]  /*14010*/  LDL.LU.64 R52, [R1+0x318] ;  /* 0x0003180001347983 */ /* 0x004ea80000300a00 */
[----:B------:R-:W-:Y:S04]  /*14020*/  LDGSTS.E [R3+0x3400c], desc[UR6][R40.64], !P4 ;  /* 0x3400c00028037fae */ /* 0x000fe8000e121846 */
[----:B------:R-:W2:Y:S04]  /*14030*/  LDL.LU.64 R32, [R1+0x2f8] ;  /* 0x0002f80001207983 */ /* 0x000ea80000300a00 */
[----:B------:R-:W2:Y:S04]  /*14040*/  LDL.LU.64 R242, [R1+0x350] ;  /* 0x0003500001f27983 */ /* 0x000ea80000300a00 */
[----:B------:R-:W2:Y:S04]  /*14050*/  LDL.LU.64 R238, [R1+0x348] ;  /* 0x0003480001ee7983 */ /* 0x000ea80000300a00 */
[----:B------:R-:W2:Y:S04]  /*14060*/  LDL.LU.64 R234, [R1+0x340] ;  /* 0x0003400001ea7983 */ /* 0x000ea80000300a00 */
[----:B------:R-:W2:Y:S04]  /*14070*/  LDL.LU.64 R60, [R1+0x330] ;  /* 0x00033000013c7983 */ /* 0x000ea80000300a00 */
[----:B------:R-:W2:Y:S04]  /*14080*/  LDL.LU.64 R56, [R1+0x328] ;  /* 0x0003280001387983 */ /* 0x000ea80000300a00 */
[----:B---3--:R-:W3:Y:S04]  /*14090*/  LDL.LU.64 R48, [R1+0x320] ;  /* 0x0003200001307983 */ /* 0x008ee80000300a00 */
[----:B------:R-:W3:Y:S04]  /*140a0*/  LDL.LU.64 R44, [R1+0x310] ;  /* 0x00031000012c7983 */ /* 0x000ee80000300a00 */
[----:B------:R-:W-:Y:S04]  /*140b0*/  LDGSTS.E [R3+0x3800c], desc[UR6][R36.64], !P4 ;  /* 0x3800c00024037fae */ /* 0x000fe8000e121846 */
[----:B------:R-:W3:Y:S04]  /*140c0*/  LDL.LU.64 R40, [R1+0x308] ;  /* 0x0003080001287983 */ /* 0x000ee80000300a00 */
[----:B------:R1:W-:Y:S04]  /*140d0*/  LDGSTS.E [R3+0x3c00c], desc[UR6][R28.64], !P4 ;  /* 0x3c00c0001c037fae */ /* 0x0003e8000e121846 */
[----:B------:R-:W3:Y:S01]  /*140e0*/  LDL.LU.64 R36, [R1+0x300] ;  /* 0x0003000001247983 */ /* 0x000ee20000300a00 */
[----:B-1----:R-:W-:-:S03]  /*140f0*/  VIADD R3, R24, 0xffffff95 ;  /* 0xffffff9518037836 */ /* 0x002fc60000000000 */
[----:B------:R-:W3:Y:S04]  /*14100*/  LDL.LU.64 R28, [R1+0x2f0] ;  /* 0x0002f000011c7983 */ /* 0x000ee80000300a00 */
[----:B------:R-:W3:Y:S04]  /*14110*/  LDL.LU.64 R24, [R1+0x2e8] ;  /* 0x0002e80001187983 */ /* 0x000ee80000300a00 */
[----:B------:R-:W3:Y:S01]  /*14120*/  LDL.LU.64 R250, [R1+0x2e0] ;  /* 0x0002e00001fa7983 */ /* 0x000ee20000300a00 */
[----:B------:R-:W-:Y:S02]  /*14130*/  VIADD R20, R0, 0xffffff97 ;  /* 0xffffff9700147836 */ /* 0x000fe40000000000 */
[----:B------:R-:W-:-:S03]  /*14140*/  VIADD R227, R227, 0xffffff96 ;  /* 0xffffff96e3e37836 */ /* 0x000fc60000000000 */
[----:B------:R-:W-:Y:S01]  /*14150*/  ISETP.GE.U32.AND P0, PT, R20, 0x7fffff78, PT ;  /* 0x7fffff781400780c */ /* 0x000fe20003f06070 */
[----:B------:R-:W-:Y:S01]  /*14160*/  VIADD R0, R21, 0xffffff94 ;  /* 0xffffff9415007836 */ /* 0x000fe20000000000 */
[----:B------:R-:W-:Y:S01]  /*14170*/  ISETP.GE.U32.AND P1, PT, R227, 0x7fffff77, PT ;  /* 0x7fffff77e300780c */ /* 0x000fe20003f26070 */
[----:B------:R-:W1:Y:S01]  /*14180*/  LDC R20, c[0x0][0x230] ;  /* 0x00008c00ff147b82 */ /* 0x000e620000000800 */
[----:B------:R-:W-:Y:S02]  /*14190*/  ISETP.GE.U32.AND P3, PT, R3, 0x7fffff76, PT ;  /* 0x7fffff760300780c */ /* 0x000fe40003f66070 */
[----:B------:R-:W-:-:S05]  /*141a0*/  ISETP.GE.U32.AND P4, PT, R0, 0x7fffff75, PT ;  /* 0x7fffff750000780c */ /* 0x000fca0003f86070 */
[----:B------:R-:W1:Y:S08]  /*141b0*/  LDC R0, c[0x0][0x230] ;  /* 0x00008c00ff007b82 */ /* 0x000e700000000800 */
[----:B------:R-:W1:Y:S08]  /*141c0*/  LDC R227, c[0x0][0x230] ;  /* 0x00008c00ffe37b82 */ /* 0x000e700000000800 */
[----:B------:R-:W1:Y:S01]  /*141d0*/  LDC R3, c[0x0][0x230] ;  /* 0x00008c00ff037b82 */ /* 0x000e620000000800 */
[----:B----4-:R-:W-:-:S04]  /*141e0*/  IMAD.WIDE R246, R2, 0x4, R246 ;  /* 0x0000000402f67825 */ /* 0x010fc800078e02f6 */
[C---:B------:R-:W-:Y:S01]  /*141f0*/  IMAD.WIDE R68, R2.reuse, 0x4, R64 ;  /* 0x0000000402447825 */ /* 0x040fe200078e0240 */
[----:B------:R-:W-:Y:S03]  /*14200*/  STL.64 [R1+0x1f08], R246 ;  /* 0x001f08f601007387 */ /* 0x000fe60000100a00 */
[C---:B--2---:R-:W-:Y:S01]  /*14210*/  IMAD.WIDE R52, R2.reuse, 0x4, R52 ;  /* 0x0000000402347825 */ /* 0x044fe200078e0234 */
[----:B------:R-:W-:Y:S04]  /*14220*/  STL.64 [R1+0x1f38], R68 ;  /* 0x001f384401007387 */ /* 0x000fe80000100a00 */
[----:B------:R-:W-:Y:S01]  /*14230*/  STL.64 [R1+0x2088], R52 ;  /* 0x0020883401007387 */ /* 0x000fe20000100a00 */
[----:B------:R-:W-:-:S03]  /*14240*/  IMAD.WIDE R32, R2, 0x4, R32 ;  /* 0x0000000402207825 */ /* 0x000fc600078e0220 */
[----:B------:R-:W-:Y:S01]  /*14250*/  LDGSTS.E [R5+0x30000], desc[UR6][R246.64], !P0 ;  /* 0x30000000f6057fae */ /* 0x000fe2000c121846 */
[----:B------:R-:W-:-:S04]  /*14260*/  IMAD.WIDE R242, R2, 0x4, R242 ;  /* 0x0000000402f27825 */ /* 0x000fc800078e02f2 */
        /* <DEDUP_REMOVED lines=8> */
[C---:B---3--:R-:W-:Y:S01]  /*142f0*/  IMAD.WIDE R56, R2.reuse, 0x4, R48 ;  /* 0x0000000402387825 */ /* 0x048fe200078e0230 */
[----:B------:R-:W-:Y:S03]  /*14300*/  STL.64 [R1+0x1f18], R64 ;  /* 0x001f184001007387 */ /* 0x000fe60000100a00 */
[C---:B------:R-:W-:Y:S01]  /*14310*/  IMAD.WIDE R48, R2.reuse, 0x4, R44 ;  /* 0x0000000402307825 */ /* 0x040fe200078e022c */
[----:B------:R-:W-:Y:S04]  /*14320*/  LDGSTS.E [R5+0x34000], desc[UR6][R242.64], !P0 ;  /* 0x34000000f2057fae */ /* 0x000fe8000c121846 */
[----:B------:R3:W-:Y:S01]  /*14330*/  STL.64 [R1+0x1f20], R60 ;  /* 0x001f203c01007387 */ /* 0x0007e20000100a00 */
[----:B------:R-:W-:-:S03]  /*14340*/  IMAD.WIDE R44, R2, 0x4, R40 ;  /* 0x00000004022c7825 */ /* 0x000fc600078e0228 */
[----:B------:R-:W-:Y:S04]  /*14350*/  LDGSTS.E [R5+0x38000], desc[UR6][R238.64], !P0 ;  /* 0x38000000ee057fae */ /* 0x000fe8000c121846 */
[----:B------:R-:W-:Y:S01]  /*14360*/  STL.64 [R1+0x1f28], R56 ;  /* 0x001f283801007387 */ /* 0x000fe20000100a00 */
[----:B------:R-:W-:-:S03]  /*14370*/  IMAD.WIDE R40, R2, 0x4, R36 ;  /* 0x0000000402287825 */ /* 0x000fc600078e0224 */
[----:B------:R-:W-:Y:S04]  /*14380*/  LDGSTS.E [R5+0x3c000], desc[UR6][R234.64], !P0 ;  /* 0x3c000000ea057fae */ /* 0x000fe8000c121846 */
[----:B------:R4:W-:Y:S01]  /*14390*/  STL.64 [R1+0x2090], R48 ;  /* 0x0020903001007387 */ /* 0x0009e20000100a00 */
[----:B------:R-:W-:-:S03]  /*143a0*/  IMAD.WIDE R36, R2, 0x4, R28 ;  /* 0x0000000402247825 */ /* 0x000fc600078e021c */
[----:B------:R-:W-:Y:S01]  /*143b0*/  LDGSTS.E [R5+0x30004], desc[UR6][R68.64], !P1 ;  /* 0x3000400044057fae */ /* 0x000fe2000c921846 */
[----:B------:R-:W-:-:S03]  /*143c0*/  IMAD.WIDE R28, R2, 0x4, R24 ;  /* 0x00000004021c7825 */ /* 0x000fc600078e0218 */
[----:B------:R1:W-:Y:S01]  /*143d0*/  STL.64 [R1+0x2098], R44 ;  /* 0x0020982c01007387 */ /* 0x0003e20000100a00 */
[----:B------:R-:W-:-:S03]  /*143e0*/  IMAD.WIDE R24, R2, 0x4, R250 ;  /* 0x0000000402187825 */ /* 0x000fc600078e02fa */
        /* <DEDUP_REMOVED lines=10> */
[----:B--2---:R-:W2:Y:S04]  /*14490*/  LDL.LU.64 R242, [R1+0x2d8] ;  /* 0x0002d80001f27983 */ /* 0x004ea80000300a00 */
[----:B------:R-:W-:Y:S04]  /*144a0*/  LDGSTS.E [R5+0x3c008], desc[UR6][R40.64], !P3 ;  /* 0x3c00800028057fae */ /* 0x000fe8000d921846 */
[----:B---3--:R-:W3:Y:S04]  /*144b0*/  LDL.LU.64 R60, [R1+0x2b8] ;  /* 0x0002b800013c7983 */ /* 0x008ee80000300a00 */
[----:B------:R-:W-:Y:S04]  /*144c0*/  LDGSTS.E [R5+0x3000c], desc[UR6][R32.64], !P4 ;  /* 0x3000c00020057fae */ /* 0x000fe8000e121846 */
[----:B----4-:R-:W4:Y:S04]  /*144d0*/  LDL.LU.64 R48, [R1+0x298] ;  /* 0x0002980001307983 */ /* 0x010f280000300a00 */
[----:B------:R-:W-:Y:S04]  /*144e0*/  LDGSTS.E [R5+0x3400c], desc[UR6][R36.64], !P4 ;  /* 0x3400c00024057fae */ /* 0x000fe8000e121846 */
[----:B------:R-:W4:Y:S04]  /*144f0*/  LDL.LU.64 R32, [R1+0x278] ;  /* 0x0002780001207983 */ /* 0x000f280000300a00 */
[----:B------:R-:W4:Y:S04]  /*14500*/  LDL.LU.64 R238, [R1+0x2d0] ;  /* 0x0002d00001ee7983 */ /* 0x000f280000300a00 */
[----:B------:R-:W4:Y:S04]  /*14510*/  LDL.LU.64 R234, [R1+0x2c8] ;  /* 0x0002c80001ea7983 */ /* 0x000f280000300a00 */
[----:B------:R-:W4:Y:S04]  /*14520*/  LDL.LU.64 R56, [R1+0x2c0] ;  /* 0x0002c00001387983 */ /* 0x000f280000300a00 */
[----:B------:R-:W4:Y:S04]  /*14530*/  LDL.LU.64 R52, [R1+0x2b0] ;  /* 0x0002b00001347983 */ /* 0x000f280000300a00 */
[----:B-1----:R-:W4:Y:S04]  /*14540*/  LDL.LU.64 R44, [R1+0x2a8] ;  /* 0x0002a800012c7983 */ /* 0x002f280000300a00 */
[----:B------:R-:W-:Y:S04]  /*14550*/  LDGSTS.E [R5+0x3800c], desc[UR6][R28.64], !P4 ;  /* 0x3800c0001c057fae */ /* 0x000fe8000e121846 */
[----:B------:R-:W4:Y:S04]  /*14560*/  LDL.LU.64 R40, [R1+0x2a0] ;  /* 0x0002a00001287983 */ /* 0x000f280000300a00 */
[----:B------:R1:W-:Y:S04]  /*14570*/  LDGSTS.E [R5+0x3c00c], desc[UR6][R24.64], !P4 ;  /* 0x3c00c00018057fae */ /* 0x0003e8000e121846 */
[----:B------:R-:W4:Y:S04]  /*14580*/  LDL.LU.64 R36, [R1+0x290] ;  /* 0x0002900001247983 */ /* 0x000f280000300a00 */
[----:B------:R-:W4:Y:S01]  /*14590*/  LDL.LU.64 R28, [R1+0x288] ;  /* 0x00028800011c7983 */ /* 0x000f220000300a00 */
[----:B-1----:R-:W-:-:S03]  /*145a0*/  VIADD R5, R0, 0xffffff93 ;  /* 0xffffff9300057836 */ /* 0x002fc60000000000 */
[----:B------:R-:W4:Y:S01]  /*145b0*/  LDL.LU.64 R24, [R1+0x280] ;  /* 0x0002800001187983 */ /* 0x000f220000300a00 */
[----:B------:R-:W-:-:S03]  /*145c0*/  VIADD R0, R20, 0xffffff90 ;  /* 0xffffff9014007836 */ /* 0x000fc60000000000 */
[----:B------:R-:W4:Y:S04]  /*145d0*/  LDL.LU.64 R20, [R1+0x270] ;  /* 0x0002700001147983 */ /* 0x000f280000300a00 */
[----:B------:R-:W4:Y:S04]  /*145e0*/  LDL.LU.64 R246, [R1+0x268] ;  /* 0x0002680001f67983 */ /* 0x000f280000300a00 */
[----:B------:R-:W4:Y:S01]  /*145f0*/  LDL.LU.64 R250, [R1+0x260] ;  /* 0x0002600001fa7983 */ /* 0x000f220000300a00 */
[----:B------:R-:W-:Y:S01]  /*14600*/  VIADD R227, R227, 0xffffff92 ;  /* 0xffffff92e3e37836 */ /* 0x000fe20000000000 */
[----:B------:R-:W-:Y:S01]  /*14610*/  ISETP.GE.U32.AND P0, PT, R5, 0x7fffff74, PT ;  /* 0x7fffff740500780c */ /* 0x000fe20003f06070 */
[----:B------:R-:W-:Y:S01]  /*14620*/  VIADD R3, R3, 0xffffff91 ;  /* 0xffffff9103037836 */ /* 0x000fe20000000000 */
[----:B------:R-:W-:Y:S01]  /*14630*/  ISETP.GE.U32.AND P4, PT, R0, 0x7fffff71, PT ;  /* 0x7fffff710000780c */ /* 0x000fe20003f86070 */
[----:B------:R-:W1:Y:S01]  /*14640*/  LDC R5, c[0x0][0x230] ;  /* 0x00008c00ff057b82 */ /* 0x000e620000000800 */
[----:B------:R-:W-:-:S02]  /*14650*/  ISETP.GE.U32.AND P1, PT, R227, 0x7fffff73, PT ;  /* 0x7fffff73e300780c */ /* 0x000fc40003f26070 */
[----:B------:R-:W-:-:S05]  /*14660*/  ISETP.GE.U32.AND P3, PT, R3, 0x7fffff72, PT ;  /* 0x7fffff720300780c */ /* 0x000fca0003f66070 */
[----:B------:R-:W1:Y:S08]  /*14670*/  LDC R227, c[0x0][0x230] ;  /* 0x00008c00ffe37b82 */ /* 0x000e700000000800 */
[----:B------:R-:W1:Y:S08]  /*14680*/  LDC R3, c[0x0][0x230] ;  /* 0x00008c00ff037b82 */ /* 0x000e700000000800 */
[----:B------:R-:W1:Y:S01]  /*14690*/  LDC R0, c[0x0][0x230] ;  /* 0x00008c00ff007b82 */ /* 0x000e620000000800 */
[----:B--2---:R-:W-:-:S04]  /*146a0*/  IMAD.WIDE R242, R2, 0x4, R242 ;  /* 0x0000000402f27825 */ /* 0x004fc800078e02f2 */
[C---:B---3--:R-:W-:Y:S01]  /*146b0*/  IMAD.WIDE R64, R2.reuse, 0x4, R60 ;  /* 0x0000000402407825 */ /* 0x048fe200078e023c */
[----:B------:R2:W-:Y:S03]  /*146c0*/  STL.64 [R1+0x20c8], R242 ;  /* 0x0020c8f201007387 */ /* 0x0005e60000100a00 */
[C---:B----4-:R-:W-:Y:S01]  /*146d0*/  IMAD.WIDE R48, R2.reuse, 0x4, R48 ;  /* 0x0000000402307825 */ /* 0x050fe200078e0230 */
[----:B------:R-:W-:Y:S04]  /*146e0*/  STL.64 [R1+0x20e8], R64 ;  /* 0x0020e84001007387 */ /* 0x000fe80000100a00 */
[----:B------:R-:W-:Y:S01]  /*146f0*/  STL.64 [R1+0x2108], R48 ;  /* 0x0021083001007387 */ /* 0x000fe20000100a00 */
[----:B------:R-:W-:-:S03]  /*14700*/  IMAD.WIDE R32, R2, 0x4, R32 ;  /* 0x0000000402207825 */ /* 0x000fc600078e0220 */
[----:B------:R-:W-:Y:S01]  /*14710*/  LDGSTS.E [R6+0x30000], desc[UR6][R242.64], !P0 ;  /* 0x30000000f2067fae */ /* 0x000fe2000c121846 */
[----:B------:R-:W-:-:S04]  /*14720*/  IMAD.WIDE R238, R2, 0x4, R238 ;  /* 0x0000000402ee7825 */ /* 0x000fc800078e02ee */
        /* <DEDUP_REMOVED lines=8> */
[----:B------:R3:W-:Y:S01]  /*147b0*/  STL.64 [R1+0x20f0], R60 ;  /* 0x0020f03c01007387 */ /* 0x0007e20000100a00 */
        /* <DEDUP_REMOVED lines=29> */
[----:B------:R-:W3:Y:S04]  /*14990*/  LDL.LU.64 R48, [R1+0x218] ;  /* 0x0002180001307983 */ /* 0x000ee80000300a00 */
[----:B------:R-:W-:Y:S04]  /*149a0*/  LDGSTS.E [R6+0x3400c], desc[UR6][R28.64], !P4 ;  /* 0x3400c0001c067fae */ /* 0x000fe8000e121846 */
[----:B------:R-:W3:Y:S04]  /*149b0*/  LDL.LU.64 R32, [R1+0x1f8] ;  /* 0x0001f80001207983 */ /* 0x000ee80000300a00 */
[----:B------:R-:W3:Y:S04]  /*149c0*/  LDL.LU.64 R238, [R1+0x250] ;  /* 0x0002500001ee7983 */ /* 0x000ee80000300a00 */
[----:B------:R-:W3:Y:S04]  /*149d0*/  LDL.LU.64 R234, [R1+0x248] ;  /* 0x0002480001ea7983 */ /* 0x000ee80000300a00 */
[----:B----4-:R-:W4:Y:S04]  /*149e0*/  LDL.LU.64 R56, [R1+0x240] ;  /* 0x0002400001387983 */ /* 0x010f280000300a00 */
[----:B-1----:R-:W4:Y:S04]  /*149f0*/  LDL.LU.64 R52, [R1+0x230] ;  /* 0x0002300001347983 */ /* 0x002f280000300a00 */
[----:B------:R-:W4:Y:S04]  /*14a00*/  LDL.LU.64 R44, [R1+0x228] ;  /* 0x00022800012c7983 */ /* 0x000f280000300a00 */
[----:B------:R-:W4:Y:S04]  /*14a10*/  LDL.LU.64 R40, [R1+0x220] ;  /* 0x0002200001287983 */ /* 0x000f280000300a00 */
[----:B------:R-:W4:Y:S04]  /*14a20*/  LDL.LU.64 R36, [R1+0x210] ;  /* 0x0002100001247983 */ /* 0x000f280000300a00 */
[----:B------:R-:W-:Y:S04]  /*14a30*/  LDGSTS.E [R6+0x3800c], desc[UR6][R24.64], !P4 ;  /* 0x3800c00018067fae */ /* 0x000fe8000e121846 */
[----:B------:R-:W4:Y:S04]  /*14a40*/  LDL.LU.64 R28, [R1+0x208] ;  /* 0x00020800011c7983 */ /* 0x000f280000300a00 */
[----:B------:R1:W-:Y:S04]  /*14a50*/  LDGSTS.E [R6+0x3c00c], desc[UR6][R20.64], !P4 ;  /* 0x3c00c00014067fae */ /* 0x0003e8000e121846 */
[----:B------:R-:W4:Y:S04]  /*14a60*/  LDL.LU.64 R24, [R1+0x200] ;  /* 0x0002000001187983 */ /* 0x000f280000300a00 */
[----:B------:R-:W4:Y:S01]  /*14a70*/  LDL.LU.64 R20, [R1+0x1f0] ;  /* 0x0001f00001147983 */ /* 0x000f220000300a00 */
[----:B------:R-:W-:Y:S01]  /*14a80*/  VIADD R227, R227, 0xffffff8f ;  /* 0xffffff8fe3e37836 */ /* 0x000fe20000000000 */
[----:B-1----:R-:W1:Y:S02]  /*14a90*/  LDC R6, c[0x0][0x230] ;  /* 0x00008c00ff067b82 */ /* 0x002e640000000800 */
[----:B------:R-:W4:Y:S04]  /*14aa0*/  LDL.LU.64 R246, [R1+0x1e8] ;  /* 0x0001e80001f67983 */ /* 0x000f280000300a00 */
[----:B------:R-:W4:Y:S01]  /*14ab0*/  LDL.LU.64 R250, [R1+0x1e0] ;  /* 0x0001e00001fa7983 */ /* 0x000f220000300a00 */
[----:B------:R-:W-:Y:S01]  /*14ac0*/  VIADD R5, R5, 0xffffff8e ;  /* 0xffffff8e05057836 */ /* 0x000fe20000000000 */
[----:B------:R-:W-:Y:S01]  /*14ad0*/  ISETP.GE.U32.AND P0, PT, R227, 0x7fffff70, PT ;  /* 0x7fffff70e300780c */ /* 0x000fe20003f06070 */
[----:B------:R-:W-:Y:S01]  /*14ae0*/  VIADD R3, R3, 0xffffff8d ;  /* 0xffffff8d03037836 */ /* 0x000fe20000000000 */
[----:B------:R-:W1:Y:S02]  /*14af0*/  LDC R227, c[0x0][0x230] ;  /* 0x00008c00ffe37b82 */ /* 0x000e640000000800 */
[----:B------:R-:W-:Y:S01]  /*14b00*/  ISETP.GE.U32.AND P1, PT, R5, 0x7fffff6f, PT ;  /* 0x7fffff6f0500780c */ /* 0x000fe20003f26070 */
[----:B------:R-:W-:Y:S01]  /*14b10*/  VIADD R0, R0, 0xffffff8c ;  /* 0xffffff8c00007836 */ /* 0x000fe20000000000 */
[----:B------:R-:W-:-:S04]  /*14b20*/  ISETP.GE.U32.AND P3, PT, R3, 0x7fffff6e, PT ;  /* 0x7fffff6e0300780c */ /* 0x000fc80003f66070 */
[----:B------:R-:W-:Y:S01]  /*14b30*/  ISETP.GE.U32.AND P4, PT, R0, 0x7fffff6d, PT ;  /* 0x7fffff6d0000780c */ /* 0x000fe20003f86070 */
[----:B------:R-:W1:Y:S08]  /*14b40*/  LDC R5, c[0x0][0x230] ;  /* 0x00008c00ff057b82 */ /* 0x000e700000000800 */
[----:B------:R-:W1:Y:S08]  /*14b50*/  LDC R3, c[0x0][0x230] ;  /* 0x00008c00ff037b82 */ /* 0x000e700000000800 */
[----:B------:R-:W1:Y:S01]  /*14b60*/  LDC R0, c[0x0][0x230] ;  /* 0x00008c00ff007b82 */ /* 0x000e620000000800 */
[----:B--2---:R-:W-:-:S04]  /*14b70*/  IMAD.WIDE R242, R2, 0x4, R242 ;  /* 0x0000000402f27825 */ /* 0x004fc800078e02f2 */
[C---:B---3--:R-:W-:Y:S01]  /*14b80*/  IMAD.WIDE R64, R2.reuse, 0x4, R60 ;  /* 0x0000000402407825 */ /* 0x048fe200078e023c */
[----:B------:R-:W-:Y:S03]  /*14b90*/  STL.64 [R1+0x2148], R242 ;  /* 0x002148f201007387 */ /* 0x000fe60000100a00 */
[C---:B------:R-:W-:Y:S01]  /*14ba0*/  IMAD.WIDE R48, R2.reuse, 0x4, R48 ;  /* 0x0000000402307825 */ /* 0x040fe200078e0230 */
[----:B------:R2:W-:Y:S04]  /*14bb0*/  STL.64 [R1+0x2168], R64 ;  /* 0x0021684001007387 */ /* 0x0005e80000100a00 */
[----:B------:R-:W-:Y:S01]  /*14bc0*/  STL.64 [R1+0x2188], R48 ;  /* 0x0021883001007387 */ /* 0x000fe20000100a00 */
[----:B------:R-:W-:-:S03]  /*14bd0*/  IMAD.WIDE R32, R2, 0x4, R32 ;  /* 0x0000000402207825 */ /* 0x000fc600078e0220 */
[----:B------:R-:W-:Y:S01]  /*14be0*/  LDGSTS.E [R7+0x30000], desc[UR6][R242.64], !P0 ;  /* 0x30000000f2077fae */ /* 0x000fe2000c121846 */
[----:B------:R-:W-:-:S04]  /*14bf0*/  IMAD.WIDE R238, R2, 0x4, R238 ;  /* 0x0000000402ee7825 */ /* 0x000fc800078e02ee */
[C---:B------:R-:W-:Y:S01]  /*14c00*/  IMAD.WIDE R234, R2.reuse, 0x4, R234 ;  /* 0x0000000402ea7825 */ /* 0x040fe200078e02ea */
[----:B------:R-:W-:Y:S03]  /*14c10*/  STL.64 [R1+0x2150], R238 ;  /* 0x002150ee01007387 */ /* 0x000fe60000100a00 */
[C---:B----4-:R-:W-:Y:S01]  /*14c20*/  IMAD.WIDE R68, R2.reuse, 0x4, R56 ;  /* 0x0000000402447825 */ /* 0x050fe200078e0238 */
[----:B------:R-:W-:Y:S03]  /*14c30*/  STL.64 [R1+0x21a8], R32 ;  /* 0x0021a82001007387 */ /* 0x000fe60000100a00 */
[C---:B------:R-:W-:Y:S01]  /*14c40*/  IMAD.WIDE R60, R2.reuse, 0x4, R52 ;  /* 0x00000004023c7825 */ /* 0x040fe200078e0234 */
[----:B------:R-:W-:Y:S03]  /*14c50*/  LDGSTS.E [R7+0x34000], desc[UR6][R238.64], !P0 ;  /* 0x34000000ee077fae */ /* 0x000fe6000c121846 */
[C---:B------:R-:W-:Y:S01]  /*14c60*/  IMAD.WIDE R56, R2.reuse, 0x4, R44 ;  /* 0x0000000402387825 */ /* 0x040fe200078e022c */
[----:B------:R-:W-:Y:S03]  /*14c70*/  STL.64 [R1+0x2158], R234 ;  /* 0x002158ea01007387 */ /* 0x000fe60000100a00 */
[C---:B------:R-:W-:Y:S01]  /*14c80*/  IMAD.WIDE R52, R2.reuse, 0x4, R40 ;  /* 0x0000000402347825 */ /* 0x040fe200078e0228 */
[----:B------:R-:W-:Y:S03]  /*14c90*/  LDGSTS.E [R7+0x38000], desc[UR6][R234.64], !P0 ;  /* 0x38000000ea077fae */ /* 0x000fe6000c121846 */
[C---:B------:R-:W-:Y:S01]  /*14ca0*/  IMAD.WIDE R44, R2.reuse, 0x4, R36 ;  /* 0x00000004022c7825 */ /* 0x040fe200078e0224 */
[----:B------:R-:W-:Y:S04]  /*14cb0*/  STL.64 [R1+0x2160], R68 ;  /* 0x0021604401007387 */ /* 0x000fe80000100a00 */
[----:B------:R-:W-:Y:S01]  /*14cc0*/  LDGSTS.E [R7+0x3c000], desc[UR6][R68.64], !P0 ;  /* 0x3c00000044077fae */ /* 0x000fe2000c121846 */
[----:B------:R-:W-:-:S03]  /*14cd0*/  IMAD.WIDE R40, R2, 0x4, R28 ;  /* 0x0000000402287825 */ /* 0x000fc600078e021c */
[----:B------:R3:W-:Y:S04]  /*14ce0*/  STL.64 [R1+0x2170], R60 ;  /* 0x0021703c01007387 */ /* 0x0007e80000100a00 */
[----:B------:R2:W-:Y:S01]  /*14cf0*/  LDGSTS.E [R7+0x30004], desc[UR6][R64.64], !P1 ;  /* 0x3000400040077fae */ /* 0x0005e2000c921846 */
[----:B------:R-:W-:-:S03]  /*14d00*/  IMAD.WIDE R36, R2, 0x4, R24 ;  /* 0x0000000402247825 */ /* 0x000fc600078e0218 */
[----:B------:R-:W-:Y:S04]  /*14d10*/  STL.64 [R1+0x2178], R56 ;  /* 0x0021783801007387 */ /* 0x000fe80000100a00 */
[----:B------:R-:W-:Y:S01]  /*14d20*/  LDGSTS.E [R7+0x34004], desc[UR6][R60.64], !P1 ;  /* 0x340040003c077fae */ /* 0x000fe2000c921846 */
[----:B------:R-:W-:-:S03]  /*14d30*/  IMAD.WIDE R28, R2, 0x4, R20 ;  /* 0x00000004021c7825 */ /* 0x000fc600078e0214 */
[----:B------:R-:W-:Y:S01]  /*14d40*/  STL.64 [R1+0x2180], R52 ;  /* 0x0021803401007387 */ /* 0x000fe20000100a00 */
[----:B--2---:R-:W2:Y:S01]  /*14d50*/  LDC R64, c[0x0][0x230] ;  /* 0x00008c00ff407b82 */ /* 0x004ea20000000800 */
[C---:B------:R-:W-:Y:S02]  /*14d60*/  IMAD.WIDE R24, R2.reuse, 0x4, R246 ;  /* 0x0000000402187825 */ /* 0x040fe400078e02f6 */
[----:B------:R-:W-:Y:S02]  /*14d70*/  LDGSTS.E [R7+0x38004], desc[UR6][R56.64], !P1 ;  /* 0x3800400038077fae */ /* 0x000fe4000c921846 */
[----:B------:R-:W-:Y:S02]  /*14d80*/  IMAD.WIDE R20, R2, 0x4, R250 ;  /* 0x0000000402147825 */ /* 0x000fe400078e02fa */
[----:B------:R-:W-:Y:S04]  /*14d90*/  STL.64 [R1+0x2190], R44 ;  /* 0x0021902c01007387 */ /* 0x000fe80000100a00 */
[----:B------:R-:W-:Y:S04]  /*14da0*/  LDGSTS.E [R7+0x3c004], desc[UR6][R52.64], !P1 ;  /* 0x3c00400034077fae */ /* 0x000fe8000c921846 */
        /* <DEDUP_REMOVED lines=8> */
[----:B------:R4:W-:Y:S04]  /*14e30*/  STL.64 [R1+0x21c0], R20 ;  /* 0x0021c01401007387 */ /* 0x0009e80000100a00 */
[----:B------:R-:W-:Y:S04]  /*14e40*/  LDGSTS.E [R7+0x3000c], desc[UR6][R32.64], !P4 ;  /* 0x3000c00020077fae */ /* 0x000fe8000e121846 */
[----:B------:R-:W-:Y:S04]  /*14e50*/  LDGSTS.E [R7+0x3400c], desc[UR6][R28.64], !P4 ;  /* 0x3400c0001c077fae */ /* 0x000fe8000e121846 */
[----:B------:R-:W2:Y:S04]  /*14e60*/  LDL.LU.64 R246, [R1+0x1d8] ;  /* 0x0001d80001f67983 */ /* 0x000ea80000300a00 */
[----:B------:R-:W-:Y:S04]  /*14e70*/  LDGSTS.E [R7+0x3800c], desc[UR6][R24.64], !P4 ;  /* 0x3800c00018077fae */ /* 0x000fe8000e121846 */
[----:B---3--:R-:W3:Y:S04]  /*14e80*/  LDL.LU.64 R60, [R1+0x1b8] ;  /* 0x0001b800013c7983 */ /* 0x008ee80000300a00 */
[----:B------:R1:W-:Y:S04]  /*14e90*/  LDGSTS.E [R7+0x3c00c], desc[UR6][R20.64], !P4 ;  /* 0x3c00c00014077fae */ /* 0x0003e8000e121846 */
[----:B------:R-:W3:Y:S04]  /*14ea0*/  LDL.LU.64 R48, [R1+0x198] ;  /* 0x0001980001307983 */ /* 0x000ee80000300a00 */
[----:B----4-:R-:W4:Y:S01]  /*14eb0*/  LDL.LU.64 R20, [R1+0x178] ;  /* 0x0001780001147983 */ /* 0x010f220000300a00 */
[----:B-1----:R-:W-:Y:S01]  /*14ec0*/  VIADD R6, R6, 0xffffff8b ;  /* 0xffffff8b06067836 */ /* 0x002fe20000000000 */
[----:B------:R-:W1:Y:S02]  /*14ed0*/  LDC R7, c[0x0][0x230] ;  /* 0x00008c00ff077b82 */ /* 0x000e640000000800 */
        /* <DEDUP_REMOVED lines=12> */
[----:B------:R-:W-:Y:S01]  /*14fa0*/  VIADD R5, R5, 0xffffff8a ;  /* 0xffffff8a05057836 */ /* 0x000fe20000000000 */
[----:B------:R-:W-:Y:S01]  /*14fb0*/  ISETP.GE.U32.AND P0, PT, R6, 0x7fffff6c, PT ;  /* 0x7fffff6c0600780c */ /* 0x000fe20003f06070 */
[----:B------:R-:W-:Y:S01]  /*14fc0*/  VIADD R3, R3, 0xffffff89 ;  /* 0xffffff8903037836 */ /* 0x000fe20000000000 */
[----:B------:R-:W1:Y:S02]  /*14fd0*/  LDC R6, c[0x0][0x230] ;  /* 0x00008c00ff067b82 */ /* 0x000e640000000800 */
[----:B------:R-:W-:-:S02]  /*14fe0*/  ISETP.GE.U32.AND P1, PT, R5, 0x7fffff6b, PT ;  /* 0x7fffff6b0500780c */ /* 0x000fc40003f26070 */
[----:B------:R-:W-:Y:S01]  /*14ff0*/  ISETP.GE.U32.AND P3, PT, R3, 0x7fffff6a, PT ;  /* 0x7fffff6a0300780c */ /* 0x000fe20003f66070 */
[----:B------:R-:W-:-:S03]  /*15000*/  VIADD R0, R0, 0xffffff88 ;  /* 0xffffff8800007836 */ /* 0x000fc60000000000 */
[----:B------:R-:W1:Y:S02]  /*15010*/  LDC R5, c[0x0][0x230] ;  /* 0x00008c00ff057b82 */ /* 0x000e640000000800 */
[----:B------:R-:W-:-:S06]  /*15020*/  ISETP.GE.U32.AND P4, PT, R0, 0x7fffff69, PT ;  /* 0x7fffff690000780c */ /* 0x000fcc0003f86070 */
[----:B------:R-:W1:Y:S01]  /*15030*/  LDC R0, c[0x0][0x230] ;  /* 0x00008c00ff007b82 */ /* 0x000e620000000800 */
[----:B--2---:R-:W-:-:S07]  /*15040*/  IMAD.WIDE R246, R2, 0x4, R246 ;  /* 0x0000000402f67825 */ /* 0x004fce00078e02f6 */
[----:B------:R-:W2:Y:S01]  /*15050*/  LDC R3, c[0x0][0x230] ;  /* 0x00008c00ff037b82 */ /* 0x000ea20000000800 */
[C---:B---3--:R-:W-:Y:S01]  /*15060*/  IMAD.WIDE R68, R2.reuse, 0x4, R60 ;  /* 0x0000000402447825 */ /* 0x048fe200078e023c */
[----:B------:R-:W-:Y:S03]  /*15070*/  STL.64 [R1+0x21c8], R246 ;  /* 0x0021c8f601007387 */ /* 0x000fe60000100a00 */
[C---:B------:R-:W-:Y:S01]  /*15080*/  IMAD.WIDE R48, R2.reuse, 0x4, R48 ;  /* 0x0000000402307825 */ /* 0x040fe200078e0230 */
[----:B------:R-:W-:Y:S04]  /*15090*/  STL.64 [R1+0x21e8], R68 ;  /* 0x0021e84401007387 */ /* 0x000fe80000100a00 */
[----:B------:R-:W-:Y:S01]  /*150a0*/  STL.64 [R1+0x2208], R48 ;  /* 0x0022083001007387 */ /* 0x000fe20000100a00 */
[----:B----4-:R-:W-:-:S03]  /*150b0*/  IMAD.WIDE R20, R2, 0x4, R20 ;  /* 0x0000000402147825 */ /* 0x010fc600078e0214 */
        /* <DEDUP_REMOVED lines=22> */
[----:B------:R-:W-:Y:S01]  /*15220*/  IMAD.WIDE R24, R2, 0x4, R250 ;  /* 0x0000000402187825 */ /* 0x000fe200078e02fa */
        /* <DEDUP_REMOVED lines=13> */
[----:B------:R2:W-:Y:S04]  /*15300*/  LDGSTS.E [R8+0x3c008], desc[UR6][R28.64], !P3 ;  /* 0x3c0080001c087fae */ /* 0x0005e8000d921846 */
[----:B------:R2:W-:Y:S04]  /*15310*/  LDGSTS.E [R8+0x3000c], desc[UR6][R20.64], !P4 ;  /* 0x3000c00014087fae */ /* 0x0005e8000e121846 */
[----:B------:R2:W-:Y:S04]  /*15320*/  LDGSTS.E [R8+0x3400c], desc[UR6][R40.64], !P4 ;  /* 0x3400c00028087fae */ /* 0x0005e8000e121846 */
[----:B---3--:R-:W3:Y:S04]  /*15330*/  LDL.LU.64 R28, [R1+0x158] ;  /* 0x00015800011c7983 */ /* 0x008ee80000300a00 */
        /* <DEDUP_REMOVED lines=10> */
[----:B------:R3:W-:Y:S04]  /*153e0*/  LDGSTS.E [R8+0x3800c], desc[UR6][R36.64], !P4 ;  /* 0x3800c00024087fae */ /* 0x0007e8000e121846 */
[----:B----4-:R-:W4:Y:S04]  /*153f0*/  LDL.LU.64 R40, [R1+0x108] ;  /* 0x0001080001287983 */ /* 0x010f280000300a00 */
[----:B------:R4:W-:Y:S04]  /*15400*/  LDGSTS.E [R8+0x3c00c], desc[UR6][R24.64], !P4 ;  /* 0x3c00c00018087fae */ /* 0x0009e8000e121846 */
[----:B-1----:R-:W4:Y:S04]  /*15410*/  LDL.LU.64 R36, [R1+0x100] ;  /* 0x0001000001247983 */ /* 0x002f280000300a00 */
[----:B--2---:R-:W2:Y:S04]  /*15420*/  LDL.LU.64 R24, [R1+0xf0] ;  /* 0x0000f00001187983 */ /* 0x004ea80000300a00 */
[----:B------:R-:W2:Y:S04]  /*15430*/  LDL.LU.64 R246, [R1+0xe8] ;  /* 0x0000e80001f67983 */ /* 0x000ea80000300a00 */
[----:B------:R-:W2:Y:S01]  /*15440*/  LDL.LU.64 R250, [R1+0xe0] ;  /* 0x0000e00001fa7983 */ /* 0x000ea20000300a00 */
[----:B------:R-:W-:-:S02]  /*15450*/  VIADD R0, R0, 0xffffff84 ;  /* 0xffffff8400007836 */ /* 0x000fc40000000000 */
[----:B------:R-:W-:-:S03]  /*15460*/  VIADD R6, R6, 0xffffff87 ;  /* 0xffffff8706067836 */ /* 0x000fc60000000000 */
[----:B------:R-:W-:Y:S01]  /*15470*/  ISETP.GE.U32.AND P4, PT, R0, 0x7fffff65, PT ;  /* 0x7fffff650000780c */ /* 0x000fe20003f86070 */
[----:B------:R-:W-:Y:S01]  /*15480*/  VIADD R0, R64, 0xffffff81 ;  /* 0xffffff8140007836 */ /* 0x000fe20000000000 */
[----:B------:R-:W-:Y:S01]  /*15490*/  ISETP.GE.U32.AND P0, PT, R6, 0x7fffff68, PT ;  /* 0x7fffff680600780c */ /* 0x000fe20003f06070 */
[----:B------:R-:W-:-:S05]  /*154a0*/  VIADD R5, R5, 0xffffff86 ;  /* 0xffffff8605057836 */ /* 0x000fca0000000000 */
[----:B------:R-:W-:Y:S01]  /*154b0*/  ISETP.GE.U32.AND P1, PT, R5, 0x7fffff67, PT ;  /* 0x7fffff670500780c */ /* 0x000fe20003f26070 */
[----:B------:R-:W-:Y:S02]  /*154c0*/  VIADD R5, R7, 0xffffff83 ;  /* 0xffffff8307057836 */ /* 0x000fe40000000000 */
[----:B---3--:R-:W-:-:S04]  /*154d0*/  IMAD.WIDE R28, R2, 0x4, R28 ;  /* 0x00000004021c7825 */ /* 0x008fc800078e021c */
[C---:B------:R-:W-:Y:S01]  /*154e0*/  IMAD.WIDE R234, R2.reuse, 0x4, R234 ;  /* 0x0000000402ea7825 */ /* 0x040fe200078e02ea */
[----:B------:R1:W-:Y:S03]  /*154f0*/  STL.64 [R1+0x2248], R28 ;  /* 0x0022481c01007387 */ /* 0x0003e60000100a00 */
[C---:B------:R-:W-:Y:S01]  /*15500*/  IMAD.WIDE R60, R2.reuse, 0x4, R60 ;  /* 0x00000004023c7825 */ /* 0x040fe200078e023c */
[----:B------:R-:W-:Y:S03]  /*15510*/  STL.64 [R1+0x2268], R234 ;  /* 0x002268ea01007387 */ /* 0x000fe60000100a00 */
[----:B------:R-:W-:-:S04]  /*15520*/  IMAD.WIDE R32, R2, 0x4, R32 ;  /* 0x0000000402207825 */ /* 0x000fc800078e0220 */
[C---:B------:R-:W-:Y:S01]  /*15530*/  IMAD.WIDE R20, R2.reuse, 0x4, R20 ;  /* 0x0000000402147825 */ /* 0x040fe200078e0214 */
[----:B------:R-:W-:Y:S03]  /*15540*/  STL.64 [R1+0x2288], R60 ;  /* 0x0022883c01007387 */ /* 0x000fe60000100a00 */
        /* <DEDUP_REMOVED lines=9> */
[----:B------:R3:W-:Y:S03]  /*155e0*/  STL.64 [R1+0x2270], R48 ;  /* 0x0022703001007387 */ /* 0x0007e60000100a00 */
[C---:B------:R-:W-:Y:S01]  /*155f0*/  IMAD.WIDE R56, R2.reuse, 0x4, R44 ;  /* 0x0000000402387825 */ /* 0x040fe200078e022c */
[----:B------:R-:W-:Y:S04]  /*15600*/  STL.64 [R1+0x2278], R68 ;  /* 0x0022784401007387 */ /* 0x000fe80000100a00 */
[----:B------:R-:W-:Y:S01]  /*15610*/  STL.64 [R1+0x2280], R64 ;  /* 0x0022804001007387 */ /* 0x000fe20000100a00 */
[----:B----4-:R-:W-:-:S03]  /*15620*/  IMAD.WIDE R40, R2, 0x4, R40 ;  /* 0x0000000402287825 */ /* 0x010fc600078e0228 */
[----:B------:R-:W-:Y:S01]  /*15630*/  STL.64 [R1+0x2290], R56 ;  /* 0x0022903801007387 */ /* 0x000fe20000100a00 */
[----:B------:R-:W-:-:S03]  /*15640*/  IMAD.WIDE R36, R2, 0x4, R36 ;  /* 0x0000000402247825 */ /* 0x000fc600078e0224 */
[----:B------:R4:W-:Y:S01]  /*15650*/  STL.64 [R1+0x2298], R40 ;  /* 0x0022982801007387 */ /* 0x0009e20000100a00 */
[----:B--2---:R-:W-:-:S03]  /*15660*/  IMAD.WIDE R24, R2, 0x4, R24 ;  /* 0x0000000402187825 */ /* 0x004fc600078e0218 */
[----:B------:R2:W-:Y:S01]  /*15670*/  STL.64 [R1+0x22a0], R36 ;  /* 0x0022a02401007387 */ /* 0x0005e20000100a00 */
[----:B------:R-:W-:-:S03]  /*15680*/  IMAD.WIDE R52, R2, 0x4, R246 ;  /* 0x0000000402347825 */ /* 0x000fc600078e02f6 */
[----:B------:R2:W-:Y:S01]  /*15690*/  STL.64 [R1+0x22b0], R24 ;  /* 0x0022b01801007387 */ /* 0x0005e20000100a00 */
[----:B------:R-:W-:-:S03]  /*156a0*/  IMAD.WIDE R6, R2, 0x4, R250 ;  /* 0x0000000402067825 */ /* 0x000fc600078e02fa */
[----:B------:R-:W-:Y:S04]  /*156b0*/  STL.64 [R1+0x22b8], R52 ;  /* 0x0022b83401007387 */ /* 0x000fe80000100a00 */
[----:B------:R-:W2:Y:S04]  /*156c0*/  LDL.LU.64 R44, [R1+0xd8] ;  /* 0x0000d800012c7983 */ /* 0x000ea80000300a00 */
[----:B------:R-:W-:Y:S04]  /*156d0*/  LDGSTS.E [R9+0x30000], desc[UR6][R28.64], !P0 ;  /* 0x300000001c097fae */ /* 0x000fe8000c121846 */
[----:B------:R2:W-:Y:S04]  /*156e0*/  STL.64 [R1+0x22c0], R6 ;  /* 0x0022c00601007387 */ /* 0x0005e80000100a00 */
[----:B------:R-:W-:Y:S04]  /*156f0*/  LDGSTS.E [R9+0x34000], desc[UR6][R20.64], !P0 ;  /* 0x3400000014097fae */ /* 0x000fe8000c121846 */
[----:B-1----:R-:W2:Y:S01]  /*15700*/  LDL.LU.64 R28, [R1+0xb8] ;  /* 0x0000b800011c7983 */ /* 0x002ea20000300a00 */
[----:B------:R-:W-:-:S03]  /*15710*/  VIADD R3, R3, 0xffffff85 ;  /* 0xffffff8503037836 */ /* 0x000fc60000000000 */
[----:B------:R-:W-:Y:S04]  /*15720*/  LDGSTS.E [R9+0x38000], desc[UR6][R242.64], !P0 ;  /* 0x38000000f2097fae */ /* 0x000fe8000c121846 */
[----:B---3--:R-:W3:Y:S04]  /*15730*/  LDL.LU.64 R20, [R1+0x98] ;  /* 0x0000980001147983 */ /* 0x008ee80000300a00 */
[----:B------:R-:W3:Y:S01]  /*15740*/  LDL.LU.64 R250, [R1+0x40] ;  /* 0x0000400001fa7983 */ /* 0x000ee20000300a00 */
[----:B------:R-:W-:-:S03]  /*15750*/  ISETP.GE.U32.AND P3, PT, R3, 0x7fffff66, PT ;  /* 0x7fffff660300780c */ /* 0x000fc60003f66070 */
[----:B------:R-:W-:Y:S04]  /*15760*/  LDGSTS.E [R9+0x3c000], desc[UR6][R238.64], !P0 ;  /* 0x3c000000ee097fae */ /* 0x000fe8000c121846 */
[----:B------:R-:W-:Y:S04]  /*15770*/  LDGSTS.E [R9+0x30004], desc[UR6][R234.64], !P1 ;  /* 0x30004000ea097fae */ /* 0x000fe8000c921846 */
[----:B------:R-:W3:Y:S04]  /*15780*/  LDL.LU.64 R246, [R1+0xd0] ;  /* 0x0000d00001f67983 */ /* 0x000ee80000300a00 */
[----:B------:R-:W-:Y:S04]  /*15790*/  LDGSTS.E [R9+0x34004], desc[UR6][R48.64], !P1 ;  /* 0x3400400030097fae */ /* 0x000fe8000c921846 */
[----:B------:R1:W-:Y:S04]  /*157a0*/  LDGSTS.E [R9+0x38004], desc[UR6][R68.64], !P1 ;  /* 0x3800400044097fae */ /* 0x0003e8000c921846 */
[----:B------:R-:W-:Y:S04]  /*157b0*/  LDGSTS.E [R9+0x3c004], desc[UR6][R64.64], !P1 ;  /* 0x3c00400040097fae */ /* 0x000fe8000c921846 */
[----:B------:R-:W3:Y:S04]  /*157c0*/  LDL.LU.64 R48, [R1+0xc8] ;  /* 0x0000c80001307983 */ /* 0x000ee80000300a00 */
[----:B------:R1:W-:Y:S04]  /*157d0*/  LDGSTS.E [R9+0x30008], desc[UR6][R60.64], !P3 ;  /* 0x300080003c097fae */ /* 0x0003e8000d921846 */
[----:B------:R-:W-:Y:S04]  /*157e0*/  LDGSTS.E [R9+0x34008], desc[UR6][R56.64], !P3 ;  /* 0x3400800038097fae */ /* 0x000fe8000d921846 */
[----:B------:R-:W-:Y:S04]  /*157f0*/  LDGSTS.E [R9+0x38008], desc[UR6][R40.64], !P3 ;  /* 0x3800800028097fae */ /* 0x000fe8000d921846 */
[----:B------:R-:W-:Y:S04]  /*15800*/  LDGSTS.E [R9+0x3c008], desc[UR6][R36.64], !P3 ;  /* 0x3c00800024097fae */ /* 0x000fe8000d921846 */
[----:B------:R-:W-:Y:S04]  /*15810*/  LDGSTS.E [R9+0x3000c], desc[UR6][R32.64], !P4 ;  /* 0x3000c00020097fae */ /* 0x000fe8000e121846 */
[----:B----4-:R-:W4:Y:S04]  /*15820*/  LDL.LU.64 R40, [R1+0xc0] ;  /* 0x0000c00001287983 */ /* 0x010f280000300a00 */
[----:B--2---:R-:W2:Y:S04]  /*15830*/  LDL.LU.64 R36, [R1+0xb0] ;  /* 0x0000b00001247983 */ /* 0x004ea80000300a00 */
[----:B------:R-:W-:Y:S04]  /*15840*/  LDGSTS.E [R9+0x3400c], desc[UR6][R24.64], !P4 ;  /* 0x3400c00018097fae */ /* 0x000fe8000e121846 */
[----:B------:R-:W2:Y:S04]  /*15850*/  LDL.LU.64 R32, [R1+0xa8] ;  /* 0x0000a80001207983 */ /* 0x000ea80000300a00 */
[----:B------:R-:W-:Y:S04]  /*15860*/  LDGSTS.E [R9+0x3800c], desc[UR6][R52.64], !P4 ;  /* 0x3800c00034097fae */ /* 0x000fe8000e121846 */
[----:B------:R-:W2:Y:S04]  /*15870*/  LDL.LU.64 R24, [R1+0xa0] ;  /* 0x0000a00001187983 */ /* 0x000ea80000300a00 */
[----:B------:R-:W2:Y:S04]  /*15880*/  LDL.LU.64 R234, [R1+0x90] ;  /* 0x0000900001ea7983 */ /* 0x000ea80000300a00 */
[----:B------:R-:W2:Y:S04]  /*15890*/  LDL.LU.64 R238, [R1+0x88] ;  /* 0x0000880001ee7983 */ /* 0x000ea80000300a00 */
[----:B------:R-:W2:Y:S04]  /*158a0*/  LDL.LU.64 R242, [R1+0x80] ;  /* 0x0000800001f27983 */ /* 0x000ea80000300a00 */
[----:B------:R4:W-:Y:S01]  /*158b0*/  LDGSTS.E [R9+0x3c00c], desc[UR6][R6.64], !P4 ;  /* 0x3c00c00006097fae */ /* 0x0009e2000e121846 */
[----:B-1----:R-:W-:-:S04]  /*158c0*/  IMAD.WIDE R68, R2, 0x4, R44 ;  /* 0x0000000402447825 */ /* 0x002fc800078e022c */
[----:B------:R-:W-:-:S04]  /*158d0*/  IMAD.WIDE R60, R2, 0x4, R28 ;  /* 0x00000004023c7825 */ /* 0x000fc800078e021c */
[C---:B---3--:R-:W-:Y:S02]  /*158e0*/  IMAD.WIDE R44, R2.reuse, 0x4, R20 ;  /* 0x00000004022c7825 */ /* 0x048fe400078e0214 */
[----:B------:R-:W3:Y:S02]  /*158f0*/  LDL.LU.64 R20, [R1+0x38] ;  /* 0x0000380001147983 */ /* 0x000ee40000300a00 */
[C---:B------:R-:W-:Y:S02]  /*15900*/  IMAD.WIDE R28, R2.reuse, 0x4, R250 ;  /* 0x00000004021c7825 */ /* 0x040fe400078e02fa */
[----:B------:R-:W3:Y:S04]  /*15910*/  LDL.LU.64 R250, [R1+0x30] ;  /* 0x0000300001fa7983 */ /* 0x000ee80000300a00 */
[----:B------:R1:W-:Y:S01]  /*15920*/  STL.64 [R1+0x22c8], R68 ;  /* 0x0022c84401007387 */ /* 0x0003e20000100a00 */
[----:B------:R-:W-:-:S03]  /*15930*/  IMAD.WIDE R246, R2, 0x4, R246 ;  /* 0x0000000402f67825 */ /* 0x000fc600078e02f6 */
[----:B------:R-:W-:Y:S04]  /*15940*/  STL.64 [R1+0x22e8], R60 ;  /* 0x0022e83c01007387 */ /* 0x000fe80000100a00 */
[----:B------:R-:W-:Y:S04]  /*15950*/  STL.64 [R1+0x2308], R44 ;  /* 0x0023082c01007387 */ /* 0x000fe80000100a00 */
[----:B------:R1:W-:Y:S01]  /*15960*/  STL.64 [R1+0x22d0], R246 ;  /* 0x0022d0f601007387 */ /* 0x0003e20000100a00 */
[----:B------:R-:W-:-:S03]  /*15970*/  IMAD.WIDE R64, R2, 0x4, R48 ;  /* 0x0000000402407825 */ /* 0x000fc600078e0230 */
[----:B------:R-:W-:Y:S01]  /*15980*/  STL.64 [R1+0x2328], R28 ;  /* 0x0023281c01007387 */ /* 0x000fe20000100a00 */
[----:B------:R-:W-:-:S03]  /*15990*/  ISETP.GE.U32.AND P6, PT, R5, 0x7fffff64, PT ;  /* 0x7fffff640500780c */ /* 0x000fc60003fc6070 */
[----:B------:R1:W-:Y:S04]  /*159a0*/  STL.64 [R1+0x22d8], R64 ;  /* 0x0022d84001007387 */ /* 0x0003e80000100a00 */
[----:B------:R-:W3:Y:S06]  /*159b0*/  LDL.LU.64 R6, [R1+0x28] ;  /* 0x0000280001067983 */ /* 0x000eec0000300a00 */
[----:B------:R-:W-:Y:S04]  /*159c0*/  LDGSTS.E [R16+0x30000], desc[UR6][R68.64], !P6 ;  /* 0x3000000044107fae */ /* 0x000fe8000f121846 */
[----:B------:R-:W-:Y:S01]  /*159d0*/  LDGSTS.E [R16+0x34000], desc[UR6][R246.64], !P6 ;  /* 0x34000000f6107fae */ /* 0x000fe2000f121846 */
[----:B----4-:R-:W-:-:S04]  /*159e0*/  IMAD.WIDE R8, R2, 0x4, R40 ;  /* 0x0000000402087825 */ /* 0x010fc800078e0228 */
[C---:B--2---:R-:W-:Y:S01]  /*159f0*/  IMAD.WIDE R56, R2.reuse, 0x4, R36 ;  /* 0x0000000402387825 */ /* 0x044fe200078e0224 */
[----:B------:R2:W-:Y:S03]  /*15a00*/  STL.64 [R1+0x22e0], R8 ;  /* 0x0022e00801007387 */ /* 0x0005e60000100a00 */
[C---:B------:R-:W-:Y:S01]  /*15a10*/  IMAD.WIDE R52, R2.reuse, 0x4, R32 ;  /* 0x0000000402347825 */ /* 0x040fe200078e0220 */
[----:B------:R4:W-:Y:S03]  /*15a20*/  STL.64 [R1+0x22f0], R56 ;  /* 0x0022f03801007387 */ /* 0x0009e60000100a00 */
[C---:B------:R-:W-:Y:S01]  /*15a30*/  IMAD.WIDE R48, R2.reuse, 0x4, R24 ;  /* 0x0000000402307825 */ /* 0x040fe200078e0218 */
[----:B------:R4:W-:Y:S03]  /*15a40*/  STL.64 [R1+0x22f8], R52 ;  /* 0x0022f83401007387 */ /* 0x0009e60000100a00 */
[C---:B------:R-:W-:Y:S01]  /*15a50*/  IMAD.WIDE R40, R2.reuse, 0x4, R234 ;  /* 0x0000000402287825 */ /* 0x040fe200078e02ea */
[----:B------:R4:W-:Y:S03]  /*15a60*/  STL.64 [R1+0x2300], R48 ;  /* 0x0023003001007387 */ /* 0x0009e60000100a00 */
[C---:B------:R-:W-:Y:S01]  /*15a70*/  IMAD.WIDE R36, R2.reuse, 0x4, R238 ;  /* 0x0000000402247825 */ /* 0x040fe200078e02ee */
[----:B------:R-:W4:Y:S03]  /*15a80*/  LDL.LU.64 R234, [R1+0x78] ;  /* 0x0000780001ea7983 */ /* 0x000f260000300a00 */
[----:B------:R-:W-:Y:S01]  /*15a90*/  IMAD.WIDE R32, R2, 0x4, R242 ;  /* 0x0000000402207825 */ /* 0x000fe200078e02f2 */
[----:B------:R4:W-:Y:S04]  /*15aa0*/  STL.64 [R1+0x2310], R40 ;  /* 0x0023102801007387 */ /* 0x0009e80000100a00 */
[----:B------:R-:W4:Y:S04]  /*15ab0*/  LDL.LU.64 R238, [R1+0x68] ;  /* 0x0000680001ee7983 */ /* 0x000f280000300a00 */
[----:B------:R4:W-:Y:S04]  /*15ac0*/  STL.64 [R1+0x2318], R36 ;  /* 0x0023182401007387 */ /* 0x0009e80000100a00 */
[----:B------:R-:W4:Y:S04]  /*15ad0*/  LDL.LU.64 R242, [R1+0x58] ;  /* 0x0000580001f27983 */ /* 0x000f280000300a00 */
[----:B------:R4:W-:Y:S01]  /*15ae0*/  STL.64 [R1+0x2320], R32 ;  /* 0x0023202001007387 */ /* 0x0009e20000100a00 */
[----:B------:R-:W-:Y:S01]  /*15af0*/  VIADD R3, R227, 0xffffff82 ;  /* 0xffffff82e3037836 */ /* 0x000fe20000000000 */
[----:B------:R-:W-:Y:S01]  /*15b00*/  UIADD3 UR48, UR48, -0x80, URZ ;  /* 0xffffff8030307890 */ /* 0x000fe2000fffe03f */
[----:B------:R-:W-:Y:S01]  /*15b10*/  ISETP.GE.U32.AND P4, PT, R0, 0x7fffff62, PT ;  /* 0x7fffff620000780c */ /* 0x000fe20003f86070 */
[----:B------:R-:W-:Y:S01]  /*15b20*/  LDGSTS.E [R16+0x38000], desc[UR6][R64.64], !P6 ;  /* 0x3800000040107fae */ /* 0x000fe2000f121846 */
[C---:B---3--:R-:W-:Y:S01]  /*15b30*/  IMAD.WIDE R24, R2.reuse, 0x4, R20 ;  /* 0x0000000402187825 */ /* 0x048fe200078e0214 */
[----:B------:R-:W-:Y:S01]  /*15b40*/  ISETP.GE.U32.AND P5, PT, R3, 0x7fffff63, PT ;  /* 0x7fffff630300780c */ /* 0x000fe20003fa6070 */
[----:B------:R-:W-:Y:S01]  /*15b50*/  UISETP.GE.U32.AND UP1, UPT, UR48, 0x7fffff61, UPT ;  /* 0x7fffff613000788c */ /* 0x000fe2000bf26070 */
[----:B------:R-:W-:Y:S01]  /*15b60*/  LDGSTS.E [R16+0x3c000], desc[UR6][R8.64], !P6 ;  /* 0x3c00000008107fae */ /* 0x000fe2000f121846 */
[----:B------:R-:W-:-:S03]  /*15b70*/  IMAD.WIDE R20, R2, 0x4, R250 ;  /* 0x0000000402147825 */ /* 0x000fc600078e02fa */
[----:B------:R-:W3:Y:S04]  /*15b80*/  LDL.LU.64 R250, [R1+0x48] ;  /* 0x0000480001fa7983 */ /* 0x000ee80000300a00 */
[----:B------:R4:W-:Y:S04]  /*15b90*/  STL.64 [R1+0x2330], R24 ;  /* 0x0023301801007387 */ /* 0x0009e80000100a00 */
[----:B------:R4:W-:Y:S04]  /*15ba0*/  STL.64 [R1+0x2338], R20 ;  /* 0x0023381401007387 */ /* 0x0009e80000100a00 */
[----:B-1----:R-:W3:Y:S04]  /*15bb0*/  LDL.LU.64 R68, [R1+0x2918] ;  /* 0x0029180001447983 */ /* 0x002ee80000300a00 */
[----:B------:R-:W3:Y:S01]  /*15bc0*/  LDL.LU.64 R246, [R1+0x18] ;  /* 0x0000180001f67983 */ /* 0x000ee20000300a00 */
[----:B------:R-:W-:-:S02]  /*15bd0*/  PLOP3.LUT P3, PT, PT, PT, UP1, 0x80, 0x0 ;  /* 0x000000000000781c */ /* 0x000fc40003f6f018 */
[----:B------:R-:W-:Y:S01]  /*15be0*/  PLOP3.LUT P1, PT, PT, PT, UP1, 0x80, 0x0 ;  /* 0x000000000000781c */ /* 0x000fe20003f2f018 */
[----:B------:R-:W3:Y:S01]  /*15bf0*/  LDL.LU.64 R64, [R1+0x2910] ;  /* 0x0029100001407983 */ /* 0x000ee20000300a00 */
[----:B------:R-:W-:Y:S02]  /*15c00*/  PLOP3.LUT P0, PT, PT, PT, UP1, 0x80, 0x0 ;  /* 0x000000000000781c */ /* 0x000fe40003f0f018 */
[----:B------:R-:W-:Y:S01]  /*15c10*/  PLOP3.LUT P6, PT, PT, PT, UP1, 0x80, 0x0 ;  /* 0x000000000000781c */ /* 0x000fe20003fcf018 */
[----:B------:R-:W-:Y:S04]  /*15c20*/  LDGSTS.E [R16+0x30004], desc[UR6][R60.64], !P5 ;  /* 0x300040003c107fae */ /* 0x000fe8000e921846 */
[----:B--2---:R-:W2:Y:S01]  /*15c30*/  LDL.LU.64 R8, [R1+0x8] ;  /* 0x0000080001087983 */ /* 0x004ea20000300a00 */
[----:B------:R-:W-:-:S03]  /*15c40*/  IMAD.WIDE R6, R2, 0x4, R6 ;  /* 0x0000000402067825 */ /* 0x000fc600078e0206 */
[----:B------:R-:W-:Y:S04]  /*15c50*/  LDGSTS.E [R16+0x34004], desc[UR6][R56.64], !P5 ;  /* 0x3400400038107fae */ /* 0x000fe8000e921846 */
[----:B------:R-:W2:Y:S04]  /*15c60*/  LDL.LU.64 R60, [R1+0x2908] ;  /* 0x00290800013c7983 */ /* 0x000ea80000300a00 */
[----:B------:R-:W-:Y:S04]  /*15c70*/  LDGSTS.E [R16+0x38004], desc[UR6][R52.64], !P5 ;  /* 0x3800400034107fae */ /* 0x000fe8000e921846 */
[----:B----4-:R-:W4:Y:S04]  /*15c80*/  LDL.LU.64 R56, [R1+0x2900] ;  /* 0x0029000001387983 */ /* 0x010f280000300a00 */
[----:B------:R-:W-:Y:S04]  /*15c90*/  LDGSTS.E [R16+0x3c004], desc[UR6][R48.64], !P5 ;  /* 0x3c00400030107fae */ /* 0x000fe8000e921846 */
[----:B------:R-:W4:Y:S04]  /*15ca0*/  LDL.LU.64 R52, [R1+0x28f8] ;  /* 0x0028f80001347983 */ /* 0x000f280000300a00 */
[----:B------:R-:W-:Y:S04]  /*15cb0*/  LDGSTS.E [R16+0x30008], desc[UR6][R44.64], !P4 ;  /* 0x300080002c107fae */ /* 0x000fe8000e121846 */
[----:B------:R1:W-:Y:S04]  /*15cc0*/  STL.64 [R1+0x2340], R6 ;  /* 0x0023400601007387 */ /* 0x0003e80000100a00 */
[----:B------:R-:W-:Y:S01]  /*15cd0*/  LDGSTS.E [R16+0x34008], desc[UR6][R40.64], !P4 ;  /* 0x3400800028107fae */ /* 0x000fe2000e121846 */
[----:B------:R-:W-:-:S03]  /*15ce0*/  VIADD R0, R17, 0x100000 ;  /* 0x0010000011007836 */ /* 0x000fc60000000000 */
[----:B------:R-:W4:Y:S04]  /*15cf0*/  LDL.LU.64 R48, [R1+0x28f0] ;  /* 0x0028f00001307983 */ /* 0x000f280000300a00 */
[----:B------:R-:W-:Y:S04]  /*15d00*/  LDGSTS.E [R16+0x38008], desc[UR6][R36.64], !P4 ;  /* 0x3800800024107fae */ /* 0x000fe8000e121846 */
[----:B------:R-:W4:Y:S01]  /*15d10*/  LDL.LU.64 R44, [R1+0x28e8] ;  /* 0x0028e800012c7983 */ /* 0x000f220000300a00 */
[----:B------:R-:W-:-:S03]  /*15d20*/  IMAD.WIDE R234, R4, 0x4, R234 ;  /* 0x0000000404ea7825 */ /* 0x000fc600078e02ea */
[----:B------:R-:W-:Y:S04]  /*15d30*/  LDGSTS.E [R16+0x3c008], desc[UR6][R32.64], !P4 ;  /* 0x3c00800020107fae */ /* 0x000fe8000e121846 */
[----:B------:R-:W4:Y:S01]  /*15d40*/  LDL.LU.64 R40, [R1+0x28e0] ;  /* 0x0028e00001287983 */ /* 0x000f220000300a00 */
[----:B------:R-:W-:-:S03]  /*15d50*/  IMAD.WIDE R238, R4, 0x4, R238 ;  /* 0x0000000404ee7825 */ /* 0x000fc600078e02ee */
[----:B------:R-:W-:Y:S04]  /*15d60*/  LDGSTS.E [R16+0x3000c], desc[UR6][R28.64], !P3 ;  /* 0x3000c0001c107fae */ /* 0x000fe8000d921846 */
[----:B------:R-:W4:Y:S01]  /*15d70*/  LDL.LU.64 R36, [R1+0x28d8] ;  /* 0x0028d80001247983 */ /* 0x000f220000300a00 */
[----:B------:R-:W-:-:S03]  /*15d80*/  IMAD.WIDE R242, R4, 0x4, R242 ;  /* 0x0000000404f27825 */ /* 0x000fc600078e02f2 */
[----:B------:R-:W-:Y:S01]  /*15d90*/  LDGSTS.E [R16+0x3400c], desc[UR6][R24.64], !P1 ;  /* 0x3400c00018107fae */ /* 0x000fe2000c921846 */
[----:B------:R-:W-:-:S03]  /*15da0*/  VIADD R3, R17, 0x100000 ;  /* 0x0010000011037836 */ /* 0x000fc60000000000 */
[----:B------:R-:W4:Y:S04]  /*15db0*/  LDL.LU.64 R32, [R1+0x28d0] ;  /* 0x0028d00001207983 */ /* 0x000f280000300a00 */
[----:B------:R-:W-:Y:S04]  /*15dc0*/  LDGSTS.E [R16+0x3800c], desc[UR6][R20.64], !P0 ;  /* 0x3800c00014107fae */ /* 0x000fe8000c121846 */
[----:B------:R-:W4:Y:S04]  /*15dd0*/  LDL.LU.64 R28, [R1+0x28c8] ;  /* 0x0028c800011c7983 */ /* 0x000f280000300a00 */
[----:B------:R1:W-:Y:S04]  /*15de0*/  LDGSTS.E [R16+0x3c00c], desc[UR6][R6.64], !P6 ;  /* 0x3c00c00006107fae */ /* 0x0003e8000f121846 */
[----:B------:R-:W4:Y:S04]  /*15df0*/  LDL.LU.64 R24, [R1+0x28c0] ;  /* 0x0028c00001187983 */ /* 0x000f280000300a00 */
[----:B------:R-:W4:Y:S01]  /*15e00*/  LDL.LU.64 R20, [R1+0x28b8] ;  /* 0x0028b80001147983 */ /* 0x000f220000300a00 */
[----:B-1----:R-:W-:-:S03]  /*15e10*/  VIADD R7, R17, 0x100000 ;  /* 0x0010000011077836 */ /* 0x002fc60000000000 */
[----:B------:R-:W0:Y:S01]  /*15e20*/  LDGDEPBAR ;  /* 0x00000000000079af */ /* 0x000e220000000000 */
[----:B------:R-:W-:-:S03]  /*15e30*/  VIADD R6, R17, 0x100000 ;  /* 0x0010000011067836 */ /* 0x000fc60000000000 */
[----:B------:R1:W-:Y:S04]  /*15e40*/  STL.64 [R1+0x2348], R234 ;  /* 0x002348ea01007387 */ /* 0x0003e80000100a00 */
[----:B------:R-:W-:Y:S04]  /*15e50*/  LDGSTS.E [R0+-0x80000], desc[UR6][R234.64], P2 ;  /* 0x80000000ea007fae */ /* 0x000fe80009121846 */
[----:B------:R-:W-:Y:S04]  /*15e60*/  LDGSTS.E [R7+-0x7fc00], desc[UR6][R238.64], P2 ;  /* 0x80400000ee077fae */ /* 0x000fe80009121846 */
[----:B------:R-:W-:Y:S04]  /*15e70*/  LDGSTS.E [R3+-0x7f800], desc[UR6][R242.64], P2 ;  /* 0x80800000f2037fae */ /* 0x000fe80009121846 */
[----:B-1----:R-:W4:Y:S04]  /*15e80*/  LDL.LU.64 R234, [R1+0x28b0] ;  /* 0x0028b00001ea7983 */ /* 0x002f280000300a00 */
[----:B------:R1:W-:Y:S04]  /*15e90*/  STL.64 [R1+0x2358], R238 ;  /* 0x002358ee01007387 */ /* 0x0003e80000100a00 */
[----:B------:R1:W-:Y:S04]  /*15ea0*/  STL.64 [R1+0x2368], R242 ;  /* 0x002368f201007387 */ /* 0x0003e80000100a00 */
[----:B-1----:R-:W4:Y:S04]  /*15eb0*/  LDL.LU.64 R238, [R1+0x28a8] ;  /* 0x0028a80001ee7983 */ /* 0x002f280000300a00 */
[----:B------:R-:W4:Y:S01]  /*15ec0*/  LDL.LU.64 R242, [R1+0x28a0] ;  /* 0x0028a00001f27983 */ /* 0x000f220000300a00 */
[----:B---3--:R-:W-:-:S05]  /*15ed0*/  IMAD.WIDE R250, R4, 0x4, R250 ;  /* 0x0000000404fa7825 */ /* 0x008fca00078e02fa */
[----:B------:R1:W-:Y:S04]  /*15ee0*/  STL.64 [R1+0x2378], R250 ;  /* 0x002378fa01007387 */ /* 0x0003e80000100a00 */
[----:B------:R-:W-:Y:S01]  /*15ef0*/  LDGSTS.E [R0+-0x7f400], desc[UR6][R250.64], P2 ;  /* 0x80c00000fa007fae */ /* 0x000fe20009121846 */
[----:B------:R-:W-:-:S03]  /*15f00*/  IMAD.WIDE R246, R4, 0x4, R246 ;  /* 0x0000000404f67825 */ /* 0x000fc600078e02f6 */
[----:B-1----:R-:W3:Y:S04]  /*15f10*/  LDL.LU.64 R250, [R1+0x2898] ;  /* 0x0028980001fa7983 */ /* 0x002ee80000300a00 */
[----:B------:R1:W-:Y:S04]  /*15f20*/  STL.64 [R1+0x2388], R246 ;  /* 0x002388f601007387 */ /* 0x0003e80000100a00 */
[----:B------:R-:W-:Y:S04]  /*15f30*/  LDGSTS.E [R6+-0x7f000], desc[UR6][R246.64], P2 ;  /* 0x81000000f6067fae */ /* 0x000fe80009121846 */
[----:B-1----:R-:W3:Y:S01]  /*15f40*/  LDL.LU.64 R246, [R1+0x2890] ;  /* 0x0028900001f67983 */ /* 0x002ee20000300a00 */
[----:B------:R-:W-:-:S02]  /*15f50*/  VIADD R5, R17, 0x100000 ;  /* 0x0010000011057836 */ /* 0x000fc40000000000 */
[----:B--2---:R-:W-:-:S05]  /*15f60*/  IMAD.WIDE R8, R4, 0x4, R8 ;  /* 0x0000000404087825 */ /* 0x004fca00078e0208 */
[----:B------:R1:W-:Y:S04]  /*15f70*/  STL.64 [R1+0x2398], R8 ;  /* 0x0023980801007387 */ /* 0x0003e80000100a00 */
[----:B------:R1:W-:Y:S01]  /*15f80*/  LDGSTS.E [R5+-0x7ec00], desc[UR6][R8.64], P2 ;  /* 0x8140000008057fae */ /* 0x0003e20009121846 */
[----:B----4-:R-:W-:-:S04]  /*15f90*/  IMAD.WIDE R24, R4, 0x4, R24 ;  /* 0x0000000404187825 */ /* 0x010fc800078e0218 */
[----:B-1----:R-:W-:-:S04]  /*15fa0*/  IMAD.WIDE R8, R4, 0x4, R20 ;  /* 0x0000000404087825 */ /* 0x002fc800078e0214 */
[C---:B------:R-:W-:Y:S01]  /*15fb0*/  IMAD.WIDE R20, R4.reuse, 0x4, R28 ;  /* 0x0000000404147825 */ /* 0x040fe200078e021c */
[----:B------:R1:W-:Y:S04]  /*15fc0*/  STL.64 [R1+0x23f8], R8 ;  /* 0x0023f80801007387 */ /* 0x0003e80000100a00 */
[----:B------:R-:W-:Y:S04]  /*15fd0*/  STL.64 [R1+0x2408], R24 ;  /* 0x0024081801007387 */ /* 0x000fe80000100a00 */
[----:B------:R2:W-:Y:S01]  /*15fe0*/  STL.64 [R1+0x2418], R20 ;  /* 0x0024181401007387 */ /* 0x0005e20000100a00 */
[----:B------:R-:W-:-:S04]  /*15ff0*/  IMAD.WIDE R234, R4, 0x4, R234 ;  /* 0x0000000404ea7825 */ /* 0x000fc800078e02ea */
[----:B------:R-:W-:-:S04]  /*16000*/  IMAD.WIDE R238, R4, 0x4, R238 ;  /* 0x0000000404ee7825 */ /* 0x000fc800078e02ee */
[----:B------:R-:W-:-:S04]  /*16010*/  IMAD.WIDE R242, R4, 0x4, R242 ;  /* 0x0000000404f27825 */ /* 0x000fc800078e02f2 */
[----:B---3--:R-:W-:-:S05]  /*16020*/  IMAD.WIDE R250, R4, 0x4, R250 ;  /* 0x0000000404fa7825 */ /* 0x008fca00078e02fa */
[----:B------:R-:W-:Y:S01]  /*16030*/  LDGSTS.E [R3+-0x7e800], desc[UR6][R250.64], P2 ;  /* 0x81800000fa037fae */ /* 0x000fe20009121846 */
[----:B------:R-:W-:-:S05]  /*16040*/  IMAD.WIDE R246, R4, 0x4, R246 ;  /* 0x0000000404f67825 */ /* 0x000fca00078e02f6 */
[----:B------:R-:W-:Y:S04]  /*16050*/  LDGSTS.E [R0+-0x7e400], desc[UR6][R246.64], P2 ;  /* 0x81c00000f6007fae */ /* 0x000fe80009121846 */
[----:B------:R3:W-:Y:S04]  /*16060*/  LDGSTS.E [R6+-0x7e000], desc[UR6][R242.64], P2 ;  /* 0x82000000f2067fae */ /* 0x0007e80009121846 */
[----:B------:R-:W-:Y:S04]  /*16070*/  LDGSTS.E [R5+-0x7dc00], desc[UR6][R238.64], P2 ;  /* 0x82400000ee057fae */ /* 0x000fe80009121846 */
[----:B------:R-:W-:Y:S04]  /*16080*/  LDGSTS.E [R3+-0x7d800], desc[UR6][R234.64], P2 ;  /* 0x82800000ea037fae */ /* 0x000fe80009121846 */
[----:B------:R1:W-:Y:S01]  /*16090*/  LDGSTS.E [R0+-0x7d400], desc[UR6][R8.64], P2 ;  /* 0x82c0000008007fae */ /* 0x0003e20009121846 */
[----:B---3--:R-:W-:-:S03]  /*160a0*/  IMAD.WIDE R6, R4, 0x4, R36 ;  /* 0x0000000404067825 */ /* 0x008fc600078e0224 */
[----:B------:R-:W-:Y:S04]  /*160b0*/  LDGSTS.E [R3+-0x7d000], desc[UR6][R24.64], P2 ;  /* 0x8300000018037fae */ /* 0x000fe80009121846 */
[----:B------:R2:W-:Y:S01]  /*160c0*/  LDGSTS.E [R5+-0x7cc00], desc[UR6][R20.64], P2 ;  /* 0x8340000014057fae */ /* 0x0005e20009121846 */
[----:B-1----:R-:W-:-:S05]  /*160d0*/  IMAD.WIDE R8, R4, 0x4, R32 ;  /* 0x0000000404087825 */ /* 0x002fca00078e0220 */
[----:B------:R1:W-:Y:S04]  /*160e0*/  STL.64 [R1+0x2428], R8 ;  /* 0x0024280801007387 */ /* 0x0003e80000100a00 */
[----:B------:R1:W-:Y:S01]  /*160f0*/  LDGSTS.E [R0+-0x7c800], desc[UR6][R8.64], P2 ;  /* 0x8380000008007fae */ /* 0x0003e20009121846 */
[----:B--2---:R-:W-:-:S03]  /*16100*/  IMAD.WIDE R20, R4, 0x4, R44 ;  /* 0x0000000404147825 */ /* 0x004fc600078e022c */
[----:B------:R2:W-:Y:S04]  /*16110*/  STL.64 [R1+0x2438], R6 ;  /* 0x0024380601007387 */ /* 0x0005e80000100a00 */
[----:B------:R2:W-:Y:S01]  /*16120*/  LDGSTS.E [R3+-0x7c400], desc[UR6][R6.64], P2 ;  /* 0x83c0000006037fae */ /* 0x0005e20009121846 */
[----:B-1----:R-:W-:-:S05]  /*16130*/  IMAD.WIDE R8, R4, 0x4, R40 ;  /* 0x0000000404087825 */ /* 0x002fca00078e0228 */
[----:B------:R1:W-:Y:S01]  /*16140*/  STL.64 [R1+0x2450], R8 ;  /* 0x0024500801007387 */ /* 0x0003e20000100a00 */
[----:B--2---:R-:W-:-:S03]  /*16150*/  IMAD.WIDE R6, R4, 0x4, R48 ;  /* 0x0000000404067825 */ /* 0x004fc600078e0230 */
[----:B------:R1:W-:Y:S04]  /*16160*/  LDGSTS.E [R0+-0x7c000], desc[UR6][R8.64], P2 ;  /* 0x8400000008007fae */ /* 0x0003e80009121846 */
[----:B------:R2:W-:Y:S04]  /*16170*/  STL.64 [R1+0x2608], R20 ;  /* 0x0026081401007387 */ /* 0x0005e80000100a00 */
[----:B------:R2:W-:Y:S01]  /*16180*/  LDGSTS.E [R5+-0x7bc00], desc[UR6][R20.64], P2 ;  /* 0x8440000014057fae */ /* 0x0005e20009121846 */
[----:B-1----:R-:W-:-:S03]  /*16190*/  IMAD.WIDE R8, R4, 0x4, R52 ;  /* 0x0000000404087825 */ /* 0x002fc600078e0234 */
        /* <DEDUP_REMOVED lines=101> */
[----:B-1----:R-:W-:-:S04]  /*167f0*/  IMAD.WIDE R6, R4, 0x4, R184 ;  /* 0x0000000404067825 */ /* 0x002fc800078e02b8 */
[C---:B------:R-:W-:Y:S01]  /*16800*/  IMAD.WIDE R24, R4.reuse, 0x4, R196 ;  /* 0x0000000404187825 */ /* 0x040fe200078e02c4 */
[----:B------:R1:W-:Y:S03]  /*16810*/  STL.64 [R1+0x2580], R6 ;  /* 0x0025800601007387 */ /* 0x0003e60000100a00 */
[C---:B--2---:R-:W-:Y:S01]  /*16820*/  IMAD.WIDE R8, R4.reuse, 0x4, R192 ;  /* 0x0000000404087825 */ /* 0x044fe200078e02c0 */
[----:B------:R-:W-:Y:S04]  /*16830*/  LDGSTS.E [R3+-0x73000], desc[UR6][R6.64], P2 ;  /* 0x8d00000006037fae */ /* 0x000fe80009121846 */
[----:B------:R-:W-:Y:S04]  /*16840*/  LDGSTS.E [R5+-0x72c00], desc[UR6][R20.64], P2 ;  /* 0x8d40000014057fae */ /* 0x000fe80009121846 */
[----:B------:R-:W-:Y:S04]  /*16850*/  LDGSTS.E [R0+-0x72800], desc[UR6][R8.64], P2 ;  /* 0x8d80000008007fae */ /* 0x000fe80009121846 */
[----:B-1----:R-:W2:Y:S04]  /*16860*/  LDL.LU.64 R6, [R1+0x70] ;  /* 0x0000700001067983 */ /* 0x002ea80000300a00 */
[----:B------:R-:W-:Y:S04]  /*16870*/  STL.64 [R1+0x2578], R20 ;  /* 0x0025781401007387 */ /* 0x000fe80000100a00 */
[----:B------:R1:W-:Y:S01]  /*16880*/  STL.64 [R1+0x2630], R8 ;  /* 0x0026300801007387 */ /* 0x0003e20000100a00 */
[----:B------:R-:W-:-:S03]  /*16890*/  IMAD.WIDE R28, R4, 0x4, R200 ;  /* 0x00000004041c7825 */ /* 0x000fc600078e02c8 */
[----:B------:R3:W-:Y:S01]  /*168a0*/  LDGSTS.E [R3+-0x72400], desc[UR6][R24.64], P2 ;  /* 0x8dc0000018037fae */ /* 0x0007e20009121846 */
[----:B------:R-:W-:-:S03]  /*168b0*/  IMAD.WIDE R32, R4, 0x4, R204 ;  /* 0x0000000404207825 */ /* 0x000fc600078e02cc */
[----:B------:R4:W-:Y:S04]  /*168c0*/  LDGSTS.E [R0+-0x72000], desc[UR6][R28.64], P2 ;  /* 0x8e0000001c007fae */ /* 0x0009e80009121846 */
[----:B-1----:R-:W2:Y:S04]  /*168d0*/  LDL.LU.64 R8, [R1+0x60] ;  /* 0x0000600001087983 */ /* 0x002ea80000300a00 */
[----:B------:R3:W-:Y:S04]  /*168e0*/  STL.64 [R1+0x2628], R24 ;  /* 0x0026281801007387 */ /* 0x0007e80000100a00 */
[----:B------:R-:W2:Y:S04]  /*168f0*/  LDL.LU.64 R20, [R1+0x50] ;  /* 0x0000500001147983 */ /* 0x000ea80000300a00 */
[----:B------:R4:W-:Y:S01]  /*16900*/  STL.64 [R1+0x2570], R28 ;  /* 0x0025701c01007387 */ /* 0x0009e20000100a00 */
[----:B---3--:R-:W-:-:S03]  /*16910*/  IMAD.WIDE R24, R4, 0x4, R208 ;  /* 0x0000000404187825 */ /* 0x008fc600078e02d0 */
[----:B------:R1:W-:Y:S04]  /*16920*/  STL.64 [R1+0x2568], R32 ;  /* 0x0025682001007387 */ /* 0x0003e80000100a00 */
[----:B------:R1:W-:Y:S01]  /*16930*/  LDGSTS.E [R5+-0x71c00], desc[UR6][R32.64], P2 ;  /* 0x8e40000020057fae */ /* 0x0003e20009121846 */
[----:B----4-:R-:W-:-:S03]  /*16940*/  IMAD.WIDE R28, R4, 0x4, R212 ;  /* 0x00000004041c7825 */ /* 0x010fc600078e02d4 */
[----:B------:R3:W-:Y:S04]  /*16950*/  STL.64 [R1+0x2620], R24 ;  /* 0x0026201801007387 */ /* 0x0007e80000100a00 */
[----:B------:R3:W-:Y:S01]  /*16960*/  LDGSTS.E [R3+-0x71800], desc[UR6][R24.64], P2 ;  /* 0x8e80000018037fae */ /* 0x0007e20009121846 */
[----:B------:R-:W-:-:S03]  /*16970*/  VIADD R17, R17, 0x100000 ;  /* 0x0010000011117836 */ /* 0x000fc60000000000 */
[----:B------:R4:W-:Y:S01]  /*16980*/  STL.64 [R1+0x2618], R28 ;  /* 0x0026181c01007387 */ /* 0x0009e20000100a00 */
[----:B-1----:R-:W-:-:S03]  /*16990*/  IMAD.WIDE R32, R4, 0x4, R220 ;  /* 0x0000000404207825 */ /* 0x002fc600078e02dc */
[----:B------:R4:W-:Y:S01]  /*169a0*/  LDGSTS.E [R0+-0x71400], desc[UR6][R28.64], P2 ;  /* 0x8ec000001c007fae */ /* 0x0009e20009121846 */
[----:B---3--:R-:W-:-:S05]  /*169b0*/  IMAD.WIDE R24, R4, 0x4, R216 ;  /* 0x0000000404187825 */ /* 0x008fca00078e02d8 */
[----:B------:R1:W-:Y:S01]  /*169c0*/  STL.64 [R1+0x2560], R24 ;  /* 0x0025601801007387 */ /* 0x0003e20000100a00 */
[----:B----4-:R-:W-:-:S03]  /*169d0*/  IMAD.WIDE R28, R4, 0x4, R224 ;  /* 0x00000004041c7825 */ /* 0x010fc600078e02e0 */
[----:B------:R1:W-:Y:S04]  /*169e0*/  LDGSTS.E [R5+-0x71000], desc[UR6][R24.64], P2 ;  /* 0x8f00000018057fae */ /* 0x0003e80009121846 */
[----:B------:R3:W-:Y:S04]  /*169f0*/  LDGSTS.E [R3+-0x70c00], desc[UR6][R32.64], P2 ;  /* 0x8f40000020037fae */ /* 0x0007e80009121846 */
[----:B------:R4:W-:Y:S01]  /*16a00*/  LDGSTS.E [R0+-0x70800], desc[UR6][R28.64], P2 ;  /* 0x8f8000001c007fae */ /* 0x0009e20009121846 */
[----:B-1----:R-:W-:-:S03]  /*16a10*/  IMAD.WIDE R24, R4, 0x4, R230 ;  /* 0x0000000404187825 */ /* 0x002fc600078e02e6 */
[----:B------:R-:W-:Y:S01]  /*16a20*/  STL.64 [R1+0x2558], R32 ;  /* 0x0025582001007387 */ /* 0x000fe20000100a00 */
[----:B------:R-:W-:-:S03]  /*16a30*/  VIADD R5, R226, 0x100000 ;  /* 0x00100000e2057836 */ /* 0x000fc60000000000 */
[----:B------:R1:W-:Y:S01]  /*16a40*/  LDGSTS.E [R17+-0x70400], desc[UR6][R24.64], P2 ;  /* 0x8fc0000018117fae */ /* 0x0003e20009121846 */
[C---:B---3--:R-:W-:Y:S02]  /*16a50*/  VIADD R3, R226.reuse, 0x100000 ;  /* 0x00100000e2037836 */ /* 0x048fe40000000000 */
[----:B----4-:R-:W-:Y:S01]  /*16a60*/  VIADD R0, R226, 0x100000 ;  /* 0x00100000e2007836 */ /* 0x010fe20000000000 */
[----:B------:R-:W-:Y:S01]  /*16a70*/  STL.64 [R1+0x2610], R28 ;  /* 0x0026101c01007387 */ /* 0x000fe20000100a00 */
[----:B------:R-:W-:-:S03]  /*16a80*/  IMAD.WIDE R152, R4, 0x4, R12 ;  /* 0x0000000404987825 */ /* 0x000fc600078e020c */
[----:B------:R1:W-:Y:S01]  /*16a90*/  STL.64 [R1+0x2550], R24 ;  /* 0x0025501801007387 */ /* 0x0003e20000100a00 */
[----:B------:R-:W-:-:S04]  /*16aa0*/  IMAD.WIDE R156, R4, 0x4, R10 ;  /* 0x00000004049c7825 */ /* 0x000fc800078e020a */
[----:B------:R-:W-:-:S04]  /*16ab0*/  IMAD.WIDE R248, R4, 0x4, R248 ;  /* 0x0000000404f87825 */ /* 0x000fc800078e02f8 */
[----:B------:R-:W-:-:S04]  /*16ac0*/  IMAD.WIDE R244, R4, 0x4, R244 ;  /* 0x0000000404f47825 */ /* 0x000fc800078e02f4 */
[----:B-1----:R-:W-:Y:S02]  /*16ad0*/  VIADD R24, R226, 0x100000 ;  /* 0x00100000e2187836 */ /* 0x002fe40000000000 */
        /* <DEDUP_REMOVED lines=30> */
[----:B--2---:R-:W-:-:S05]  /*16cc0*/  IMAD.WIDE R6, R4, 0x4, R6 ;  /* 0x0000000404067825 */ /* 0x004fca00078e0206 */
[----:B------:R-:W-:Y:S01]  /*16cd0*/  LDGSTS.E [R0+-0x7fe00], desc[UR6][R6.64], P2 ;  /* 0x8020000006007fae */ /* 0x000fe20009121846 */
[----:B------:R-:W-:-:S05]  /*16ce0*/  IMAD.WIDE R8, R4, 0x4, R8 ;  /* 0x0000000404087825 */ /* 0x000fca00078e0208 */
[----:B------:R-:W-:Y:S01]  /*16cf0*/  LDGSTS.E [R5+-0x7fa00], desc[UR6][R8.64], P2 ;  /* 0x8060000008057fae */ /* 0x000fe20009121846 */
[----:B------:R-:W-:-:S04]  /*16d00*/  IMAD.WIDE R16, R4, 0x4, R20 ;  /* 0x0000000404107825 */ /* 0x000fc800078e0214 */
[C---:B------:R-:W-:Y:S01]  /*16d10*/  IMAD.WIDE R20, R4.reuse, 0x4, R14 ;  /* 0x0000000404147825 */ /* 0x040fe200078e020e */
[----:B------:R-:W-:Y:S04]  /*16d20*/  LDGSTS.E [R3+-0x7f600], desc[UR6][R16.64], P2 ;  /* 0x80a0000010037fae */ /* 0x000fe80009121846 */
[----:B------:R-:W-:Y:S04]  /*16d30*/  LDGSTS.E [R0+-0x7f200], desc[UR6][R20.64], P2 ;  /* 0x80e0000014007fae */ /* 0x000fe80009121846 */
[----:B------:R-:W-:Y:S04]  /*16d40*/  LDGSTS.E [R24+-0x7ee00], desc[UR6][R152.64], P2 ;  /* 0x8120000098187fae */ /* 0x000fe80009121846 */
[----:B------:R-:W-:Y:S04]  /*16d50*/  LDGSTS.E [R5+-0x7ea00], desc[UR6][R156.64], P2 ;  /* 0x816000009c057fae */ /* 0x000fe80009121846 */
[----:B------:R-:W-:Y:S04]  /*16d60*/  LDGSTS.E [R3+-0x7e600], desc[UR6][R248.64], P2 ;  /* 0x81a00000f8037fae */ /* 0x000fe80009121846 */
[----:B------:R-:W-:Y:S04]  /*16d70*/  LDGSTS.E [R0+-0x7e200], desc[UR6][R244.64], P2 ;  /* 0x81e00000f4007fae */ /* 0x000fe80009121846 */
[----:B------:R1:W-:Y:S04]  /*16d80*/  LDGSTS.E [R24+-0x7de00], desc[UR6][R240.64], P2 ;  /* 0x82200000f0187fae */ /* 0x0003e80009121846 */
[----:B------:R-:W-:Y:S04]  /*16d90*/  LDGSTS.E [R5+-0x7da00], desc[UR6][R236.64], P2 ;  /* 0x82600000ec057fae */ /* 0x000fe80009121846 */
[----:B------:R-:W-:Y:S04]  /*16da0*/  LDGSTS.E [R3+-0x7d600], desc[UR6][R18.64], P2 ;  /* 0x82a0000012037fae */ /* 0x000fe80009121846 */
[----:B------:R-:W-:Y:S01]  /*16db0*/  LDGSTS.E [R0+-0x7d200], desc[UR6][R22.64], P2 ;  /* 0x82e0000016007fae */ /* 0x000fe20009121846 */
[----:B-1----:R-:W-:-:S03]  /*16dc0*/  IMAD.WIDE R24, R4, 0x4, R58 ;  /* 0x0000000404187825 */ /* 0x002fc600078e023a */
[----:B------:R-:W-:Y:S04]  /*16dd0*/  LDGSTS.E [R3+-0x7ce00], desc[UR6][R160.64], P2 ;  /* 0x83200000a0037fae */ /* 0x000fe80009121846 */
[----:B------:R-:W5:Y:S04]  /*16de0*/  LDL.LU.64 R14, [R1+0x2888] ;  /* 0x00288800010e7983 */ /* 0x000f680000300a00 */
[----:B------:R-:W-:Y:S04]  /*16df0*/  LDGSTS.E [R5+-0x7ca00], desc[UR6][R164.64], P2 ;  /* 0x83600000a4057fae */ /* 0x000fe80009121846 */
[----:B------:R-:W5:Y:S04]  /*16e00*/  LDL.LU.64 R12, [R1+0x2880] ;  /* 0x00288000010c7983 */ /* 0x000f680000300a00 */
[----:B------:R-:W-:Y:S04]  /*16e10*/  LDGSTS.E [R0+-0x7c600], desc[UR6][R168.64], P2 ;  /* 0x83a00000a8007fae */ /* 0x000fe80009121846 */
[----:B------:R-:W5:Y:S04]  /*16e20*/  LDL.LU.64 R10, [R1+0x2878] ;  /* 0x00287800010a7983 */ /* 0x000f680000300a00 */
[----:B------:R-:W-:Y:S04]  /*16e30*/  LDGSTS.E [R3+-0x7c200], desc[UR6][R172.64], P2 ;  /* 0x83e00000ac037fae */ /* 0x000fe80009121846 */
[----:B------:R-:W-:Y:S04]  /*16e40*/  STL.64 [R1+0x2488], R36 ;  /* 0x0024882401007387 */ /* 0x000fe80000100a00 */
[----:B------:R-:W-:Y:S04]  /*16e50*/  LDGSTS.E [R0+-0x7be00], desc[UR6][R36.64], P2 ;  /* 0x8420000024007fae */ /* 0x000fe80009121846 */
[----:B------:R-:W-:Y:S04]  /*16e60*/  STL.64 [R1+0x2480], R32 ;  /* 0x0024802001007387 */ /* 0x000fe80000100a00 */
[----:B------:R-:W-:Y:S04]  /*16e70*/  LDGSTS.E [R5+-0x7ba00], desc[UR6][R32.64], P2 ;  /* 0x8460000020057fae */ /* 0x000fe80009121846 */
[----:B------:R1:W-:Y:S04]  /*16e80*/  STL.64 [R1+0x2540], R28 ;  /* 0x0025401c01007387 */ /* 0x0003e80000100a00 */
[----:B------:R1:W-:Y:S04]  /*16e90*/  LDGSTS.E [R3+-0x7b600], desc[UR6][R28.64], P2 ;  /* 0x84a000001c037fae */ /* 0x0003e80009121846 */
[----:B------:R2:W-:Y:S04]  /*16ea0*/  STL.64 [R1+0x2538], R26 ;  /* 0x0025381a01007387 */ /* 0x0005e80000100a00 */
[----:B------:R2:W-:Y:S01]  /*16eb0*/  LDGSTS.E [R0+-0x7b200], desc[UR6][R26.64], P2 ;  /* 0x84e000001a007fae */ /* 0x0005e20009121846 */
[----:B-1----:R-:W-:-:S03]  /*16ec0*/  IMAD.WIDE R28, R4, 0x4, R62 ;  /* 0x00000004041c7825 */ /* 0x002fc600078e023e */
[----:B------:R1:W-:Y:S04]  /*16ed0*/  STL.64 [R1+0x2478], R24 ;  /* 0x0024781801007387 */ /* 0x0003e80000100a00 */
[----:B------:R1:W-:Y:S01]  /*16ee0*/  LDGSTS.E [R3+-0x7ae00], desc[UR6][R24.64], P2 ;  /* 0x8520000018037fae */ /* 0x0003e20009121846 */
[----:B--2---:R-:W-:-:S03]  /*16ef0*/  IMAD.WIDE R26, R4, 0x4, R66 ;  /* 0x00000004041a7825 */ /* 0x004fc600078e0242 */
[----:B------:R-:W-:Y:S04]  /*16f00*/  STL.64 [R1+0x2470], R28 ;  /* 0x0024701c01007387 */ /* 0x000fe80000100a00 */
[----:B------:R-:W-:Y:S01]  /*16f10*/  LDGSTS.E [R0+-0x7aa00], desc[UR6][R28.64], P2 ;  /* 0x856000001c007fae */ /* 0x000fe20009121846 */
[----:B-1----:R-:W-:-:S03]  /*16f20*/  IMAD.WIDE R24, R4, 0x4, R70 ;  /* 0x0000000404187825 */ /* 0x002fc600078e0246 */
[----:B------:R1:W-:Y:S04]  /*16f30*/  STL.64 [R1+0x2530], R26 ;  /* 0x0025301a01007387 */ /* 0x0003e80000100a00 */
[----:B------:R1:W-:Y:S04]  /*16f40*/  LDGSTS.E [R5+-0x7a600], desc[UR6][R26.64], P2 ;  /* 0x85a000001a057fae */ /* 0x0003e80009121846 */
[----:B------:R2:W-:Y:S04]  /*16f50*/  STL.64 [R1+0x2528], R24 ;  /* 0x0025281801007387 */ /* 0x0005e80000100a00 */
[----:B------:R2:W-:Y:S01]  /*16f60*/  LDGSTS.E [R3+-0x7a200], desc[UR6][R24.64], P2 ;  /* 0x85e0000018037fae */ /* 0x0005e20009121846 */
[----:B-1----:R-:W-:-:S03]  /*16f70*/  IMAD.WIDE R26, R4, 0x4, R82 ;  /* 0x00000004041a7825 */ /* 0x002fc600078e0252 */
[----:B------:R-:W-:Y:S04]  /*16f80*/  LDGSTS.E [R0+-0x79e00], desc[UR6][R230.64], P2 ;  /* 0x86200000e6007fae */ /* 0x000fe80009121846 */
[----:B------:R-:W-:Y:S01]  /*16f90*/  LDGSTS.E [R3+-0x79a00], desc[UR6][R224.64], P2 ;  /* 0x86600000e0037fae */ /* 0x000fe20009121846 */
[----:B--2---:R-:W-:-:S03]  /*16fa0*/  IMAD.WIDE R24, R4, 0x4, R86 ;  /* 0x0000000404187825 */ /* 0x004fc600078e0256 */
        /* <DEDUP_REMOVED lines=40> */
[----:B------:R-:W-:Y:S04]  /*17230*/  LDGSTS.E [R5+-0x74600], desc[UR6][R26.64], P2 ;  /* 0x8ba000001a057fae */ /* 0x000fe80009121846 */
[----:B------:R1:W-:Y:S01]  /*17240*/  LDGSTS.E [R3+-0x74200], desc[UR6][R24.64], P2 ;  /* 0x8be0000018037fae */ /* 0x0003e20009121846 */
[----:B------:R-:W-:-:S03]  /*17250*/  IMAD.WIDE R166, R4, 0x4, R194 ;  /* 0x0000000404a67825 */ /* 0x000fc600078e02c2 */
[----:B------:R-:W-:Y:S01]  /*17260*/  LDGSTS.E [R0+-0x73e00], desc[UR6][R170.64], P2 ;  /* 0x8c200000aa007fae */ /* 0x000fe20009121846 */
[----:B------:R-:W-:-:S03]  /*17270*/  IMAD.WIDE R162, R4, 0x4, R198 ;  /* 0x0000000404a27825 */ /* 0x000fc600078e02c6 */
[----:B------:R-:W-:Y:S01]  /*17280*/  LDGSTS.E [R3+-0x73a00], desc[UR6][R174.64], P2 ;  /* 0x8c600000ae037fae */ /* 0x000fe20009121846 */
[----:B------:R-:W-:-:S03]  /*17290*/  IMAD.WIDE R158, R4, 0x4, R202 ;  /* 0x00000004049e7825 */ /* 0x000fc600078e02ca */
[----:B------:R-:W-:Y:S01]  /*172a0*/  LDGSTS.E [R5+-0x73600], desc[UR6][R178.64], P2 ;  /* 0x8ca00000b2057fae */ /* 0x000fe20009121846 */
[----:B------:R-:W-:-:S03]  /*172b0*/  IMAD.WIDE R154, R4, 0x4, R206 ;  /* 0x00000004049a7825 */ /* 0x000fc600078e02ce */
[----:B------:R-:W-:Y:S04]  /*172c0*/  STL.64 [R1+0x24b0], R26 ;  /* 0x0024b01a01007387 */ /* 0x000fe80000100a00 */
[----:B------:R-:W-:Y:S04]  /*172d0*/  LDGSTS.E [R0+-0x73200], desc[UR6][R182.64], P2 ;  /* 0x8ce00000b6007fae */ /* 0x000fe80009121846 */
[----:B------:R1:W-:Y:S04]  /*172e0*/  STL.64 [R1+0x24a8], R24 ;  /* 0x0024a81801007387 */ /* 0x0003e80000100a00 */
[----:B------:R-:W-:Y:S04]  /*172f0*/  LDGSTS.E [R3+-0x72e00], desc[UR6][R184.64], P2 ;  /* 0x8d200000b8037fae */ /* 0x000fe80009121846 */
[----:B------:R-:W-:Y:S01]  /*17300*/  LDGSTS.E [R0+-0x72a00], desc[UR6][R180.64], P2 ;  /* 0x8d600000b4007fae */ /* 0x000fe20009121846 */
[----:B-1----:R-:W-:-:S03]  /*17310*/  IMAD.WIDE R24, R4, 0x4, R210 ;  /* 0x0000000404187825 */ /* 0x002fc600078e02d2 */
[----:B------:R-:W-:Y:S04]  /*17320*/  LDGSTS.E [R5+-0x72600], desc[UR6][R166.64], P2 ;  /* 0x8da00000a6057fae */ /* 0x000fe80009121846 */
[----:B------:R-:W-:Y:S01]  /*17330*/  LDGSTS.E [R3+-0x72200], desc[UR6][R162.64], P2 ;  /* 0x8de00000a2037fae */ /* 0x000fe20009121846 */
[----:B------:R-:W-:-:S03]  /*17340*/  IMAD.WIDE R26, R4, 0x4, R214 ;  /* 0x00000004041a7825 */ /* 0x000fc600078e02d6 */
[----:B------:R-:W-:Y:S04]  /*17350*/  LDGSTS.E [R0+-0x71e00], desc[UR6][R158.64], P2 ;  /* 0x8e2000009e007fae */ /* 0x000fe80009121846 */
[----:B------:R-:W-:Y:S04]  /*17360*/  LDGSTS.E [R3+-0x71a00], desc[UR6][R154.64], P2 ;  /* 0x8e6000009a037fae */ /* 0x000fe80009121846 */
[----:B------:R1:W-:Y:S04]  /*17370*/  STL.64 [R1+0x24a0], R24 ;  /* 0x0024a01801007387 */ /* 0x0003e80000100a00 */
[----:B------:R1:W-:Y:S01]  /*17380*/  LDGSTS.E [R5+-0x71600], desc[UR6][R24.64], P2 ;  /* 0x8ea0000018057fae */ /* 0x0003e20009121846 */
[----:B------:R-:W-:-:S03]  /*17390*/  IMAD.WIDE R28, R4, 0x4, R222 ;  /* 0x00000004041c7825 */ /* 0x000fc600078e02de */
[----:B------:R2:W-:Y:S04]  /*173a0*/  STL.64 [R1+0x2498], R26 ;  /* 0x0024981a01007387 */ /* 0x0005e80000100a00 */
[----:B------:R2:W-:Y:S01]  /*173b0*/  LDGSTS.E [R0+-0x71200], desc[UR6][R26.64], P2 ;  /* 0x8ee000001a007fae */ /* 0x0005e20009121846 */
[----:B-1----:R-:W-:-:S05]  /*173c0*/  IMAD.WIDE R24, R4, 0x4, R218 ;  /* 0x0000000404187825 */ /* 0x002fca00078e02da */
[----:B------:R1:W-:Y:S01]  /*173d0*/  STL.64 [R1+0x2468], R24 ;  /* 0x0024681801007387 */ /* 0x0003e20000100a00 */
[----:B--2---:R-:W-:-:S03]  /*173e0*/  IMAD.WIDE R26, R4, 0x4, R228 ;  /* 0x00000004041a7825 */ /* 0x004fc600078e02e4 */
[----:B------:R1:W-:Y:S04]  /*173f0*/  LDGSTS.E [R3+-0x70e00], desc[UR6][R24.64], P2 ;  /* 0x8f20000018037fae */ /* 0x0003e80009121846 */
[----:B------:R2:W-:Y:S04]  /*17400*/  STL.64 [R1+0x2460], R28 ;  /* 0x0024601c01007387 */ /* 0x0005e80000100a00 */
[----:B------:R3:W-:Y:S01]  /*17410*/  STL.64 [R1+0x2490], R26 ;  /* 0x0024901a01007387 */ /* 0x0007e20000100a00 */
[----:B-1----:R-:W-:-:S03]  /*17420*/  IMAD.WIDE R24, R4, 0x4, R232 ;  /* 0x0000000404187825 */ /* 0x002fc600078e02e8 */
[----:B------:R-:W-:Y:S04]  /*17430*/  STL [R1+0x1c00], RZ ;  /* 0x001c00ff01007387 */ /* 0x000fe80000100800 */
[----:B------:R1:W-:Y:S04]  /*17440*/  STL.64 [R1+0x2458], R24 ;  /* 0x0024581801007387 */ /* 0x0003e80000100a00 */
[----:B------:R4:W-:Y:S04]  /*17450*/  STL [R1+0x1c04], RZ ;  /* 0x001c04ff01007387 */ /* 0x0009e80000100800 */
        /* <DEDUP_REMOVED lines=1790> */
[----:B------:R4:W-:Y:S04]  /*1e440*/  STL [R1], RZ ;  /* 0x000000ff01007387 */ /* 0x0009e80000100800 */
        /* <DEDUP_REMOVED lines=126> */
[----:B------:R4:W-:Y:S01]  /*1ec30*/  STL [R1+0x1fc], RZ ;  /* 0x0001fcff01007387 */ /* 0x0009e20000100800 */
[----:B------:R-:W-:Y:S01]  /*1ec40*/  PLOP3.LUT P0, PT, PT, PT, UP0, 0x40, 0x0 ;  /* 0x000000000000781c */ /* 0x000fe20003f0e808 */
[----:B------:R-:W-:-:S02]  /*1ec50*/  VIADD R226, R226, 0x100000 ;  /* 0x00100000e2e27836 */ /* 0x000fc40000000000 */
[----:B------:R2:W-:Y:S04]  /*1ec60*/  LDGSTS.E [R0+-0x70a00], desc[UR6][R28.64], P2 ;  /* 0x8f6000001c007fae */ /* 0x0005e80009121846 */
[----:B------:R3:W-:Y:S04]  /*1ec70*/  LDGSTS.E [R5+-0x70600], desc[UR6][R26.64], P2 ;  /* 0x8fa000001a057fae */ /* 0x0007e80009121846 */
[----:B------:R1:W-:Y:S01]  /*1ec80*/  LDGSTS.E [R226+-0x70200], desc[UR6][R24.64], P2 ;  /* 0x8fe0000018e27fae */ /* 0x0003e20009121846 */
[----:B------:R-:W-:-:S03]  /*1ec90*/  CS2R R30, SRZ ;  /* 0x00000000001e7805 */ /* 0x000fc6000001ff00 */
[----:B------:R-:W0:Y:S01]  /*1eca0*/  LDGDEPBAR ;  /* 0x00000000000079af */ /* 0x000e220000000000 */
[----:B--2---:R-:W-:Y:S02]  /*1ecb0*/  CS2R R28, SRZ ;  /* 0x00000000001c7805 */ /* 0x004fe4000001ff00 */
[----:B------:R-:W-:Y:S02]  /*1ecc0*/  CS2R R32, SRZ ;  /* 0x0000000000207805 */ /* 0x000fe4000001ff00 */
[----:B------:R-:W-:Y:S02]  /*1ecd0*/  CS2R R34, SRZ ;  /* 0x0000000000227805 */ /* 0x000fe4000001ff00 */
[----:B---3--:R-:W-:Y:S02]  /*1ece0*/  CS2R R26, SRZ ;  /* 0x00000000001a7805 */ /* 0x008fe4000001ff00 */
[----:B------:R-:W-:Y:S02]  /*1ecf0*/  CS2R R36, SRZ ;  /* 0x0000000000247805 */ /* 0x000fe4000001ff00 */
[----:B------:R-:W-:-:S02]  /*1ed00*/  CS2R R38, SRZ ;  /* 0x0000000000267805 */ /* 0x000fc4000001ff00 */
[----:B------:R-:W-:Y:S02]  /*1ed10*/  CS2R R40, SRZ ;  /* 0x0000000000287805 */ /* 0x000fe4000001ff00 */
[----:B-1----:R-:W-:Y:S02]  /*1ed20*/  CS2R R24, SRZ ;  /* 0x0000000000187805 */ /* 0x002fe4000001ff00 */
[----:B------:R-:W-:Y:S02]  /*1ed30*/  CS2R R42, SRZ ;  /* 0x00000000002a7805 */ /* 0x000fe4000001ff00 */
[----:B------:R-:W-:Y:S02]  /*1ed40*/  CS2R R44, SRZ ;  /* 0x00000000002c7805 */ /* 0x000fe4000001ff00 */
[----:B------:R-:W-:Y:S02]  /*1ed50*/  CS2R R46, SRZ ;  /* 0x00000000002e7805 */ /* 0x000fe4000001ff00 */
[----:B------:R-:W-:-:S02]  /*1ed60*/  CS2R R48, SRZ ;  /* 0x0000000000307805 */ /* 0x000fc4000001ff00 */
[----:B------:R-:W-:Y:S02]  /*1ed70*/  CS2R R50, SRZ ;  /* 0x0000000000327805 */ /* 0x000fe4000001ff00 */
[----:B------:R-:W-:Y:S02]  /*1ed80*/  CS2R R52, SRZ ;  /* 0x0000000000347805 */ /* 0x000fe4000001ff00 */
        /* <DEDUP_REMOVED lines=48> */
[----:B------:R-:W-:Y:S01]  /*1f090*/  CS2R R150, SRZ ;  /* 0x0000000000967805 */ /* 0x000fe2000001ff00 */
[----:B----4-:R-:W-:Y:S06]  /*1f0a0*/  @P0 BRA `(.L_x_0) ;  /* 0x0000021800e00947 */ /* 0x010fec0003800000 */
[----:B------:R-:W2:Y:S04]  /*1f0b0*/  LDL.LU.64 R228, [R1+0x1e20] ;  /* 0x001e200001e47983 */ /* 0x000ea80000300a00 */
[----:B------:R-:W3:Y:S04]  /*1f0c0*/  LDL.LU.64 R186, [R1+0x1e00] ;  /* 0x001e000001ba7983 */ /* 0x000ee80000300a00 */
        /* <DEDUP_REMOVED lines=9> */
[----:B--2---:R1:W-:Y:S01]  /*1f160*/  STL [R1+0x1f44], R228 ;  /* 0x001f44e401007387 */ /* 0x0043e20000100800 */
[----:B------:R-:W-:-:S03]  /*1f170*/  IMAD.MOV.U32 R0, RZ, RZ, R229 ;  /* 0x000000ffff007224 */ /* 0x000fc600078e00e5 */
[----:B-1----:R-:W2:Y:S04]  /*1f180*/  LDL.LU.64 R228, [R1+0x1e50] ;  /* 0x001e500001e47983 */ /* 0x002ea80000300a00 */
[----:B------:R1:W-:Y:S04]  /*1f190*/  STL [R1+0x1f40], R0 ;  /* 0x001f400001007387 */ /* 0x0003e80000100800 */
[----:B---3--:R3:W-:Y:S01]  /*1f1a0*/  STL [R1+0x1f4c], R186 ;  /* 0x001f4cba01007387 */ /* 0x0087e20000100800 */
[----:B-1----:R-:W-:-:S03]  /*1f1b0*/  IMAD.MOV.U32 R0, RZ, RZ, R187 ;  /* 0x000000ffff007224 */ /* 0x002fc600078e00bb */
[----:B---3--:R-:W3:Y:S04]  /*1f1c0*/  LDL.LU.64 R186, [R1+0x1ea0] ;  /* 0x001ea00001ba7983 */ /* 0x008ee80000300a00 */
[----:B------:R1:W-:Y:S04]  /*1f1d0*/  STL [R1+0x1f48], R0 ;  /* 0x001f480001007387 */ /* 0x0003e80000100800 */
[----:B----4-:R4:W-:Y:S01]  /*1f1e0*/  STL [R1+0x1f54], R214 ;  /* 0x001f54d601007387 */ /* 0x0109e20000100800 */
[----:B-1----:R-:W-:-:S03]  /*1f1f0*/  IMAD.MOV.U32 R0, RZ, RZ, R215 ;  /* 0x000000ffff007224 */ /* 0x002fc600078e00d7 */
[----:B----4-:R-:W4:Y:S04]  /*1f200*/  LDL.LU.64 R214, [R1+0x1e68] ;  /* 0x001e680001d67983 */ /* 0x010f280000300a00 */
[----:B------:R1:W-:Y:S04]  /*1f210*/  STL [R1+0x1f50], R0 ;  /* 0x001f500001007387 */ /* 0x0003e80000100800 */
[----:B------:R1:W-:Y:S02]  /*1f220*/  STL [R1+0x1f5c], R210 ;  /* 0x001f5cd201007387 */ /* 0x0003e40000100800 */
[----:B-1----:R-:W-:-:S02]  /*1f230*/  IMAD.MOV.U32 R0, RZ, RZ, R211 ;  /* 0x000000ffff007224 */ /* 0x002fc400078e00d3 */
[----:B------:R-:W4:Y:S04]  /*1f240*/  LDL.LU.64 R210, [R1+0x1e78] ;  /* 0x001e780001d27983 */ /* 0x000f280000300a00 */
        /* <DEDUP_REMOVED lines=29> */
[----:B--2---:R2:W-:Y:S01]  /*1f420*/  STL [R1+0x1f9c], R228 ;  /* 0x001f9ce401007387 */ /* 0x0045e20000100800 */
[----:B-1----:R-:W-:-:S03]  /*1f430*/  IMAD.MOV.U32 R0, RZ, RZ, R229 ;  /* 0x000000ffff007224 */ /* 0x002fc600078e00e5 */
[----:B--2---:R-:W2:Y:S04]  /*1f440*/  LDL.LU.64 R228, [R1+0x1ea8] ;  /* 0x001ea80001e47983 */ /* 0x004ea80000300a00 */
        /* <DEDUP_REMOVED lines=305> */
[----:B--2---:R-:W-:Y:S01]  /*20760*/  STL [R1+0x2204], R228 ;  /* 0x002204e401007387 */ /* 0x004fe20000100800 */
[----:B-1----:R-:W-:-:S03]  /*20770*/  IMAD.MOV.U32 R0, RZ, RZ, R229 ;  /* 0x000000ffff007224 */ /* 0x002fc600078e00e5 */
[----:B------:R-:W2:Y:S04]  /*20780*/  LDL.LU.64 R232, [R1+0x2260] ;  /* 0x0022600001e87983 */ /* 0x000ea80000300a00 */
        /* <DEDUP_REMOVED lines=17> */
[----:B------:R1:W-:Y:S04]  /*208a0*/  STL [R1+0x222c], R222 ;  /* 0x00222cde01007387 */ /* 0x0003e80000100800 */
[----:B------:R-:W4:Y:S01]  /*208b0*/  LDL.LU.64 R228, [R1+0x2288] ;  /* 0x0022880001e47983 */ /* 0x000f220000300a00 */
[----:B-1----:R-:W-:-:S03]  /*208c0*/  IMAD.MOV.U32 R0, RZ, RZ, R223 ;  /* 0x000000ffff007224 */ /* 0x002fc600078e00df */
[----:B------:R-:W-:Y:S04]  /*208d0*/  STL [R1+0x2234], R202 ;  /* 0x002234ca01007387 */ /* 0x000fe80000100800 */
        /* <DEDUP_REMOVED lines=19> */
[----:B--2---:R-:W-:Y:S04]  /*20a10*/  STL [R1+0x225c], R232 ;  /* 0x00225ce801007387 */ /* 0x004fe80000100800 */
[----:B------:R1:W-:Y:S04]  /*20a20*/  STL [R1+0x2250], R0 ;  /* 0x0022500001007387 */ /* 0x0003e80000100800 */
[----:B------:R-:W2:Y:S01]  /*20a30*/  LDL.LU.64 R218, [R1+0x22b8] ;  /* 0x0022b80001da7983 */ /* 0x000ea20000300a00 */
[----:B-1----:R-:W-:-:S03]  /*20a40*/  IMAD.MOV.U32 R0, RZ, RZ, R233 ;  /* 0x000000ffff007224 */ /* 0x002fc600078e00e9 */
[----:B---3--:R-:W-:Y:S04]  /*20a50*/  STL [R1+0x2264], R186 ;  /* 0x002264ba01007387 */ /* 0x008fe80000100800 */
[----:B------:R1:W-:Y:S02]  /*20a60*/  STL [R1+0x2258], R0 ;  /* 0x0022580001007387 */ /* 0x0003e40000100800 */
[----:B-1----:R-:W-:Y:S02]  /*20a70*/  IMAD.MOV.U32 R0, RZ, RZ, R187 ;  /* 0x000000ffff007224 */ /* 0x002fe400078e00bb */
[----:B------:R-:W3:Y:S04]  /*20a80*/  LDL.LU.64 R186, [R1+0x22c0] ;  /* 0x0022c00001ba7983 */ /* 0x000ee80000300a00 */
        /* <DEDUP_REMOVED lines=11> */
[----:B------:R-:W-:Y:S04]  /*20b40*/  STL [R1+0x2284], R228 ;  /* 0x002284e401007387 */ /* 0x000fe80000100800 */
[----:B------:R1:W-:Y:S04]  /*20b50*/  STL [R1+0x2278], R0 ;  /* 0x0022780001007387 */ /* 0x0003e80000100800 */
[----:B------:R-:W4:Y:S01]  /*20b60*/  LDL.LU.64 R206, [R1+0x22d8] ;  /* 0x0022d80001ce7983 */ /* 0x000f220000300a00 */
[----:B-1----:R-:W-:-:S03]  /*20b70*/  IMAD.MOV.U32 R0, RZ, RZ, R229 ;  /* 0x000000ffff007224 */ /* 0x002fc600078e00e5 */
[----:B------:R-:W-:Y:S04]  /*20b80*/  STL [R1+0x228c], R222 ;  /* 0x00228cde01007387 */ /* 0x000fe80000100800 */
[----:B------:R1:W-:Y:S04]  /*20b90*/  STL [R1+0x2280], R0 ;  /* 0x0022800001007387 */ /* 0x0003e80000100800 */
[----:B------:R-:W4:Y:S01]  /*20ba0*/  LDL.LU.64 R150, [R1+0x22e0] ;  /* 0x0022e00001967983 */ /* 0x000f220000300a00 */
[----:B-1----:R-:W-:-:S05]  /*20bb0*/  IMAD.MOV.U32 R0, RZ, RZ, R223 ;  /* 0x000000ffff007224 */ /* 0x002fca00078e00df */
[----:B------:R1:W-:Y:S04]  /*20bc0*/  STL [R1+0x2288], R0 ;  /* 0x0022880001007387 */ /* 0x0003e80000100800 */
[----:B------:R1:W-:Y:S02]  /*20bd0*/  STL [R1+0x2294], R202 ;  /* 0x002294ca01007387 */ /* 0x0003e40000100800 */
[----:B-1----:R-:W-:Y:S02]  /*20be0*/  IMAD.MOV.U32 R0, RZ, RZ, R203 ;  /* 0x000000ffff007224 */ /* 0x002fe400078e00cb */
        /* <DEDUP_REMOVED lines=15> */
[----:B------:R-:W2:Y:S04]  /*20ce0*/  LDL.LU.64 R190, [R1+0x2308] ;  /* 0x0023080001be7983 */ /* 0x000ea80000300a00 */
[----:B------:R-:W2:Y:S01]  /*20cf0*/  LDL.LU.64 R232, [R1+0x2310] ;  /* 0x0023100001e87983 */ /* 0x000ea20000300a00 */
[----:B-1----:R-:W-:-:S05]  /*20d00*/  IMAD.MOV.U32 R0, RZ, RZ, R219 ;  /* 0x000000ffff007224 */ /* 0x002fca00078e00db */
[----:B------:R1:W-:Y:S04]  /*20d10*/  STL [R1+0x22b0], R0 ;  /* 0x0022b00001007387 */ /* 0x0003e80000100800 */
[----:B---3--:R3:W-:Y:S01]  /*20d20*/  STL [R1+0x22bc], R186 ;  /* 0x0022bcba01007387 */ /* 0x0087e20000100800 */
[----:B-1----:R-:W-:-:S03]  /*20d30*/  IMAD.MOV.U32 R0, RZ, RZ, R187 ;  /* 0x000000ffff007224 */ /* 0x002fc600078e00bb */
[----:B---3--:R-:W3:Y:S04]  /*20d40*/  LDL.LU.64 R186, [R1+0x2318] ;  /* 0x0023180001ba7983 */ /* 0x008ee80000300a00 */
[----:B------:R1:W-:Y:S04]  /*20d50*/  STL [R1+0x22b8], R0 ;  /* 0x0022b80001007387 */ /* 0x0003e80000100800 */
[----:B----4-:R-:W-:Y:S04]  /*20d60*/  STL [R1+0x22c4], R214 ;  /* 0x0022c4d601007387 */ /* 0x010fe80000100800 */
[----:B------:R-:W4:Y:S01]  /*20d70*/  LDL.LU.64 R228, [R1+0x2320] ;  /* 0x0023200001e47983 */ /* 0x000f220000300a00 */
[----:B-1----:R-:W-:-:S03]  /*20d80*/  IMAD.MOV.U32 R0, RZ, RZ, R215 ;  /* 0x000000ffff007224 */ /* 0x002fc600078e00d7 */
[----:B------:R-:W-:Y:S04]  /*20d90*/  STL [R1+0x22cc], R210 ;  /* 0x0022ccd201007387 */ /* 0x000fe80000100800 */
[----:B------:R1:W-:Y:S04]  /*20da0*/  STL [R1+0x22c0], R0 ;  /* 0x0022c00001007387 */ /* 0x0003e80000100800 */
[----:B------:R-:W4:Y:S04]  /*20db0*/  LDL.LU.64 R222, [R1+0x2328] ;  /* 0x0023280001de7983 */ /* 0x000f280000300a00 */
[----:B------:R-:W4:Y:S01]  /*20dc0*/  LDL.LU.64 R218, [R1+0x2330] ;  /* 0x0023300001da7983 */ /* 0x000f220000300a00 */
[----:B-1----:R-:W-:-:S05]  /*20dd0*/  IMAD.MOV.U32 R0, RZ, RZ, R211 ;  /* 0x000000ffff007224 */ /* 0x002fca00078e00d3 */
[----:B------:R1:W-:Y:S04]  /*20de0*/  STL [R1+0x22c8], R0 ;  /* 0x0022c80001007387 */ /* 0x0003e80000100800 */
[----:B------:R-:W-:Y:S04]  /*20df0*/  STL [R1+0x22d4], R206 ;  /* 0x0022d4ce01007387 */ /* 0x000fe80000100800 */
[----:B------:R-:W4:Y:S01]  /*20e00*/  LDL.LU.64 R214, [R1+0x2338] ;  /* 0x0023380001d67983 */ /* 0x000f220000300a00 */
[----:B-1----:R-:W-:-:S03]  /*20e10*/  IMAD.MOV.U32 R0, RZ, RZ, R207 ;  /* 0x000000ffff007224 */ /* 0x002fc600078e00cf */
[----:B------:R-:W4:Y:S04]  /*20e20*/  LDL.LU.64 R210, [R1+0x2340] ;  /* 0x0023400001d27983 */ /* 0x000f280000300a00 */
[----:B------:R1:W-:Y:S02]  /*20e30*/  STL [R1+0x22d0], R0 ;  /* 0x0022d00001007387 */ /* 0x0003e40000100800 */
[----:B-1----:R-:W-:Y:S02]  /*20e40*/  IMAD.MOV.U32 R0, RZ, RZ, R151 ;  /* 0x000000ffff007224 */ /* 0x002fe400078e0097 */
[----:B------:R-:W-:Y:S04]  /*20e50*/  STL [R1+0x22dc], R150 ;  /* 0x0022dc9601007387 */ /* 0x000fe80000100800 */
[----:B------:R-:W4:Y:S04]  /*20e60*/  LDL.LU.64 R206, [R1+0x2348] ;  /* 0x0023480001ce7983 */ /* 0x000f280000300a00 */
[----:B------:R-:W-:Y:S04]  /*20e70*/  STL [R1+0x22e4], R202 ;  /* 0x0022e4ca01007387 */ /* 0x000fe80000100800 */
        /* <DEDUP_REMOVED lines=11> */
[----:B------:R1:W-:Y:S02]  /*20f30*/  STL [R1+0x22f0], R0 ;  /* 0x0022f00001007387 */ /* 0x0003e40000100800 */
[----:B-1----:R-:W-:Y:S02]  /*20f40*/  IMAD.MOV.U32 R0, RZ, RZ, R195 ;  /* 0x000000ffff007224 */ /* 0x002fe400078e00c3 */
[----:B------:R-:W4:Y:S04]  /*20f50*/  LDL.LU.64 R194, [R1+0x2378] ;  /* 0x0023780001c27983 */ /* 0x000f280000300a00 */
[----:B------:R2:W-:Y:S02]  /*20f60*/  STL [R1+0x22f8], R0 ;  /* 0x0022f80001007387 */ /* 0x0005e40000100800 */
[----:B--2---:R-:W-:-:S02]  /*20f70*/  IMAD.MOV.U32 R0, RZ, RZ, R191 ;  /* 0x000000ffff007224 */ /* 0x004fc400078e00bf */
[----:B------:R1:W-:Y:S04]  /*20f80*/  STL [R1+0x2304], R190 ;  /* 0x002304be01007387 */ /* 0x0003e80000100800 */
[----:B------:R-:W-:Y:S04]  /*20f90*/  STL [R1+0x230c], R232 ;  /* 0x00230ce801007387 */ /* 0x000fe80000100800 */
[----:B------:R2:W-:Y:S04]  /*20fa0*/  STL [R1+0x2300], R0 ;  /* 0x0023000001007387 */ /* 0x0005e80000100800 */
[----:B-1----:R-:W4:Y:S01]  /*20fb0*/  LDL.LU.64 R190, [R1+0x2388] ;  /* 0x0023880001be7983 */ /* 0x002f220000300a00 */
[----:B--2---:R-:W-:-:S03]  /*20fc0*/  IMAD.MOV.U32 R0, RZ, RZ, R233 ;  /* 0x000000ffff007224 */ /* 0x004fc600078e00e9 */
[----:B---3--:R-:W-:Y:S04]  /*20fd0*/  STL [R1+0x2314], R186 ;  /* 0x002314ba01007387 */ /* 0x008fe80000100800 */
[----:B------:R1:W-:Y:S02]  /*20fe0*/  STL [R1+0x2308], R0 ;  /* 0x0023080001007387 */ /* 0x0003e40000100800 */
[----:B-1----:R-:W-:Y:S02]  /*20ff0*/  IMAD.MOV.U32 R0, RZ, RZ, R187 ;  /* 0x000000ffff007224 */ /* 0x002fe400078e00bb */
[----:B----4-:R-:W-:Y:S04]  /*21000*/  STL [R1+0x231c], R228 ;  /* 0x00231ce401007387 */ /* 0x010fe80000100800 */
[----:B------:R1:W-:Y:S04]  /*21010*/  STL [R1+0x2310], R0 ;  /* 0x0023100001007387 */ /* 0x0003e80000100800 */
[----:B------:R-:W2:Y:S01]  /*21020*/  LDL.LU.64 R186, [R1+0x2398] ;  /* 0x0023980001ba7983 */ /* 0x000ea20000300a00 */
[----:B-1----:R-:W-:-:S03]  /*21030*/  IMAD.MOV.U32 R0, RZ, RZ, R229 ;  /* 0x000000ffff007224 */ /* 0x002fc600078e00e5 */
[----:B------:R-:W-:Y:S04]  /*21040*/  STL [R1+0x2324], R222 ;  /* 0x002324de01007387 */ /* 0x000fe80000100800 */
[----:B------:R1:W-:Y:S04]  /*21050*/  STL [R1+0x2318], R0 ;  /* 0x0023180001007387 */ /* 0x0003e80000100800 */
[----:B------:R-:W-:Y:S01]  /*21060*/  STL [R1+0x232c], R218 ;  /* 0x00232cda01007387 */ /* 0x000fe20000100800 */
[----:B-1----:R-:W-:-:S05]  /*21070*/  IMAD.MOV.U32 R0, RZ, RZ, R223 ;  /* 0x000000ffff007224 */ /* 0x002fca00078e00df */
        /* <DEDUP_REMOVED lines=14> */
[----:B-1----:R-:W-:-:S03]  /*21160*/  IMAD.MOV.U32 R0, RZ, RZ, R203 ;  /* 0x000000ffff007224 */ /* 0x002fc600078e00cb */
[----:B------:R-:W-:Y:S04]  /*21170*/  STL [R1+0x2354], R202 ;  /* 0x002354ca01007387 */ /* 0x000fe80000100800 */
[----:B------:R-:W-:Y:S04]  /*21180*/  STL [R1+0x235c], R8 ;  /* 0x00235c0801007387 */ /* 0x000fe80000100800 */
        /* <DEDUP_REMOVED lines=16> */
[----:B------:R-:W3:Y:S04]  /*21290*/  LDL.LU.64 R206, [R1+0x23f8] ;  /* 0x0023f80001ce7983 */ /* 0x000ee80000300a00 */
[----:B------:R-:W-:Y:S01]  /*212a0*/  STL [R1+0x2388], R153 ;  /* 0x0023889901007387 */ /* 0x000fe20000100800 */
[----:B--2---:R-:W-:-:S03]  /*212b0*/  IMAD.MOV.U32 R0, RZ, RZ, R187 ;  /* 0x000000ffff007224 */ /* 0x004fc600078e00bb */
[----:B------:R1:W-:Y:S04]  /*212c0*/  STL [R1+0x2394], R186 ;  /* 0x002394ba01007387 */ /* 0x0003e80000100800 */
[----:B------:R-:W2:Y:S04]  /*212d0*/  LDL.LU.64 R202, [R1+0x2408] ;  /* 0x0024080001ca7983 */ /* 0x000ea80000300a00 */
[----:B------:R3:W-:Y:S04]  /*212e0*/  STL [R1+0x2390], R0 ;  /* 0x0023900001007387 */ /* 0x0007e80000100800 */
[----:B------:R-:W-:Y:S04]  /*212f0*/  STL [R1+0x239c], R156 ;  /* 0x00239c9c01007387 */ /* 0x000fe80000100800 */
[----:B------:R-:W-:Y:S04]  /*21300*/  STL [R1+0x2398], R157 ;  /* 0x0023989d01007387 */ /* 0x000fe80000100800 */
[----:B------:R-:W-:Y:S04]  /*21310*/  STL [R1+0x23a4], R250 ;  /* 0x0023a4fa01007387 */ /* 0x000fe80000100800 */
[----:B------:R-:W4:Y:S04]  /*21320*/  LDL.LU.64 R198, [R1+0x2418] ;  /* 0x0024180001c67983 */ /* 0x000f280000300a00 */
        /* <DEDUP_REMOVED lines=11> */
[----:B-1----:R-:W4:Y:S04]  /*213e0*/  LDL.LU.64 R186, [R1+0x2450] ;  /* 0x0024500001ba7983 */ /* 0x002f280000300a00 */
[----:B------:R-:W-:Y:S04]  /*213f0*/  STL [R1+0x23cc], R240 ;  /* 0x0023ccf001007387 */ /* 0x000fe80000100800 */
        /* <DEDUP_REMOVED lines=8> */
[----:B------:R-:W-:Y:S01]  /*21480*/  STL [R1+0x23e8], R19 ;  /* 0x0023e81301007387 */ /* 0x000fe20000100800 */
[----:B---3--:R-:W-:-:S03]  /*21490*/  IMAD.MOV.U32 R0, RZ, RZ, R207 ;  /* 0x000000ffff007224 */ /* 0x008fc600078e00cf */
[----:B------:R-:W-:Y:S04]  /*214a0*/  STL [R1+0x23f4], R206 ;  /* 0x0023f4ce01007387 */ /* 0x000fe80000100800 */
[----:B------:R-:W-:Y:S04]  /*214b0*/  STL [R1+0x23fc], R22 ;  /* 0x0023fc1601007387 */ /* 0x000fe80000100800 */
[----:B------:R2:W-:Y:S04]  /*214c0*/  STL [R1+0x23f0], R0 ;  /* 0x0023f00001007387 */ /* 0x0005e80000100800 */
[----:B------:R-:W-:Y:S01]  /*214d0*/  STL [R1+0x23f8], R23 ;  /* 0x0023f81701007387 */ /* 0x000fe20000100800 */
[----:B--2---:R-:W-:-:S03]  /*214e0*/  IMAD.MOV.U32 R0, RZ, RZ, R203 ;  /* 0x000000ffff007224 */ /* 0x004fc600078e00cb */
[----:B------:R-:W-:Y:S04]  /*214f0*/  STL [R1+0x2404], R202 ;  /* 0x002404ca01007387 */ /* 0x000fe80000100800 */
[----:B------:R-:W-:Y:S04]  /*21500*/  STL [R1+0x240c], R160 ;  /* 0x00240ca001007387 */ /* 0x000fe80000100800 */
[----:B------:R4:W-:Y:S04]  /*21510*/  STL [R1+0x2400], R0 ;  /* 0x0024000001007387 */ /* 0x0009e80000100800 */
[----:B------:R-:W-:Y:S01]  /*21520*/  STL [R1+0x2408], R161 ;  /* 0x002408a101007387 */ /* 0x000fe20000100800 */
[----:B----4-:R-:W-:-:S03]  /*21530*/  IMAD.MOV.U32 R0, RZ, RZ, R199 ;  /* 0x000000ffff007224 */ /* 0x010fc600078e00c7 */
        /* <DEDUP_REMOVED lines=16> */
[----:B------:R-:W2:Y:S04]  /*21640*/  LDL.LU.64 R8, [R1+0x2488] ;  /* 0x0024880001087983 */ /* 0x000ea80000300a00 */
[----:B------:R-:W-:Y:S04]  /*21650*/  STL [R1+0x2440], R0 ;  /* 0x0024400001007387 */ /* 0x000fe80000100800 */
[----:B------:R-:W3:Y:S04]  /*21660*/  LDL.LU.64 R6, [R1+0x2608] ;  /* 0x0026080001067983 */ /* 0x000ee80000300a00 */
[----:B--2---:R1:W-:Y:S04]  /*21670*/  STL.64 [R1+0x1f30], R8 ;  /* 0x001f300801007387 */ /* 0x0043e80000100a00 */
[----:B-1----:R-:W2:Y:S04]  /*21680*/  LDL.LU.64 R8, [R1+0x2480] ;  /* 0x0024800001087983 */ /* 0x002ea80000300a00 */
[----:B---3--:R1:W-:Y:S04]  /*21690*/  STL.64 [R1+0x1f28], R6 ;  /* 0x001f280601007387 */ /* 0x0083e80000100a00 */
[----:B-1----:R-:W3:Y:S04]  /*216a0*/  LDL.LU.64 R6, [R1+0x26c0] ;  /* 0x0026c00001067983 */ /* 0x002ee80000300a00 */
        /* <DEDUP_REMOVED lines=24> */
[----:B--2---:R-:W-:Y:S04]  /*21830*/  STL.64 [R1+0x1ec0], R8 ;  /* 0x001ec00801007387 */ /* 0x004fe80000100a00 */
[----:B------:R-:W-:Y:S04]  /*21840*/  STL.64 [R1+0x1eb0], R230 ;  /* 0x001eb0e601007387 */ /* 0x000fe80000100a00 */
[----:B---3--:R1:W-:Y:S04]  /*21850*/  STL.64 [R1+0x1eb8], R6 ;  /* 0x001eb80601007387 */ /* 0x0083e80000100a00 */
[----:B-1----:R-:W2:Y:S04]  /*21860*/  LDL.LU.64 R6, [R1+0x25e8] ;  /* 0x0025e80001067983 */ /* 0x002ea80000300a00 */
[----:B------:R-:W-:Y:S04]  /*21870*/  STL.64 [R1+0x1ea0], R224 ;  /* 0x001ea0e001007387 */ /* 0x000fe80000100a00 */
[----:B--2---:R1:W-:Y:S04]  /*21880*/  STL.64 [R1+0x1ea8], R6 ;  /* 0x001ea80601007387 */ /* 0x0043e80000100a00 */
[----:B-1----:R-:W2:Y:S04]  /*21890*/  LDL.LU.64 R6, [R1+0x26a0] ;  /* 0x0026a00001067983 */ /* 0x002ea80000300a00 */
[----:B------:R-:W3:Y:S04]  /*218a0*/  LDL.LU.64 R8, [R1+0x2520] ;  /* 0x0025200001087983 */ /* 0x000ee80000300a00 */
[----:B--2---:R1:W-:Y:S04]  /*218b0*/  STL.64 [R1+0x1e98], R6 ;  /* 0x001e980601007387 */ /* 0x0043e80000100a00 */
[----:B-1----:R-:W2:Y:S04]  /*218c0*/  LDL.LU.64 R6, [R1+0x2698] ;  /* 0x0026980001067983 */ /* 0x002ea80000300a00 */
[----:B---3--:R1:W-:Y:S04]  /*218d0*/  STL.64 [R1+0x1e90], R8 ;  /* 0x001e900801007387 */ /* 0x0083e80000100a00 */
[----:B-1----:R-:W3:Y:S04]  /*218e0*/  LDL.LU.64 R8, [R1+0x24f8] ;  /* 0x0024f80001087983 */ /* 0x002ee80000300a00 */
[----:B--2---:R1:W-:Y:S04]  /*218f0*/  STL.64 [R1+0x1e88], R6 ;  /* 0x001e880601007387 */ /* 0x0043e80000100a00 */
[----:B-1----:R-:W2:Y:S04]  /*21900*/  LDL.LU.64 R6, [R1+0x25e0] ;  /* 0x0025e00001067983 */ /* 0x002ea80000300a00 */
[----:B---3--:R-:W-:Y:S04]  /*21910*/  STL.64 [R1+0x1e80], R8 ;  /* 0x001e800801007387 */ /* 0x008fe80000100a00 */
[----:B------:R-:W-:Y:S04]  /*21920*/  STL.64 [R1+0x1e70], R220 ;  /* 0x001e70dc01007387 */ /* 0x000fe80000100a00 */
[----:B--2---:R1:W-:Y:S04]  /*21930*/  STL.64 [R1+0x1e78], R6 ;  /* 0x001e780601007387 */ /* 0x0043e80000100a00 */
        /* <DEDUP_REMOVED lines=17> */
[----:B------:R-:W2:Y:S04]  /*21a50*/  LDL.LU.64 R8, [R1+0x2680] ;  /* 0x0026800001087983 */ /* 0x000ea80000300a00 */
[----:B-1----:R-:W3:Y:S04]  /*21a60*/  LDL.LU.64 R6, [R1+0x24e0] ;  /* 0x0024e00001067983 */ /* 0x002ee80000300a00 */
[----:B--2---:R1:W-:Y:S04]  /*21a70*/  STL.64 [R1+0x1e18], R8 ;  /* 0x001e180801007387 */ /* 0x0043e80000100a00 */
[----:B-1----:R-:W2:Y:S04]  /*21a80*/  LDL.LU.64 R8, [R1+0x2678] ;  /* 0x0026780001087983 */ /* 0x002ea80000300a00 */
[----:B---3--:R1:W-:Y:S04]  /*21a90*/  STL.64 [R1+0x1e10], R6 ;  /* 0x001e100601007387 */ /* 0x0083e80000100a00 */
[----:B-1----:R-:W3:Y:S01]  /*21aa0*/  LDL.LU.64 R6, [R1+0x24d8] ;  /* 0x0024d80001067983 */ /* 0x002ee20000300a00 */
[----:B------:R-:W-:-:S02]  /*21ab0*/  IMAD.MOV.U32 R232, RZ, RZ, R188 ;  /* 0x000000ffffe87224 */ /* 0x000fc400078e00bc */
[----:B------:R-:W-:Y:S02]  /*21ac0*/  IMAD.MOV.U32 R233, RZ, RZ, R189 ;  /* 0x000000ffffe97224 */ /* 0x000fe400078e00bd */
[----:B------:R-:W-:Y:S02]  /*21ad0*/  IMAD.MOV.U32 R244, RZ, RZ, R192 ;  /* 0x000000fffff47224 */ /* 0x000fe400078e00c0 */
[----:B------:R-:W-:Y:S02]  /*21ae0*/  IMAD.MOV.U32 R245, RZ, RZ, R193 ;  /* 0x000000fffff57224 */ /* 0x000fe400078e00c1 */
[----:B------:R-:W-:Y:S02]  /*21af0*/  IMAD.MOV.U32 R188, RZ, RZ, R182 ;  /* 0x000000ffffbc7224 */ /* 0x000fe400078e00b6 */
[----:B------:R-:W-:Y:S02]  /*21b00*/  IMAD.MOV.U32 R189, RZ, RZ, R183 ;  /* 0x000000ffffbd7224 */ /* 0x000fe400078e00b7 */
        /* <DEDUP_REMOVED lines=17> */
[----:B------:R-:W-:Y:S01]  /*21c20*/  IMAD.MOV.U32 R165, RZ, RZ, R155 ;  /* 0x000000ffffa57224 */ /* 0x000fe200078e009b */
[----:B--2---:R1:W-:Y:S04]  /*21c30*/  STL.64 [R1+0x1e08], R8 ;  /* 0x001e080801007387 */ /* 0x0043e80000100a00 */
[----:B------:R2:W5:Y:S04]  /*21c40*/  LDL.LU.64 R250, [R1+0x25c0] ;  /* 0x0025c00001fa7983 */ /* 0x0005680000300a00 */
[----:B---3--:R3:W-:Y:S04]  /*21c50*/  STL.64 [R1+0x1e00], R6 ;  /* 0x001e000601007387 */ /* 0x0087e80000100a00 */
[----:B------:R2:W5:Y:S04]  /*21c60*/  LDL.LU.64 R246, [R1+0x25b8] ;  /* 0x0025b80001f67983 */ /* 0x0005680000300a00 */
        /* <DEDUP_REMOVED lines=36> */
[----:B-1----:R2:W5:Y:S04]  /*21eb0*/  LDL.LU.64 R8, [R1+0x2550] ;  /* 0x0025500001087983 */ /* 0x0025680000300a00 */
[----:B---3--:R2:W5:Y:S04]  /*21ec0*/  LDL.LU.64 R6, [R1+0x2458] ;  /* 0x0024580001067983 */ /* 0x0085680000300a00 */
        /* <DEDUP_REMOVED lines=1920> */
[----:B------:R-:W-:Y:S01]  /*296d0*/  USHF.R.S32.HI UR8, URZ, 0x1f, UR4 ;  /* 0x0000001f3f087899 */ /* 0x000fe20008011404 */
[----:B------:R-:W-:-:S02]  /*296e0*/  SHF.R.S32.HI R0, RZ, 0x1f, R2 ;  /* 0x0000001fff007819 */ /* 0x000fc40000011402 */
[----:B------:R-:W-:Y:S01]  /*296f0*/  SHF.R.S32.HI R3, RZ, 0x1f, R4 ;  /* 0x0000001fff037819 */ /* 0x000fe20000011404 */
[----:B------:R-:W-:Y:S01]  /*29700*/  ULEA.HI UR8, UR8, UR4, URZ, 0x5 ;  /* 0x0000000408087291 */ /* 0x000fe2000f8f283f */
[C---:B------:R-:W-:Y:S01]  /*29710*/  SHF.L.U64.HI R0, R2.reuse, 0x2, R0 ;  /* 0x0000000202007819 */ /* 0x040fe20000010200 */
[----:B------:R-:W-:Y:S01]  /*29720*/  IMAD.SHL.U32 R2, R2, 0x4, RZ ;  /* 0x0000000402027824 */ /* 0x000fe200078e00ff */
[C---:B------:R-:W-:Y:S01]  /*29730*/  SHF.L.U64.HI R3, R4.reuse, 0x2, R3 ;  /* 0x0000000204037819 */ /* 0x040fe20000010203 */
[----:B------:R-:W-:Y:S01]  /*29740*/  USHF.R.S32.HI UR46, URZ, 0x5, UR8 ;  /* 0x000000053f2e7899 */ /* 0x000fe20008011408 */
[----:B------:R-:W-:Y:S01]  /*29750*/  IMAD.SHL.U32 R4, R4, 0x4, RZ ;  /* 0x0000000404047824 */ /* 0x000fe200078e00ff */
        /* <DEDUP_REMOVED lines=63> */
[----:B------:R-:W-:Y:S01]  /*29b50*/  CS2R R150, SRZ ;  /* 0x0000000000967805 */ /* 0x000fe2000001ff00 */
[----:B------:R-:W-:Y:S01]  /*29b60*/  UMOV UR5, 0x3 ;  /* 0x0000000300057882 */ /* 0x000fe20000000000 */
[----:B------:R-:W-:Y:S01]  /*29b70*/  UMOV UR44, 0xffffffff ;  /* 0xffffffff002c7882 */ /* 0x000fe20000000000 */
[----:B------:R-:W-:Y:S01]  /*29b80*/  UIADD3 UR47, UR46, -0x4, URZ ;  /* 0xfffffffc2e2f7890 */ /* 0x000fe2000fffe03f */
[----:B--2---:R-:W-:-:S11]  /*29b90*/  UMOV UR4, URZ ;  /* 0x0000003f00047c82 */ /* 0x004fd60008000000 */
.L_x_1:
[----:B-----5:R-:W-:Y:S01]  /*29ba0*/  STL.64 [R1+0x2b88], R250 ;  /* 0x002b88fa01007387 */ /* 0x020fe20000100a00 */
[----:B------:R-:W-:Y:S01]  /*29bb0*/  UIADD3 UR44, UR44, 0x1, URZ ;  /* 0x000000012c2c7890 */ /* 0x000fe2000fffe03f */
[----:B------:R-:W-:-:S04]  /*29bc0*/  DEPBAR.LE SB0, 0x6 ;  /* 0x000081800000791a */ /* 0x000fc80000000000 */
[----:B------:R-:W-:Y:S04]  /*29bd0*/  STL.64 [R1+0x2b80], R248 ;  /* 0x002b80f801007387 */ /* 0x000fe80000100a00 */
        /* <DEDUP_REMOVED lines=61> */
[----:B------:R1:W-:Y:S04]  /*29fb0*/  STL.64 [R1+0x2990], R124 ;  /* 0x0029907c01007387 */ /* 0x0003e80000100a00 */
[----:B-1----:R-:W2:Y:S04]  /*29fc0*/  LDL.LU.64 R124, [R1+0x1800] ;  /* 0x00180000017c7983 */ /* 0x002ea80000300a00 */
[----:B------:R-:W3:Y:S04]  /*29fd0*/  LDL.LU.64 R126, [R1+0x1808] ;  /* 0x00180800017e7983 */ /* 0x000ee80000300a00 */
[----:B------:R-:W4:Y:S04]  /*29fe0*/  LDL.LU.64 R128, [R1+0x1810] ;  /* 0x0018100001807983 */ /* 0x000f280000300a00 */
[----:B------:R-:W2:Y:S04]  /*29ff0*/  LDL.LU.64 R130, [R1+0x1818] ;  /* 0x0018180001827983 */ /* 0x000ea80000300a00 */
        /* <DEDUP_REMOVED lines=9> */
[----:B------:R-:W3:Y:S01]  /*2a090*/  LDL.LU.64 R150, [R1+0x1868] ;  /* 0x0018680001967983 */ /* 0x000ee20000300a00 */
[----:B------:R-:W-:Y:S01]  /*2a0a0*/  UISETP.GT.AND UP0, UPT, UR44, 0x4, UPT ;  /* 0x000000042c00788c */ /* 0x000fe2000bf04270 */
[----:B------:R-:W-:Y:S01]  /*2a0b0*/  UMOV UR41, 0x40000040 ;  /* 0x4000004000297882 */ /* 0x000fe20000000000 */
[----:B------:R-:W-:Y:S01]  /*2a0c0*/  UMOV UR43, 0x40000040 ;  /* 0x40000040002b7882 */ /* 0x000fe20000000000 */
[----:B------:R-:W-:Y:S06]  /*2a0d0*/  BAR.SYNC.DEFER_BLOCKING 0x0 ;  /* 0x0000000000007b1d */ /* 0x000fec0000010000 */
[----:B---3--:R-:W-:Y:S04]  /*2a0e0*/  STL.64 [R1+0x3d88], R150 ;  /* 0x003d889601007387 */ /* 0x008fe80000100a00 */
[----:B--2---:R-:W-:Y:S04]  /*2a0f0*/  STL.64 [R1+0x3d80], R148 ;  /* 0x003d809401007387 */ /* 0x004fe80000100a00 */
[----:B----4-:R-:W-:Y:S04]  /*2a100*/  STL.64 [R1+0x3d78], R146 ;  /* 0x003d789201007387 */ /* 0x010fe80000100a00 */
        /* <DEDUP_REMOVED lines=125> */
[----:B--2---:R-:W-:Y:S04]  /*2a8e0*/  STL.64 [R1+0x3f88], R150 ;  /* 0x003f889601007387 */ /* 0x004fe80000100a00 */
[----:B----4-:R-:W-:Y:S04]  /*2a8f0*/  STL.64 [R1+0x3f80], R148 ;  /* 0x003f809401007387 */ /* 0x010fe80000100a00 */
[----:B---3--:R-:W-:Y:S04]  /*2a900*/  STL.64 [R1+0x3f78], R146 ;  /* 0x003f789201007387 */ /* 0x008fe80000100a00 */
        /* <DEDUP_REMOVED lines=62> */
[----:B------:R-:W2:Y:S04]  /*2acf0*/  LDL.LU.64 R26, [R1+0x1c08] ;  /* 0x001c0800011a7983 */ /* 0x000ea80000300a00 */
        /* <DEDUP_REMOVED lines=61> */
[----:B------:R-:W2:Y:S01]  /*2b0d0*/  LDL.LU.64 R150, [R1+0x1df8] ;  /* 0x001df80001967983 */ /* 0x000ea20000300a00 */
[----:B------:R-:W-:-:S03]  /*2b0e0*/  USEL UR44, UR44, URZ, !UP0 ;  /* 0x0000003f2c2c7287 */ /* 0x000fc6000c000000 */
[----:B------:R-:W3:Y:S01]  /*2b0f0*/  LDL.LU.64 R152, [R1+0x1870] ;  /* 0x0018700001987983 */ /* 0x000ee20000300a00 */
[----:B------:R-:W-:-:S03]  /*2b100*/  ULEA UR8, UR44, UR45, 0x10 ;  /* 0x0000002d2c087291 */ /* 0x000fc6000f8e803f */
[----:B------:R-:W3:Y:S01]  /*2b110*/  LDL.LU.64 R154, [R1+0x1878] ;  /* 0x00187800019a7983 */ /* 0x000ee20000300a00 */
[----:B------:R-:W-:Y:S02]  /*2b120*/  UIADD3 UR9, UR8, 0x50000, URZ ;  /* 0x0005000008097890 */ /* 0x000fe4000fffe03f */
[----:B------:R-:W-:Y:S01]  /*2b130*/  USHF.R.U32.HI UR40, URZ, 0x4, UR8 ;  /* 0x000000043f287899 */ /* 0x000fe20008011608 */
[----:B------:R-:W3:Y:S01]  /*2b140*/  LDL.LU.64 R156, [R1+0x1880] ;  /* 0x00188000019c7983 */ /* 0x000ee20000300a00 */
[----:B------:R-:W-:Y:S02]  /*2b150*/  USHF.R.U32.HI UR9, URZ, 0x4, UR9 ;  /* 0x000000043f097899 */ /* 0x000fe40008011609 */
[----:B------:R-:W-:Y:S01]  /*2b160*/  USGXT.U32 UR40, UR40, 0xe ;  /* 0x0000000e2828789a */ /* 0x000fe20008000000 */
[----:B------:R-:W3:Y:S01]  /*2b170*/  LDL.LU.64 R158, [R1+0x1888] ;  /* 0x00188800019e7983 */ /* 0x000ee20000300a00 */
[----:B------:R-:W-:Y:S02]  /*2b180*/  USGXT.U32 UR42, UR9, 0xe ;  /* 0x0000000e092a789a */ /* 0x000fe40008000000 */
[----:B------:R-:W-:Y:S01]  /*2b190*/  UIADD3 UR24, UP0, UR40, 0x2, URZ ;  /* 0x0000000228187890 */ /* 0x000fe2000ff1e03f */
[----:B------:R-:W3:Y:S01]  /*2b1a0*/  LDL.LU.64 R160, [R1+0x1890] ;  /* 0x0018900001a07983 */ /* 0x000ee20000300a00 */
[----:B------:R-:W-:Y:S01]  /*2b1b0*/  UIADD3 UR26, UP1, UR42, 0x2, URZ ;  /* 0x000000022a1a7890 */ /* 0x000fe2000ff3e03f */
[----:B------:R-:W-:Y:S01]  /*2b1c0*/  UMOV UR8, URZ ;  /* 0x0000003f00087c82 */ /* 0x000fe20008000000 */
[----:B------:R-:W-:Y:S01]  /*2b1d0*/  UMOV UR9, URZ ;  /* 0x0000003f00097c82 */ /* 0x000fe20008000000 */
[----:B------:R-:W-:Y:S01]  /*2b1e0*/  UIADD3.X UR25, UR8, 0x40000040, URZ, UP0, !UPT ;  /* 0x4000004008197890 */ /* 0x000fe200087fe43f */
[----:B------:R-:W3:Y:S01]  /*2b1f0*/  LDL.LU.64 R162, [R1+0x1898] ;  /* 0x0018980001a27983 */ /* 0x000ee20000300a00 */
[----:B------:R-:W-:Y:S01]  /*2b200*/  UIADD3.X UR27, UR9, 0x40000040, URZ, UP1, !UPT ;  /* 0x40000040091b7890 */ /* 0x000fe20008ffe43f */
[----:B--2---:R-:W-:Y:S01]  /*2b210*/  WARPGROUP.ARRIVE ;  /* 0x00000000000079c5 */ /* 0x004fe20000000000 */
[----:B------:R-:W-:Y:S01]  /*2b220*/  UIADD3.64 UR36, UR24, 0x2, URZ ;  /* 0x0000000218247897 */ /* 0x000fe2000fffe03f */
[----:B------:R-:W3:Y:S04]  /*2b230*/  LDL.LU.64 R164, [R1+0x18a0] ;  /* 0x0018a00001a47983 */ /* 0x000ee80000300a00 */
[----:B------:R-:W-:Y:S01]  /*2b240*/  HGMMA.64x256x8.F32.TF32 R24, gdesc[UR40], R24, gsb0 ;  /* 0x07e00000281879f0 */ /* 0x000fe20008002818 */
[----:B------:R-:W-:Y:S01]  /*2b250*/  UIADD3.64 UR38, UR26, 0x2, URZ ;  /* 0x000000021a267897 */ /* 0x000fe2000fffe03f */
[----:B------:R-:W3:Y:S01]  /*2b260*/  LDL.LU.64 R166, [R1+0x18a8] ;  /* 0x0018a80001a67983 */ /* 0x000ee20000300a00 */
[----:B------:R-:W-:-:S02]  /*2b270*/  UIADD3.64 UR32, UR24, 0x4, URZ ;  /* 0x0000000418207897 */ /* 0x000fc4000fffe03f */
[----:B------:R-:W-:Y:S01]  /*2b280*/  UIADD3.64 UR34, UR26, 0x4, URZ ;  /* 0x000000041a227897 */ /* 0x000fe2000fffe03f */
        /* <DEDUP_REMOVED lines=42> */
[----:B------:R-:W-:Y:S04]  /*2b530*/  STL [R1+0x298c], R6 ;  /* 0x00298c0601007387 */ /* 0x000fe80000100800 */
[----:B------:R-:W-:Y:S04]  /*2b540*/  STL [R1+0x2988], R7 ;  /* 0x0029880701007387 */ /* 0x000fe80000100800 */
[----:B------:R-:W-:Y:S04]  /*2b550*/  STL [R1+0x2918], R14 ;  /* 0x0029180e01007387 */ /* 0x000fe80000100800 */
[----:B------:R-:W-:Y:S04]  /*2b560*/  STL.64 [R1+0x2880], R12 ;  /* 0x0028800c01007387 */ /* 0x000fe80000100a00 */
[----:B------:R-:W-:Y:S01]  /*2b570*/  STL.64 [R1+0x2878], R10 ;  /* 0x0028780a01007387 */ /* 0x000fe20000100a00 */
[----:B------:R-:W-:-:S02]  /*2b580*/  WARPGROUP.DEPBAR.LE gsb0, 0x0 ;  /* 0x00008000000079c5 */ /* 0x000fc40000010000 */
[----:B------:R-:W-:-:S06]  /*2b590*/  WARPGROUP.ARRIVE ;  /* 0x00000000000079c5 */ /* 0x000fcc0000000000 */
[----:B------:R-:W-:Y:S03]  /*2b5a0*/  HGMMA.64x256x8.F32.TF32 R24, gdesc[UR24], R24, gsb0 ;  /* 0x07e00000181879f0 */ /* 0x000fe60008002818 */
[----:B------:R-:W-:Y:S02]  /*2b5b0*/  WARPGROUP.DEPBAR.LE gsb0, 0x0 ;  /* 0x00008000000079c5 */ /* 0x000fe40000010000 */
[----:B------:R-:W-:-:S15]  /*2b5c0*/  WARPGROUP.ARRIVE ;  /* 0x00000000000079c5 */ /* 0x000fde0000000000 */
[----:B------:R-:W-:-:S08]  /*2b5d0*/  NOP ;  /* 0x0000000000007918 */ /* 0x000fd00000000000 */
[----:B------:R-:W-:Y:S03]  /*2b5e0*/  HGMMA.64x256x8.F32.TF32 R24, gdesc[UR36], R24, gsb0 ;  /* 0x07e00000241879f0 */ /* 0x000fe60008002818 */
[----:B------:R-:W-:Y:S02]  /*2b5f0*/  WARPGROUP.DEPBAR.LE gsb0, 0x0 ;  /* 0x00008000000079c5 */ /* 0x000fe40000010000 */
[----:B------:R-:W-:-:S15]  /*2b600*/  WARPGROUP.ARRIVE ;  /* 0x00000000000079c5 */ /* 0x000fde0000000000 */
[----:B------:R-:W-:-:S08]  /*2b610*/  NOP ;  /* 0x0000000000007918 */ /* 0x000fd00000000000 */
[----:B------:R-:W-:Y:S03]  /*2b620*/  HGMMA.64x256x8.F32.TF32 R24, gdesc[UR32], R24, gsb0 ;  /* 0x07e00000201879f0 */ /* 0x000fe60008002818 */
[----:B------:R-:W-:Y:S02]  /*2b630*/  WARPGROUP.DEPBAR.LE gsb0, 0x0 ;  /* 0x00008000000079c5 */ /* 0x000fe40000010000 */
        /* <DEDUP_REMOVED lines=128> */
[----:B------:R-:W-:Y:S01]  /*2be40*/  UIADD3.64 UR22, UR26, 0x7fe, URZ ;  /* 0x000007fe1a167897 */ /* 0x000fe2000fffe03f */
[----:B------:R-:W-:Y:S01]  /*2be50*/  UMOV UR20, UR40 ;  /* 0x0000002800147c82 */ /* 0x000fe20008000000 */
[----:B------:R-:W-:Y:S01]  /*2be60*/  UMOV UR21, UR41 ;  /* 0x0000002900157c82 */ /* 0x000fe20008000000 */
        /* <DEDUP_REMOVED lines=9> */
[----:B--2---:R-:W-:-:S06]  /*2bf00*/  WARPGROUP.ARRIVE ;  /* 0x00000000000079c5 */ /* 0x004fcc0000000000 */
        /* <DEDUP_REMOVED lines=78> */
[----:B-1----:R-:W3:Y:S04]  /*2c3f0*/  LDL.LU.64 R150, [R1+0x3d88] ;  /* 0x003d880001967983 */ /* 0x002ee80000300a00 */
        /* <DEDUP_REMOVED lines=13> */
[----:B------:R-:W-:-:S02]  /*2c4d0*/  UIADD3.64 UR40, UR24, 0x1fe, URZ ;  /* 0x000001fe18287897 */ /* 0x000fc4000fffe03f */
[----:B------:R-:W-:Y:S01]  /*2c4e0*/  UIADD3.64 UR28, UR24, 0x200, URZ ;  /* 0x00000200181c7897 */ /* 0x000fe2000fffe03f */
[----:B------:R-:W2:Y:S01]  /*2c4f0*/  LDL.LU.64 R122, [R1+0x3d18] ;  /* 0x003d1800017a7983 */ /* 0x000ea20000300a00 */
[----:B------:R-:W-:Y:S01]  /*2c500*/  UMOV UR30, UR26 ;  /* 0x0000001a001e7c82 */ /* 0x000fe20008000000 */
[----:B------:R-:W-:Y:S01]  /*2c510*/  UMOV UR31, UR27 ;  /* 0x0000001b001f7c82 */ /* 0x000fe20008000000 */
[----:B------:R-:W-:Y:S01]  /*2c520*/  UIADD3.64 UR36, UR24, 0x202, URZ ;  /* 0x0000020218247897 */ /* 0x000fe2000fffe03f */
[----:B------:R-:W4:Y:S01]  /*2c530*/  LDL.LU.64 R120, [R1+0x3d10] ;  /* 0x003d100001787983 */ /* 0x000f220000300a00 */
[----:B------:R-:W-:-:S03]  /*2c540*/  UIADD3.64 UR32, UR24, 0x204, URZ ;  /* 0x0000020418207897 */ /* 0x000fc6000fffe03f */
        /* <DEDUP_REMOVED lines=48> */
[----:B---3--:R-:W-:-:S06]  /*2c850*/  WARPGROUP.ARRIVE ;  /* 0x00000000000079c5 */ /* 0x008fcc0000000000 */
        /* <DEDUP_REMOVED lines=14> */
[----:B------:R1:W-:Y:S04]  /*2c940*/  STL.64 [R1+0x1800], R124 ;  /* 0x0018007c01007387 */ /* 0x0003e80000100a00 */
        /* <DEDUP_REMOVED lines=63> */
[----:B-1----:R-:W4:Y:S04]  /*2cd40*/  LDL.LU.64 R124, [R1+0x1200] ;  /* 0x00120000017c7983 */ /* 0x002f280000300a00 */
[----:B---3--:R-:W3:Y:S04]  /*2cd50*/  LDL.LU.64 R126, [R1+0x1208] ;  /* 0x00120800017e7983 */ /* 0x008ee80000300a00 */
[----:B--2---:R-:W2:Y:S04]  /*2cd60*/  LDL.LU.64 R128, [R1+0x1210] ;  /* 0x0012100001807983 */ /* 0x004ea80000300a00 */
[----:B------:R-:W4:Y:S04]  /*2cd70*/  LDL.LU.64 R130, [R1+0x1218] ;  /* 0x0012180001827983 */ /* 0x000f280000300a00 */
[----:B------:R-:W3:Y:S04]  /*2cd80*/  LDL.LU.64 R132, [R1+0x1220] ;  /* 0x0012200001847983 */ /* 0x000ee80000300a00 */
[----:B------:R-:W2:Y:S04]  /*2cd90*/  LDL.LU.64 R134, [R1+0x1228] ;  /* 0x0012280001867983 */ /* 0x000ea80000300a00 */
        /* <DEDUP_REMOVED lines=8> */
[----:B---3--:R-:W-:Y:S04]  /*2ce20*/  STL.64 [R1+0x3988], R150 ;  /* 0x0039889601007387 */ /* 0x008fe80000100a00 */
[----:B----4-:R-:W-:Y:S04]  /*2ce30*/  STL.64 [R1+0x3980], R148 ;  /* 0x0039809401007387 */ /* 0x010fe80000100a00 */
[----:B--2---:R-:W-:Y:S04]  /*2ce40*/  STL.64 [R1+0x3978], R146 ;  /* 0x0039789201007387 */ /* 0x004fe80000100a00 */
        /* <DEDUP_REMOVED lines=253> */
[----:B------:R-:W-:Y:S01]  /*2de20*/  UMOV UR20, UR40 ;  /* 0x0000002800147c82 */ /* 0x000fe20008000000 */
[----:B------:R-:W-:Y:S01]  /*2de30*/  UMOV UR21, UR41 ;  /* 0x0000002900157c82 */ /* 0x000fe20008000000 */
[----:B------:R-:W-:Y:S01]  /*2de40*/  UMOV UR30, UR18 ;  /* 0x00000012001e7c82 */ /* 0x000fe20008000000 */
[----:B------:R-:W-:Y:S01]  /*2de50*/  UMOV UR31, UR19 ;  /* 0x00000013001f7c82 */ /* 0x000fe20008000000 */
[----:B------:R-:W-:Y:S01]  /*2de60*/  UMOV UR12, UR36 ;  /* 0x00000024000c7c82 */ /* 0x000fe20008000000 */
[----:B------:R-:W-:Y:S01]  /*2de70*/  UMOV UR13, UR37 ;  /* 0x00000025000d7c82 */ /* 0x000fe20008000000 */
[----:B------:R-:W-:Y:S01]  /*2de80*/  UMOV UR8, UR32 ;  /* 0x0000002000087c82 */ /* 0x000fe20008000000 */
[----:B------:R-:W-:Y:S01]  /*2de90*/  UMOV UR9, UR33 ;  /* 0x0000002100097c82 */ /* 0x000fe20008000000 */
        /* <DEDUP_REMOVED lines=193> */
[----:B------:R-:W-:-:S02]  /*2eab0*/  UIADD3.64 UR40, UR24, 0x3fe, URZ ;  /* 0x000003fe18287897 */ /* 0x000fc4000fffe03f */
[----:B------:R-:W-:Y:S01]  /*2eac0*/  UIADD3.64 UR28, UR24, 0x400, URZ ;  /* 0x00000400181c7897 */ /* 0x000fe2000fffe03f */
[----:B------:R-:W-:Y:S01]  /*2ead0*/  UMOV UR30, UR26 ;  /* 0x0000001a001e7c82 */ /* 0x000fe20008000000 */
[----:B------:R-:W-:Y:S01]  /*2eae0*/  UMOV UR31, UR27 ;  /* 0x0000001b001f7c82 */ /* 0x000fe20008000000 */
[----:B------:R-:W-:Y:S02]  /*2eaf0*/  UIADD3.64 UR36, UR24, 0x402, URZ ;  /* 0x0000040218247897 */ /* 0x000fe4000fffe03f */
[----:B------:R-:W-:Y:S01]  /*2eb00*/  UIADD3.64 UR32, UR24, 0x404, URZ ;  /* 0x0000040418207897 */ /* 0x000fe2000fffe03f */
        /* <DEDUP_REMOVED lines=101> */
[----:B------:R-:W2:Y:S04]  /*2f160*/  LDL.LU.64 R122, [R1+0x3918] ;  /* 0x00391800017a7983 */ /* 0x000ea80000300a00 */
        /* <DEDUP_REMOVED lines=400> */
[----:B------:R-:W3:Y:S01]  /*30a70*/  LDL.LU.64 R152, [R1+0xc70] ;  /* 0x000c700001987983 */ /* 0x000ee20000300a00 */
[----:B------:R-:W-:Y:S01]  /*30a80*/  UMOV UR30, UR26 ;  /* 0x0000001a001e7c82 */ /* 0x000fe20008000000 */
[----:B------:R-:W-:Y:S01]  /*30a90*/  UMOV UR31, UR27 ;  /* 0x0000001b001f7c82 */ /* 0x000fe20008000000 */
[----:B------:R-:W-:Y:S01]  /*30aa0*/  UIADD3.64 UR36, UR24, 0x602, URZ ;  /* 0x0000060218247897 */ /* 0x000fe2000fffe03f */
[----:B------:R-:W3:Y:S01]  /*30ab0*/  LDL.LU.64 R154, [R1+0xc78] ;  /* 0x000c7800019a7983 */ /* 0x000ee20000300a00 */
[----:B------:R-:W-:-:S03]  /*30ac0*/  UIADD3.64 UR32, UR24, 0x604, URZ ;  /* 0x0000060418207897 */ /* 0x000fc6000fffe03f */
        /* <DEDUP_REMOVED lines=1134> */
[----:B-1----:R-:W4:Y:S04]  /*351b0*/  LDL.LU.64 R124, [R1] ;  /* 0x00000000017c7983 */ /* 0x002f280000300a00 */
        /* <DEDUP_REMOVED lines=574> */
[----:B---3--:R-:W-:Y:S01]  /*375a0*/  WARPGROUP.ARRIVE ;  /* 0x00000000000079c5 */ /* 0x008fe20000000000 */
[----:B------:R-:W-:Y:S01]  /*375b0*/  UIADD3.64 UR36, UR24, 0xe02, URZ ;  /* 0x00000e0218247897 */ /* 0x000fe2000fffe03f */
[----:B------:R-:W2:Y:S04]  /*375c0*/  LDL.LU.64 R120, [R1+0x2d10] ;  /* 0x002d100001787983 */ /* 0x000ea80000300a00 */
[----:B------:R-:W-:Y:S01]  /*375d0*/  HGMMA.64x256x8.F32.TF32 R124, gdesc[UR40], R124, gsb0 ;  /* 0x07e00000287c79f0 */ /* 0x000fe2000800287c */
[----:B------:R-:W-:Y:S01]  /*375e0*/  UIADD3.64 UR24, UR24, 0xe04, URZ ;  /* 0x00000e0418187897 */ /* 0x000fe2000fffe03f */
[----:B------:R-:W2:Y:S01]  /*375f0*/  LDL.LU.64 R118, [R1+0x2d08] ;  /* 0x002d080001767983 */ /* 0x000ea20000300a00 */
[----:B------:R-:W-:Y:S01]  /*37600*/  UMOV UR26, UR34 ;  /* 0x00000022001a7c82 */ /* 0x000fe20008000000 */
[----:B------:R-:W-:-:S02]  /*37610*/  UMOV UR27, UR35 ;  /* 0x00000023001b7c82 */ /* 0x000fc40008000000 */
        /* <DEDUP_REMOVED lines=59> */
[----:B------:R-:W-:Y:S04]  /*379d0*/  STL.64 [R1], R124 ;  /* 0x0000007c01007387 */ /* 0x000fe80000100a00 */
        /* <DEDUP_REMOVED lines=133> */
[----:B------:R-:W3:Y:S04]  /*38230*/  LDL.LU R6, [R1+0x1f40] ;  /* 0x001f400001067983 */ /* 0x000ee80000300800 */
[----:B------:R-:W4:Y:S01]  /*38240*/  LDL.LU R7, [R1+0x1f44] ;  /* 0x001f440001077983 */ /* 0x000f220000300800 */
[----:B------:R-:W-:Y:S01]  /*38250*/  UISETP.GE.AND UP0, UPT, UR4, UR47, UPT ;  /* 0x0000002f0400728c */ /* 0x000fe2000bf06270 */
[----:B------:R-:W-:Y:S01]  /*38260*/  UMOV UR9, UR25 ;  /* 0x0000001900097c82 */ /* 0x000fe20008000000 */
[----:B------:R-:W-:Y:S01]  /*38270*/  UIADD3 UR5, UR5, 0x1, URZ ;  /* 0x0000000105057890 */ /* 0x000fe2000fffe03f */
[----:B------:R-:W3:Y:S04]  /*38280*/  LDL.LU R12, [R1+0x1f4c] ;  /* 0x001f4c00010c7983 */ /* 0x000ee80000300800 */
[----:B------:R-:W3:Y:S04]  /*38290*/  LDL.LU R13, [R1+0x1f50] ;  /* 0x001f5000010d7983 */ /* 0x000ee80000300800 */
[----:B------:R-:W3:Y:S04]  /*382a0*/  LDL.LU R11, [R1+0x1f54] ;  /* 0x001f5400010b7983 */ /* 0x000ee80000300800 */
[----:B------:R-:W3:Y:S04]  /*382b0*/  LDL.LU R14, [R1+0x1f5c] ;  /* 0x001f5c00010e7983 */ /* 0x000ee80000300800 */
[----:B------:R-:W3:Y:S01]  /*382c0*/  LDL.LU R10, [R1+0x1f6c] ;  /* 0x001f6c00010a7983 */ /* 0x000ee20000300800 */
[----:B--2---:R-:W-:-:S06]  /*382d0*/  WARPGROUP.ARRIVE ;  /* 0x00000000000079c5 */ /* 0x004fcc0000000000 */
[----:B------:R-:W-:Y:S01]  /*382e0*/  HGMMA.64x256x8.F32.TF32 R24, gdesc[UR20], R24, gsb0 ;  /* 0x07e00000141879f0 */ /* 0x000fe20008002818 */
[----:B----4-:R-:W-:-:S05]  /*382f0*/  IADD3 R7, P1, R7, R2, RZ ;  /* 0x0000000207077210 */ /* 0x010fca0007f3e0ff */
[----:B---3--:R-:W-:Y:S01]  /*38300*/  IMAD.X R6, R6, 0x1, R0, P1 ;  /* 0x0000000106067824 */ /* 0x008fe200008e0600 */
[----:B------:R-:W-:Y:S04]  /*38310*/  STL [R1+0x1f44], R7 ;  /* 0x001f440701007387 */ /* 0x000fe80000100800 */
[----:B------:R-:W-:Y:S04]  /*38320*/  STL [R1+0x1f40], R6 ;  /* 0x001f400601007387 */ /* 0x000fe80000100800 */
[----:B------:R1:W-:Y:S01]  /*38330*/  STL [R1+0x291c], R252 ;  /* 0x00291cfc01007387 */ /* 0x0003e20000100800 */
[----:B------:R-:W-:-:S02]  /*38340*/  WARPGROUP.DEPBAR.LE gsb0, 0x0 ;  /* 0x00008000000079c5 */ /* 0x000fc40000010000 */
[----:B------:R-:W-:-:S10]  /*38350*/  WARPGROUP.ARRIVE ;  /* 0x00000000000079c5 */ /* 0x000fd40000000000 */
[----:B------:R-:W-:Y:S03]  /*38360*/  HGMMA.64x256x8.F32.TF32 R24, gdesc[UR16], R24, gsb0 ;  /* 0x07e00000101879f0 */ /* 0x000fe60008002818 */
[----:B------:R-:W-:Y:S02]  /*38370*/  WARPGROUP.DEPBAR.LE gsb0, 0x0 ;  /* 0x00008000000079c5 */ /* 0x000fe40000010000 */
[----:B------:R-:W-:-:S15]  /*38380*/  WARPGROUP.ARRIVE ;  /* 0x00000000000079c5 */ /* 0x000fde0000000000 */
[----:B------:R-:W-:-:S08]  /*38390*/  NOP ;  /* 0x0000000000007918 */ /* 0x000fd00000000000 */
[----:B------:R-:W-:Y:S01]  /*383a0*/  HGMMA.64x256x8.F32.TF32 R24, gdesc[UR12], R24, gsb0 ;  /* 0x07e000000c1879f0 */ /* 0x000fe20008002818 */
[----:B------:R-:W-:-:S04]  /*383b0*/  UIMAD UR12, UR4, -0x20, UR48 ;  /* 0xffffffe0040c78a4 */ /* 0x000fc8000f8e0230 */
[----:B------:R-:W-:-:S04]  /*383c0*/  UISETP.GT.AND UP1, UPT, UR12, URZ, UPT ;  /* 0x0000003f0c00728c */ /* 0x000fc8000bf24270 */
[----:B------:R-:W-:Y:S02]  /*383d0*/  USEL UR8, URZ, 0x4, !UP1 ;  /* 0x000000043f087887 */ /* 0x000fe4000c800000 */
[----:B------:R-:W-:Y:S02]  /*383e0*/  UISETP.GT.AND UP1, UPT, UR5, 0x4, UPT ;  /* 0x000000040500788c */ /* 0x000fe4000bf24270 */
[----:B------:R-:W-:Y:S02]  /*383f0*/  USEL UR8, UR8, URZ, !UP0 ;  /* 0x0000003f08087287 */ /* 0x000fe4000c000000 */
[----:B------:R-:W-:-:S04]  /*38400*/  USEL UR5, UR5, URZ, !UP1 ;  /* 0x0000003f05057287 */ /* 0x000fc8000c800000 */
[----:B------:R-:W-:Y:S01]  /*38410*/  ISETP.NE.U32.AND P0, PT, RZ, UR8, PT ;  /* 0x00000008ff007c0c */ /* 0x000fe2000bf05070 */
[----:B------:R-:W-:Y:S01]  /*38420*/  UMOV UR8, UR24 ;  /* 0x0000001800087c82 */ /* 0x000fe20008000000 */
[----:B------:R-:W-:-:S06]  /*38430*/  ULEA UR13, UR5, UR45, 0x10 ;  /* 0x0000002d050d7291 */ /* 0x000fcc000f8e803f */
[----:B------:R-:W-:Y:S02]  /*38440*/  VIADD R5, R252, UR13 ;  /* 0x0000000dfc057c36 */ /* 0x000fe40008000000 */
[----:B-1----:R-:W2:Y:S01]  /*38450*/  LDL.LU R252, [R1+0x1f68] ;  /* 0x001f680001fc7983 */ /* 0x002ea20000300800 */
[----:B------:R-:W-:Y:S02]  /*38460*/  WARPGROUP.DEPBAR.LE gsb0, 0x0 ;  /* 0x00008000000079c5 */ /* 0x000fe40000010000 */
[----:B------:R-:W-:-:S06]  /*38470*/  WARPGROUP.ARRIVE ;  /* 0x00000000000079c5 */ /* 0x000fcc0000000000 */
[----:B------:R-:W-:Y:S03]  /*38480*/  HGMMA.64x256x8.F32.TF32 R24, gdesc[UR8], R24, gsb0 ;  /* 0x07e00000081879f0 */ /* 0x000fe60008002818 */
[----:B------:R-:W-:Y:S02]  /*38490*/  WARPGROUP.DEPBAR.LE gsb0, 0x0 ;  /* 0x00008000000079c5 */ /* 0x000fe40000010000 */
[----:B------:R1:W-:Y:S04]  /*384a0*/  STL [R1+0x2984], R90 ;  /* 0x0029845a01007387 */ /* 0x0003e80000100800 */
[----:B-1----:R-:W3:Y:S04]  /*384b0*/  LDL.LU R90, [R1+0x1f48] ;  /* 0x001f4800015a7983 */ /* 0x002ee80000300800 */
[----:B------:R1:W-:Y:S04]  /*384c0*/  STL [R1+0x2980], R91 ;  /* 0x0029805b01007387 */ /* 0x0003e80000100800 */
[----:B-1----:R-:W4:Y:S04]  /*384d0*/  LDL.LU R91, [R1+0x1f58] ;  /* 0x001f5800015b7983 */ /* 0x002f280000300800 */
[----:B------:R1:W-:Y:S04]  /*384e0*/  STL [R1+0x297c], R92 ;  /* 0x00297c5c01007387 */ /* 0x0003e80000100800 */
[----:B-1----:R-:W2:Y:S04]  /*384f0*/  LDL.LU R92, [R1+0x1f64] ;  /* 0x001f6400015c7983 */ /* 0x002ea80000300800 */
[----:B------:R1:W-:Y:S04]  /*38500*/  STL [R1+0x2978], R93 ;  /* 0x0029785d01007387 */ /* 0x0003e80000100800 */
[----:B-1----:R-:W2:Y:S04]  /*38510*/  LDL.LU R93, [R1+0x1f60] ;  /* 0x001f6000015d7983 */ /* 0x002ea80000300800 */
[----:B------:R1:W-:Y:S04]  /*38520*/  STL [R1+0x2974], R94 ;  /* 0x0029745e01007387 */ /* 0x0003e80000100800 */
[----:B------:R1:W-:Y:S04]  /*38530*/  STL [R1+0x2970], R95 ;  /* 0x0029705f01007387 */ /* 0x0003e80000100800 */
        /* <DEDUP_REMOVED lines=20> */
[----:B------:R-:W-:Y:S04]  /*38680*/  STL.64 [R1+0x2910], R116 ;  /* 0x0029107401007387 */ /* 0x000fe80000100a00 */
[----:B------:R-:W-:Y:S04]  /*38690*/  STL.64 [R1+0x2908], R118 ;  /* 0x0029087601007387 */ /* 0x000fe80000100a00 */
[----:B------:R-:W-:Y:S04]  /*386a0*/  STL.64 [R1+0x2900], R120 ;  /* 0x0029007801007387 */ /* 0x000fe80000100a00 */
[----:B------:R-:W-:Y:S04]  /*386b0*/  STL.64 [R1+0x28f8], R122 ;  /* 0x0028f87a01007387 */ /* 0x000fe80000100a00 */
[----:B------:R-:W-:Y:S04]  /*386c0*/  STL.64 [R1+0x28f0], R124 ;  /* 0x0028f07c01007387 */ /* 0x000fe80000100a00 */
[----:B------:R-:W-:Y:S04]  /*386d0*/  STL.64 [R1+0x28e8], R126 ;  /* 0x0028e87e01007387 */ /* 0x000fe80000100a00 */
[----:B------:R-:W-:Y:S04]  /*386e0*/  STL.64 [R1+0x28e0], R128 ;  /* 0x0028e08001007387 */ /* 0x000fe80000100a00 */
[----:B------:R-:W-:Y:S01]  /*386f0*/  STL.64 [R1+0x28d8], R130 ;  /* 0x0028d88201007387 */ /* 0x000fe20000100a00 */
[----:B------:R-:W-:Y:S01]  /*38700*/  BAR.SYNC.DEFER_BLOCKING 0x0 ;  /* 0x0000000000007b1d */ /* 0x000fe20000010000 */
[----:B------:R-:W-:-:S05]  /*38710*/  IADD3 R12, P1, R12, R2, RZ ;  /* 0x000000020c0c7210 */ /* 0x000fca0007f3e0ff */
[----:B------:R-:W-:Y:S04]  /*38720*/  STL.64 [R1+0x28d0], R132 ;  /* 0x0028d08401007387 */ /* 0x000fe80000100a00 */
[----:B------:R-:W-:Y:S04]  /*38730*/  STL.64 [R1+0x28c8], R134 ;  /* 0x0028c88601007387 */ /* 0x000fe80000100a00 */
[----:B------:R-:W-:Y:S04]  /*38740*/  STL.64 [R1+0x28c0], R136 ;  /* 0x0028c08801007387 */ /* 0x000fe80000100a00 */
[----:B------:R-:W-:Y:S01]  /*38750*/  STL.64 [R1+0x28b8], R138 ;  /* 0x0028b88a01007387 */ /* 0x000fe20000100a00 */
[----:B-1----:R-:W-:-:S03]  /*38760*/  IMAD.MOV.U32 R94, RZ, RZ, R7 ;  /* 0x000000ffff5e7224 */ /* 0x002fc600078e0007 */
[----:B------:R-:W-:Y:S01]  /*38770*/  STL.64 [R1+0x28b0], R140 ;  /* 0x0028b08c01007387 */ /* 0x000fe20000100a00 */
[----:B------:R-:W-:-:S03]  /*38780*/  IMAD.MOV.U32 R95, RZ, RZ, R6 ;  /* 0x000000ffff5f7224 */ /* 0x000fc600078e0006 */
[----:B------:R-:W-:Y:S01]  /*38790*/  STL.64 [R1+0x28a8], R142 ;  /* 0x0028a88e01007387 */ /* 0x000fe20000100a00 */
[----:B------:R-:W-:-:S03]  /*387a0*/  IADD3 R11, P2, R11, R2, RZ ;  /* 0x000000020b0b7210 */ /* 0x000fc60007f5e0ff */
[----:B------:R-:W-:Y:S04]  /*387b0*/  STL.64 [R1+0x28a0], R144 ;  /* 0x0028a09001007387 */ /* 0x000fe80000100a00 */
[----:B------:R-:W-:Y:S04]  /*387c0*/  STL.64 [R1+0x2898], R146 ;  /* 0x0028989201007387 */ /* 0x000fe80000100a00 */
[----:B------:R-:W-:Y:S04]  /*387d0*/  STL.64 [R1+0x2890], R148 ;  /* 0x0028909401007387 */ /* 0x000fe80000100a00 */
[----:B------:R-:W-:Y:S04]  /*387e0*/  STL.64 [R1+0x2888], R150 ;  /* 0x0028889601007387 */ /* 0x000fe80000100a00 */
[----:B------:R-:W2:Y:S01]  /*387f0*/  LDL.LU R6, [R1+0x298c] ;  /* 0x00298c0001067983 */ /* 0x000ea20000300800 */
[----:B------:R-:W-:-:S03]  /*38800*/  IMAD.X R13, R13, 0x1, R0, P2 ;  /* 0x000000010d0d7824 */ /* 0x000fc600010e0600 */
[----:B------:R-:W2:Y:S04]  /*38810*/  LDL.LU R7, [R1+0x2988] ;  /* 0x0029880001077983 */ /* 0x000ea80000300800 */
[----:B------:R-:W-:Y:S01]  /*38820*/  @!PT LDS RZ, [RZ] ;  /* 0x00000000fffff984 */ /* 0x000fe20000000800 */
[----:B------:R-:W-:Y:S01]  /*38830*/  @!PT LDS RZ, [RZ] ;  /* 0x00000000fffff984 */ /* 0x000fe20000000800 */
[----:B------:R-:W-:Y:S01]  /*38840*/  @!PT LDS RZ, [RZ] ;  /* 0x00000000fffff984 */ /* 0x000fe20000000800 */
[----:B------:R1:W-:Y:S04]  /*38850*/  LDGSTS.E [R5], desc[UR6][R94.64], P0 ;  /* 0x000000005e057fae */ /* 0x0003e80008121846 */
[----:B------:R3:W-:Y:S01]  /*38860*/  STL [R1+0x1f4c], R12 ;  /* 0x001f4c0c01007387 */ /* 0x0007e20000100800 */
[----:B-1----:R-:W-:Y:S02]  /*38870*/  IMAD.MOV.U32 R94, RZ, RZ, R12 ;  /* 0x000000ffff5e7224 */ /* 0x002fe400078e000c */
[----:B---3--:R-:W-:-:S04]  /*38880*/  IMAD.X R90, R90, 0x1, R0, P1 ;  /* 0x000000015a5a7824 */ /* 0x008fc800008e0600 */
[----:B------:R-:W-:Y:S01]  /*38890*/  IMAD.MOV.U32 R95, RZ, RZ, R90 ;  /* 0x000000ffff5f7224 */ /* 0x000fe200078e005a */
[----:B------:R-:W-:Y:S04]  /*388a0*/  STL [R1+0x1f48], R90 ;  /* 0x001f485a01007387 */ /* 0x000fe80000100800 */
[----:B------:R-:W-:Y:S04]  /*388b0*/  STL [R1+0x1f54], R11 ;  /* 0x001f540b01007387 */ /* 0x000fe80000100800 */
[----:B------:R-:W3:Y:S04]  /*388c0*/  LDL.LU R12, [R1+0x1f74] ;  /* 0x001f7400010c7983 */ /* 0x000ee80000300800 */
[----:B------:R1:W-:Y:S04]  /*388d0*/  LDGSTS.E [R5+0x4000], desc[UR6][R94.64], P0 ;  /* 0x040000005e057fae */ /* 0x0003e80008121846 */
[----:B------:R4:W-:Y:S01]  /*388e0*/  STL [R1+0x1f50], R13 ;  /* 0x001f500d01007387 */ /* 0x0009e20000100800 */
[----:B------:R-:W-:Y:S01]  /*388f0*/  IADD3 R14, P1, R14, R2, RZ ;  /* 0x000000020e0e7210 */ /* 0x000fe20007f3e0ff */
[----:B-1----:R-:W-:-:S02]  /*38900*/  IMAD.MOV.U32 R95, RZ, RZ, R13 ;  /* 0x000000ffff5f7224 */ /* 0x002fc400078e000d */
[----:B----4-:R-:W4:Y:S01]  /*38910*/  LDL.LU R13, [R1+0x1f70] ;  /* 0x001f7000010d7983 */ /* 0x010f220000300800 */
[----:B------:R-:W-:Y:S02]  /*38920*/  IMAD.MOV.U32 R94, RZ, RZ, R11 ;  /* 0x000000ffff5e7224 */ /* 0x000fe400078e000b */
[----:B------:R-:W-:Y:S01]  /*38930*/  IMAD.X R91, R91, 0x1, R0, P1 ;  /* 0x000000015b5b7824 */ /* 0x000fe200008e0600 */
[----:B------:R-:W4:Y:S04]  /*38940*/  LDL.LU R90, [R1+0x1f7c] ;  /* 0x001f7c00015a7983 */ /* 0x000f280000300800 */
[----:B------:R-:W4:Y:S04]  /*38950*/  LDL.LU R11, [R1+0x1f84] ;  /* 0x001f8400010b7983 */ /* 0x000f280000300800 */
[----:B------:R1:W-:Y:S04]  /*38960*/  LDGSTS.E [R5+0x8000], desc[UR6][R94.64], P0 ;  /* 0x080000005e057fae */ /* 0x0003e80008121846 */
[----:B------:R-:W-:Y:S04]  /*38970*/  STL [R1+0x1f5c], R14 ;  /* 0x001f5c0e01007387 */ /* 0x000fe80000100800 */
[----:B------:R1:W-:Y:S02]  /*38980*/  STL [R1+0x1f58], R91 ;  /* 0x001f585b01007387 */ /* 0x0003e40000100800 */
[----:B-1----:R-:W-:-:S02]  /*38990*/  IMAD.MOV.U32 R95, RZ, RZ, R91 ;  /* 0x000000ffff5f7224 */ /* 0x002fc400078e005b */
[----:B------:R-:W-:Y:S01]  /*389a0*/  IMAD.MOV.U32 R94, RZ, RZ, R14 ;  /* 0x000000ffff5e7224 */ /* 0x000fe200078e000e */
[----:B------:R-:W4:Y:S04]  /*389b0*/  LDL.LU R91, [R1+0x1f78] ;  /* 0x001f7800015b7983 */ /* 0x000f280000300800 */
[----:B------:R-:W4:Y:S01]  /*389c0*/  LDL.LU R14, [R1+0x1f80] ;  /* 0x001f8000010e7983 */ /* 0x000f220000300800 */
[----:B------:R-:W-:Y:S01]  /*389d0*/  UISETP.GT.AND UP1, UPT, UR12, 0x1, UPT ;  /* 0x000000010c00788c */ /* 0x000fe2000bf24270 */
[-C--:B--2---:R-:W-:Y:S02]  /*389e0*/  IADD3 R92, P1, R92, R2.reuse, RZ ;  /* 0x000000025c5c7210 */ /* 0x084fe40007f3e0ff */
[----:B------:R-:W-:Y:S01]  /*389f0*/  IADD3 R10, P2, R10, R2, RZ ;  /* 0x000000020a0a7210 */ /* 0x000fe20007f5e0ff */
[----:B------:R-:W-:Y:S01]  /*38a00*/  USEL UR8, URZ, 0x4, !UP1 ;  /* 0x000000043f087887 */ /* 0x000fe2000c800000 */
[----:B------:R-:W-:Y:S03]  /*38a10*/  LDGSTS.E [R5+0xc000], desc[UR6][R94.64], P0 ;  /* 0x0c0000005e057fae */ /* 0x000fe60008121846 */
[----:B------:R-:W-:Y:S01]  /*38a20*/  USEL UR8, UR8, URZ, !UP0 ;  /* 0x0000003f08087287 */ /* 0x000fe2000c000000 */
[----:B------:R-:W-:-:S02]  /*38a30*/  IMAD.X R93, R93, 0x1, R0, P1 ;  /* 0x000000015d5d7824 */ /* 0x000fc400008e0600 */
[----:B------:R-:W-:Y:S01]  /*38a40*/  IMAD.X R252, R252, 0x1, R0, P2 ;  /* 0x00000001fcfc7824 */ /* 0x000fe200010e0600 */
[----:B------:R1:W-:Y:S02]  /*38a50*/  STL [R1+0x1f64], R92 ;  /* 0x001f645c01007387 */ /* 0x0003e40000100800 */
[----:B------:R-:W-:Y:S02]  /*38a60*/  ISETP.NE.U32.AND P0, PT, RZ, UR8, PT ;  /* 0x00000008ff007c0c */ /* 0x000fe4000bf05070 */
[----:B------:R2:W-:Y:S04]  /*38a70*/  STL [R1+0x1f60], R93 ;  /* 0x001f605d01007387 */ /* 0x0005e80000100800 */
[----:B------:R2:W-:Y:S04]  /*38a80*/  STL [R1+0x1f6c], R10 ;  /* 0x001f6c0a01007387 */ /* 0x0005e80000100800 */
[----:B------:R-:W-:Y:S04]  /*38a90*/  STL [R1+0x1f68], R252 ;  /* 0x001f68fc01007387 */ /* 0x000fe80000100800 */
[----:B------:R-:W4:Y:S04]  /*38aa0*/  LDL.LU R97, [R1+0x1f8c] ;  /* 0x001f8c0001617983 */ /* 0x000f280000300800 */
[----:B------:R-:W4:Y:S04]  /*38ab0*/  LDL.LU R95, [R1+0x1f94] ;  /* 0x001f9400015f7983 */ /* 0x000f280000300800 */
[----:B------:R-:W4:Y:S04]  /*38ac0*/  LDL.LU R98, [R1+0x1f88] ;  /* 0x001f880001627983 */ /* 0x000f280000300800 */
[----:B------:R1:W-:Y:S04]  /*38ad0*/  LDGSTS.E [R5+0x4], desc[UR6][R92.64], P0 ;  /* 0x000040005c057fae */ /* 0x0003e80008121846 */
[----:B------:R-:W4:Y:S01]  /*38ae0*/  LDL.LU R96, [R1+0x1f90] ;  /* 0x001f900001607983 */ /* 0x000f220000300800 */
[----:B-1----:R-:W-:-:S02]  /*38af0*/  IMAD.MOV.U32 R92, RZ, RZ, R10 ;  /* 0x000000ffff5c7224 */ /* 0x002fc400078e000a */
[----:B--2---:R-:W-:Y:S01]  /*38b00*/  IMAD.MOV.U32 R93, RZ, RZ, R252 ;  /* 0x000000ffff5d7224 */ /* 0x004fe200078e00fc */
[----:B------:R-:W2:Y:S04]  /*38b10*/  LDL.LU R10, [R1+0x1f9c] ;  /* 0x001f9c00010a7983 */ /* 0x000ea80000300800 */
[----:B------:R1:W-:Y:S01]  /*38b20*/  LDGSTS.E [R5+0x4004], desc[UR6][R92.64], P0 ;  /* 0x040040005c057fae */ /* 0x0003e20008121846 */
[----:B---3--:R-:W-:-:S05]  /*38b30*/  IADD3 R12, P1, R12, R2, RZ ;  /* 0x000000020c0c7210 */ /* 0x008fca0007f3e0ff */
[----:B------:R3:W-:Y:S01]  /*38b40*/  STL [R1+0x1f74], R12 ;  /* 0x001f740c01007387 */ /* 0x0007e20000100800 */
[----:B-1----:R-:W-:Y:S02]  /*38b50*/  IMAD.MOV.U32 R92, RZ, RZ, R12 ;  /* 0x000000ffff5c7224 */ /* 0x002fe400078e000c */
[----:B----4-:R-:W-:-:S05]  /*38b60*/  IMAD.X R13, R13, 0x1, R0, P1 ;  /* 0x000000010d0d7824 */ /* 0x010fca00008e0600 */
[----:B------:R1:W-:Y:S01]  /*38b70*/  STL [R1+0x1f70], R13 ;  /* 0x001f700d01007387 */ /* 0x0003e20000100800 */
[----:B------:R-:W-:-:S03]  /*38b80*/  IADD3 R90, P2, R90, R2, RZ ;  /* 0x000000025a5a7210 */ /* 0x000fc60007f5e0ff */
[----:B---3--:R-:W3:Y:S01]  /*38b90*/  LDL.LU R12, [R1+0x1f98] ;  /* 0x001f9800010c7983 */ /* 0x008ee20000300800 */
[----:B------:R-:W-:Y:S01]  /*38ba0*/  IMAD.MOV.U32 R93, RZ, RZ, R13 ;  /* 0x000000ffff5d7224 */ /* 0x000fe200078e000d */
[----:B------:R-:W-:-:S04]  /*38bb0*/  IADD3 R11, P3, R11, R2, RZ ;  /* 0x000000020b0b7210 */ /* 0x000fc80007f7e0ff */
[----:B------:R-:W-:Y:S04]  /*38bc0*/  LDGSTS.E [R5+0x8004], desc[UR6][R92.64], P0 ;  /* 0x080040005c057fae */ /* 0x000fe80008121846 */
[----:B-1----:R-:W4:Y:S04]  /*38bd0*/  LDL.LU R13, [R1+0x1fa4] ;  /* 0x001fa400010d7983 */ /* 0x002f280000300800 */
[----:B------:R-:W4:Y:S01]  /*38be0*/  LDL.LU R93, [R1+0x1fac] ;  /* 0x001fac00015d7983 */ /* 0x000f220000300800 */
[----:B------:R-:W-:-:S03]  /*38bf0*/  IMAD.X R91, R91, 0x1, R0, P2 ;  /* 0x000000015b5b7824 */ /* 0x000fc600010e0600 */
[----:B------:R1:W-:Y:S01]  /*38c00*/  STL [R1+0x1f7c], R90 ;  /* 0x001f7c5a01007387 */ /* 0x0003e20000100800 */
[----:B------:R-:W-:-:S03]  /*38c10*/  IMAD.X R14, R14, 0x1, R0, P3 ;  /* 0x000000010e0e7824 */ /* 0x000fc600018e0600 */
[----:B------:R-:W-:Y:S04]  /*38c20*/  STL [R1+0x1f78], R91 ;  /* 0x001f785b01007387 */ /* 0x000fe80000100800 */
[----:B------:R-:W-:Y:S04]  /*38c30*/  STL [R1+0x1f84], R11 ;  /* 0x001f840b01007387 */ /* 0x000fe80000100800 */
[----:B------:R-:W-:Y:S04]  /*38c40*/  LDGSTS.E [R5+0xc004], desc[UR6][R90.64], P0 ;  /* 0x0c0040005a057fae */ /* 0x000fe80008121846 */
[----:B------:R1:W-:Y:S04]  /*38c50*/  STL [R1+0x1f80], R14 ;  /* 0x001f800e01007387 */ /* 0x0003e80000100800 */
[----:B-1----:R-:W4:Y:S01]  /*38c60*/  LDL.LU R90, [R1+0x1fa0] ;  /* 0x001fa000015a7983 */ /* 0x002f220000300800 */
[----:B------:R-:W-:-:S03]  /*38c70*/  IMAD.MOV.U32 R101, RZ, RZ, R14 ;  /* 0x000000ffff657224 */ /* 0x000fc600078e000e */
[----:B------:R-:W4:Y:S04]  /*38c80*/  LDL.LU R94, [R1+0x1fa8] ;  /* 0x001fa800015e7983 */ /* 0x000f280000300800 */
[----:B------:R-:W4:Y:S04]  /*38c90*/  LDL.LU R92, [R1+0x1fb0] ;  /* 0x001fb000015c7983 */ /* 0x000f280000300800 */
[----:B------:R-:W4:Y:S01]  /*38ca0*/  LDL.LU R14, [R1+0x1fb4] ;  /* 0x001fb400010e7983 */ /* 0x000f220000300800 */
[----:B------:R-:W-:-:S03]  /*38cb0*/  IMAD.MOV.U32 R100, RZ, RZ, R11 ;  /* 0x000000ffff647224 */ /* 0x000fc600078e000b */
[----:B------:R-:W4:Y:S04]  /*38cc0*/  LDL.LU R91, [R1+0x1fb8] ;  /* 0x001fb800015b7983 */ /* 0x000f280000300800 */
[----:B------:R-:W4:Y:S01]  /*38cd0*/  LDL.LU R11, [R1+0x1fbc] ;  /* 0x001fbc00010b7983 */ /* 0x000f220000300800 */
[----:B------:R-:W-:-:S04]  /*38ce0*/  UISETP.GT.AND UP1, UPT, UR12, 0x2, UPT ;  /* 0x000000020c00788c */ /* 0x000fc8000bf24270 */
[----:B------:R-:W-:Y:S01]  /*38cf0*/  USEL UR8, URZ, 0x4, !UP1 ;  /* 0x000000043f087887 */ /* 0x000fe2000c800000 */
[----:B------:R-:W-:-:S03]  /*38d00*/  IADD3 R97, P0, R97, R2, RZ ;  /* 0x0000000261617210 */ /* 0x000fc60007f1e0ff */
[----:B------:R-:W-:Y:S01]  /*38d10*/  USEL UR8, UR8, URZ, !UP0 ;  /* 0x0000003f08087287 */ /* 0x000fe2000c000000 */
[----:B------:R-:W-:Y:S01]  /*38d20*/  IADD3 R95, P2, R95, R2, RZ ;  /* 0x000000025f5f7210 */ /* 0x000fe20007f5e0ff */
[----:B------:R-:W-:-:S04]  /*38d30*/  IMAD.X R98, R98, 0x1, R0, P0 ;  /* 0x0000000162627824 */ /* 0x000fc800000e0600 */
[----:B------:R-:W-:Y:S01]  /*38d40*/  ISETP.NE.U32.AND P1, PT, RZ, UR8, PT ;  /* 0x00000008ff007c0c */ /* 0x000fe2000bf25070 */
[----:B------:R-:W-:Y:S01]  /*38d50*/  IMAD.X R96, R96, 0x1, R0, P2 ;  /* 0x0000000160607824 */ /* 0x000fe200010e0600 */
[----:B------:R-:W-:Y:S01]  /*38d60*/  STL [R1+0x1f8c], R97 ;  /* 0x001f8c6101007387 */ /* 0x000fe20000100800 */
[----:B------:R-:W-:Y:S01]  /*38d70*/  IMAD.MOV.U32 R99, RZ, RZ, R98 ;  /* 0x000000ffff637224 */ /* 0x000fe200078e0062 */
[----:B--2---:R-:W-:Y:S02]  /*38d80*/  IADD3 R10, P0, R10, R2, RZ ;  /* 0x000000020a0a7210 */ /* 0x004fe40007f1e0ff */
[----:B------:R1:W-:Y:S04]  /*38d90*/  STL [R1+0x1f88], R98 ;  /* 0x001f886201007387 */ /* 0x0003e80000100800 */
[----:B------:R-:W-:Y:S04]  /*38da0*/  STL [R1+0x1f94], R95 ;  /* 0x001f945f01007387 */ /* 0x000fe80000100800 */
[----:B------:R2:W-:Y:S01]  /*38db0*/  STL [R1+0x1f90], R96 ;  /* 0x001f906001007387 */ /* 0x0005e20000100800 */
[----:B-1----:R-:W-:-:S02]  /*38dc0*/  IMAD.MOV.U32 R98, RZ, RZ, R97 ;  /* 0x000000ffff627224 */ /* 0x002fc400078e0061 */
[----:B------:R-:W-:Y:S01]  /*38dd0*/  IMAD.MOV.U32 R97, RZ, RZ, R96 ;  /* 0x000000ffff617224 */ /* 0x000fe200078e0060 */
[----:B------:R-:W-:Y:S04]  /*38de0*/  LDGSTS.E [R5+0x8], desc[UR6][R100.64], P1 ;  /* 0x0000800064057fae */ /* 0x000fe80008921846 */
[----:B------:R-:W-:Y:S01]  /*38df0*/  LDGSTS.E [R5+0x4008], desc[UR6][R98.64], P1 ;  /* 0x0400800062057fae */ /* 0x000fe20008921846 */
[----:B--2---:R-:W-:Y:S01]  /*38e00*/  IMAD.MOV.U32 R96, RZ, RZ, R95 ;  /* 0x000000ffff607224 */ /* 0x004fe200078e005f */
[----:B------:R-:W-:-:S04]  /*38e10*/  UISETP.GT.AND UP1, UPT, UR12, 0x3, UPT ;  /* 0x000000030c00788c */ /* 0x000fc8000bf24270 */
[----:B------:R1:W-:Y:S01]  /*38e20*/  LDGSTS.E [R5+0x8008], desc[UR6][R96.64], P1 ;  /* 0x0800800060057fae */ /* 0x0003e20008921846 */
[----:B------:R-:W-:-:S03]  /*38e30*/  USEL UR8, URZ, 0x4, !UP1 ;  /* 0x000000043f087887 */ /* 0x000fc6000c800000 */
[----:B------:R-:W-:Y:S01]  /*38e40*/  STL [R1+0x1f9c], R10 ;  /* 0x001f9c0a01007387 */ /* 0x000fe20000100800 */
[----:B-1----:R-:W-:Y:S01]  /*38e50*/  IMAD.MOV.U32 R96, RZ, RZ, R10 ;  /* 0x000000ffff607224 */ /* 0x002fe200078e000a */
[----:B------:R-:W-:Y:S01]  /*38e60*/  USEL UR8, UR8, URZ, !UP0 ;  /* 0x0000003f08087287 */ /* 0x000fe2000c000000 */
[----:B---3--:R-:W-:-:S04]  /*38e70*/  IMAD.X R12, R12, 0x1, R0, P0 ;  /* 0x000000010c0c7824 */ /* 0x008fc800000e0600 */
[----:B------:R-:W-:Y:S01]  /*38e80*/  IMAD.MOV.U32 R97, RZ, RZ, R12 ;  /* 0x000000ffff617224 */ /* 0x000fe200078e000c */
[----:B------:R1:W-:Y:S04]  /*38e90*/  STL [R1+0x1f98], R12 ;  /* 0x001f980c01007387 */ /* 0x0003e80000100800 */
[----:B------:R-:W-:Y:S01]  /*38ea0*/  LDGSTS.E [R5+0xc008], desc[UR6][R96.64], P1 ;  /* 0x0c00800060057fae */ /* 0x000fe20008921846 */
[----:B----4-:R-:W-:-:S03]  /*38eb0*/  IADD3 R13, P1, R13, R2, RZ ;  /* 0x000000020d0d7210 */ /* 0x010fc60007f3e0ff */
[----:B------:R-:W2:Y:S04]  /*38ec0*/  LDL.LU R96, [R1+0x1fc0] ;  /* 0x001fc00001607983 */ /* 0x000ea80000300800 */
[----:B------:R-:W3:Y:S01]  /*38ed0*/  LDL.LU R95, [R1+0x1fc4] ;  /* 0x001fc400015f7983 */ /* 0x000ee20000300800 */
[----:B------:R-:W-:-:S03]  /*38ee0*/  IADD3 R93, P2, R93, R2, RZ ;  /* 0x000000025d5d7210 */ /* 0x000fc60007f5e0ff */
[----:B-1----:R-:W4:Y:S01]  /*38ef0*/  LDL.LU R12, [R1+0x1fcc] ;  /* 0x001fcc00010c7983 */ /* 0x002f220000300800 */
[----:B------:R-:W-:-:S03]  /*38f00*/  ISETP.NE.U32.AND P0, PT, RZ, UR8, PT ;  /* 0x00000008ff007c0c */ /* 0x000fc6000bf05070 */
[----:B------:R-:W4:Y:S04]  /*38f10*/  LDL.LU R10, [R1+0x1fd4] ;  /* 0x001fd400010a7983 */ /* 0x000f280000300800 */
[----:B------:R-:W-:Y:S01]  /*38f20*/  STL [R1+0x1fa4], R13 ;  /* 0x001fa40d01007387 */ /* 0x000fe20000100800 */
[----:B------:R-:W-:-:S04]  /*38f30*/  IMAD.X R90, R90, 0x1, R0, P1 ;  /* 0x000000015a5a7824 */ /* 0x000fc800008e0600 */
[----:B------:R-:W-:Y:S01]  /*38f40*/  IMAD.MOV.U32 R99, RZ, RZ, R90 ;  /* 0x000000ffff637224 */ /* 0x000fe200078e005a */
[----:B------:R1:W-:Y:S01]  /*38f50*/  STL [R1+0x1fa0], R90 ;  /* 0x001fa05a01007387 */ /* 0x0003e20000100800 */
[----:B------:R-:W-:-:S03]  /*38f60*/  IMAD.X R94, R94, 0x1, R0, P2 ;  /* 0x000000015e5e7824 */ /* 0x000fc600010e0600 */
[----:B------:R1:W-:Y:S01]  /*38f70*/  STL [R1+0x1fac], R93 ;  /* 0x001fac5d01007387 */ /* 0x0003e20000100800 */
[----:B------:R-:W-:-:S03]  /*38f80*/  IADD3 R14, P1, R14, R2, RZ ;  /* 0x000000020e0e7210 */ /* 0x000fc60007f3e0ff */
[----:B-1----:R-:W4:Y:S01]  /*38f90*/  LDL.LU R90, [R1+0x1fc8] ;  /* 0x001fc800015a7983 */ /* 0x002f220000300800 */
[----:B------:R-:W-:-:S03]  /*38fa0*/  IMAD.MOV.U32 R98, RZ, RZ, R13 ;  /* 0x000000ffff627224 */ /* 0x000fc600078e000d */
[----:B------:R-:W-:Y:S01]  /*38fb0*/  STL [R1+0x1fa8], R94 ;  /* 0x001fa85e01007387 */ /* 0x000fe20000100800 */
[----:B------:R-:W-:-:S03]  /*38fc0*/  IMAD.X R92, R92, 0x1, R0, P1 ;  /* 0x000000015c5c7824 */ /* 0x000fc600008e0600 */
[----:B------:R-:W4:Y:S01]  /*38fd0*/  LDL.LU R13, [R1+0x1fd0] ;  /* 0x001fd000010d7983 */ /* 0x000f220000300800 */
[----:B------:R-:W-:-:S03]  /*38fe0*/  IADD3 R11, P2, R11, R2, RZ ;  /* 0x000000020b0b7210 */ /* 0x000fc60007f5e0ff */
[----:B------:R1:W-:Y:S04]  /*38ff0*/  LDGSTS.E [R5+0xc], desc[UR6][R98.64], P0 ;  /* 0x0000c00062057fae */ /* 0x0003e80008121846 */
[----:B------:R-:W-:Y:S01]  /*39000*/  STL [R1+0x1fb4], R14 ;  /* 0x001fb40e01007387 */ /* 0x000fe20000100800 */
[----:B------:R-:W-:-:S03]  /*39010*/  IMAD.X R91, R91, 0x1, R0, P2 ;  /* 0x000000015b5b7824 */ /* 0x000fc600010e0600 */
[----:B------:R1:W-:Y:S02]  /*39020*/  STL [R1+0x1fb0], R92 ;  /* 0x001fb05c01007387 */ /* 0x0003e40000100800 */
[----:B-1----:R-:W-:Y:S02]  /*39030*/  IMAD.MOV.U32 R98, RZ, RZ, R93 ;  /* 0x000000ffff627224 */ /* 0x002fe400078e005d */
[----:B------:R-:W-:Y:S02]  /*39040*/  IMAD.MOV.U32 R99, RZ, RZ, R94 ;  /* 0x000000ffff637224 */ /* 0x000fe400078e005e */
[----:B------:R-:W-:Y:S01]  /*39050*/  IMAD.MOV.U32 R93, RZ, RZ, R92 ;  /* 0x000000ffff5d7224 */ /* 0x000fe200078e005c */
[----:B------:R-:W-:Y:S01]  /*39060*/  STL [R1+0x1fbc], R11 ;  /* 0x001fbc0b01007387 */ /* 0x000fe20000100800 */
[----:B------:R-:W-:-:S03]  /*39070*/  IMAD.MOV.U32 R92, RZ, RZ, R14 ;  /* 0x000000ffff5c7224 */ /* 0x000fc600078e000e */
[----:B------:R-:W4:Y:S04]  /*39080*/  LDL.LU R14, [R1+0x1fdc] ;  /* 0x001fdc00010e7983 */ /* 0x000f280000300800 */
[----:B------:R-:W-:Y:S04]  /*39090*/  LDGSTS.E [R5+0x400c], desc[UR6][R98.64], P0 ;  /* 0x0400c00062057fae */ /* 0x000fe80008121846 */
[----:B------:R1:W-:Y:S04]  /*390a0*/  LDGSTS.E [R5+0x800c], desc[UR6][R92.64], P0 ;  /* 0x0800c0005c057fae */ /* 0x0003e80008121846 */
[----:B------:R1:W-:Y:S02]  /*390b0*/  STL [R1+0x1fb8], R91 ;  /* 0x001fb85b01007387 */ /* 0x0003e40000100800 */
[----:B-1----:R-:W-:-:S02]  /*390c0*/  IMAD.MOV.U32 R93, RZ, RZ, R91 ;  /* 0x000000ffff5d7224 */ /* 0x002fc400078e005b */
[----:B------:R-:W4:Y:S01]  /*390d0*/  LDL.LU R91, [R1+0x1fd8] ;  /* 0x001fd800015b7983 */ /* 0x000f220000300800 */
[----:B------:R-:W1:Y:S01]  /*390e0*/  S2R R252, SR_TID.X ;  /* 0x0000000000fc7919 */ /* 0x000e620000002100 */
[----:B------:R-:W-:Y:S01]  /*390f0*/  UISETP.GT.AND UP1, UPT, UR12, 0x4, UPT ;  /* 0x000000040c00788c */ /* 0x000fe2000bf24270 */
[----:B------:R-:W-:Y:S01]  /*39100*/  IMAD.MOV.U32 R92, RZ, RZ, R11 ;  /* 0x000000ffff5c7224 */ /* 0x000fe200078e000b */
[----:B------:R-:W4:Y:S02]  /*39110*/  LDL.LU R94, [R1+0x1fe0] ;  /* 0x001fe000015e7983 */ /* 0x000f240000300800 */
[----:B------:R-:W-:Y:S02]  /*39120*/  USEL UR8, URZ, 0x4, !UP1 ;  /* 0x000000043f087887 */ /* 0x000fe4000c800000 */
[----:B------:R1:W-:Y:S02]  /*39130*/  LDGSTS.E [R5+0xc00c], desc[UR6][R92.64], P0 ;  /* 0x0c00c0005c057fae */ /* 0x0003e40008121846 */
[----:B------:R-:W-:-:S06]  /*39140*/  USEL UR8, UR8, URZ, !UP0 ;  /* 0x0000003f08087287 */ /* 0x000fcc000c000000 */
[----:B------:R-:W-:Y:S01]  /*39150*/  ISETP.NE.U32.AND P0, PT, RZ, UR8, PT ;  /* 0x00000008ff007c0c */ /* 0x000fe2000bf05070 */
[----:B------:R-:W4:Y:S04]  /*39160*/  LDL.LU R93, [R1+0x1fe4] ;  /* 0x001fe400015d7983 */ /* 0x000f280000300800 */
[----:B------:R-:W4:Y:S04]  /*39170*/  LDL.LU R92, [R1+0x1fe8] ;  /* 0x001fe800015c7983 */ /* 0x000f280000300800 */
[----:B------:R-:W4:Y:S01]  /*39180*/  LDL.LU R11, [R1+0x1fec] ;  /* 0x001fec00010b7983 */ /* 0x000f220000300800 */
[C---:B-1----:R-:W-:Y:S01]  /*39190*/  IMAD.SHL.U32 R97, R252.reuse, 0x10, RZ ;  /* 0x00000010fc617824 */ /* 0x042fe200078e00ff */
[----:B------:R-:W-:-:S04]  /*391a0*/  LOP3.LUT R252, R252, 0x7f, RZ, 0xc0, !PT ;  /* 0x0000007ffcfc7812 */ /* 0x000fc800078ec0ff */
[----:B------:R-:W-:-:S05]  /*391b0*/  LOP3.LUT R97, R97, 0x70, RZ, 0xc0, !PT ;  /* 0x0000007061617812 */ /* 0x000fca00078ec0ff */
[----:B------:R-:W-:-:S05]  /*391c0*/  IMAD R97, R252, 0x80, R97 ;  /* 0x00000080fc617824 */ /* 0x000fca00078e0261 */
[----:B------:R-:W-:-:S05]  /*391d0*/  LOP3.LUT R97, R97, 0x10, RZ, 0x3c, !PT ;  /* 0x0000001061617812 */ /* 0x000fca00078e3cff */
[----:B------:R-:W-:Y:S01]  /*391e0*/  VIADD R5, R97, UR13 ;  /* 0x0000000d61057c36 */ /* 0x000fe20008000000 */
[----:B---3--:R-:W-:-:S05]  /*391f0*/  IADD3 R95, P1, R95, R2, RZ ;  /* 0x000000025f5f7210 */ /* 0x008fca0007f3e0ff */
[----:B--2---:R-:W-:Y:S01]  /*39200*/  IMAD.X R96, R96, 0x1, R0, P1 ;  /* 0x0000000160607824 */ /* 0x004fe200008e0600 */
[-C--:B----4-:R-:W-:Y:S01]  /*39210*/  IADD3 R12, P1, R12, R2.reuse, RZ ;  /* 0x000000020c0c7210 */ /* 0x090fe20007f3e0ff */
[----:B------:R-:W-:Y:S02]  /*39220*/  STL [R1+0x1fc4], R95 ;  /* 0x001fc45f01007387 */ /* 0x000fe40000100800 */
[----:B------:R-:W-:Y:S02]  /*39230*/  IMAD.MOV.U32 R97, RZ, RZ, R96 ;  /* 0x000000ffff617224 */ /* 0x000fe400078e0060 */
[----:B------:R1:W-:Y:S01]  /*39240*/  STL [R1+0x1fc0], R96 ;  /* 0x001fc06001007387 */ /* 0x0003e20000100800 */
[----:B------:R-:W-:-:S03]  /*39250*/  IADD3 R10, P2, R10, R2, RZ ;  /* 0x000000020a0a7210 */ /* 0x000fc60007f5e0ff */
[----:B------:R2:W-:Y:S01]  /*39260*/  STL [R1+0x1fcc], R12 ;  /* 0x001fcc0c01007387 */ /* 0x0005e20000100800 */
[----:B-1----:R-:W-:-:S05]  /*39270*/  IMAD.MOV.U32 R96, RZ, RZ, R95 ;  /* 0x000000ffff607224 */ /* 0x002fca00078e005f */
[----:B------:R1:W-:Y:S01]  /*39280*/  LDGSTS.E [R5], desc[UR6][R96.64], P0 ;  /* 0x0000000060057fae */ /* 0x0003e20008121846 */
[----:B------:R-:W-:Y:S02]  /*39290*/  IMAD.X R90, R90, 0x1, R0, P1 ;  /* 0x000000015a5a7824 */ /* 0x000fe400008e0600 */
[----:B-1----:R-:W-:Y:S02]  /*392a0*/  IMAD.MOV.U32 R96, RZ, RZ, R12 ;  /* 0x000000ffff607224 */ /* 0x002fe400078e000c */
[----:B------:R-:W-:Y:S01]  /*392b0*/  IMAD.MOV.U32 R97, RZ, RZ, R90 ;  /* 0x000000ffff617224 */ /* 0x000fe200078e005a */
[----:B------:R-:W-:Y:S01]  /*392c0*/  STL [R1+0x1fc8], R90 ;  /* 0x001fc85a01007387 */ /* 0x000fe20000100800 */
[----:B------:R-:W-:-:S03]  /*392d0*/  IMAD.X R13, R13, 0x1, R0, P2 ;  /* 0x000000010d0d7824 */ /* 0x000fc600010e0600 */
[----:B------:R-:W-:Y:S04]  /*392e0*/  STL [R1+0x1fd4], R10 ;  /* 0x001fd40a01007387 */ /* 0x000fe80000100800 */
[----:B--2---:R-:W2:Y:S04]  /*392f0*/  LDL.LU R12, [R1+0x1ff4] ;  /* 0x001ff400010c7983 */ /* 0x004ea80000300800 */
[----:B------:R1:W-:Y:S04]  /*39300*/  LDGSTS.E [R5+0x4000], desc[UR6][R96.64], P0 ;  /* 0x0400000060057fae */ /* 0x0003e80008121846 */
[----:B------:R3:W-:Y:S01]  /*39310*/  STL [R1+0x1fd0], R13 ;  /* 0x001fd00d01007387 */ /* 0x0007e20000100800 */
[----:B-1----:R-:W-:-:S03]  /*39320*/  IMAD.MOV.U32 R97, RZ, RZ, R13 ;  /* 0x000000ffff617224 */ /* 0x002fc600078e000d */
[----:B---3--:R-:W3:Y:S01]  /*39330*/  LDL.LU R13, [R1+0x1ff0] ;  /* 0x001ff000010d7983 */ /* 0x008ee20000300800 */
[----:B------:R-:W-:Y:S01]  /*39340*/  IADD3 R14, P1, R14, R2, RZ ;  /* 0x000000020e0e7210 */ /* 0x000fe20007f3e0ff */
[----:B------:R-:W-:Y:S02]  /*39350*/  IMAD.MOV.U32 R96, RZ, RZ, R10 ;  /* 0x000000ffff607224 */ /* 0x000fe400078e000a */
[----:B------:R-:W4:Y:S04]  /*39360*/  LDL.LU R90, [R1+0x1ffc] ;  /* 0x001ffc00015a7983 */ /* 0x000f280000300800 */
[----:B------:R-:W4:Y:S04]  /*39370*/  LDL.LU R10, [R1+0x2004] ;  /* 0x00200400010a7983 */ /* 0x000f280000300800 */
[----:B------:R1:W-:Y:S04]  /*39380*/  LDGSTS.E [R5+0x8000], desc[UR6][R96.64], P0 ;  /* 0x0800000060057fae */ /* 0x0003e80008121846 */
[----:B------:R-:W-:Y:S01]  /*39390*/  STL [R1+0x1fdc], R14 ;  /* 0x001fdc0e01007387 */ /* 0x000fe20000100800 */
[----:B------:R-:W-:-:S02]  /*393a0*/  IMAD.X R91, R91, 0x1, R0, P1 ;  /* 0x000000015b5b7824 */ /* 0x000fc400008e0600 */
[----:B-1----:R-:W-:Y:S02]  /*393b0*/  IMAD.MOV.U32 R96, RZ, RZ, R14 ;  /* 0x000000ffff607224 */ /* 0x002fe400078e000e */
[----:B------:R-:W-:Y:S01]  /*393c0*/  IMAD.MOV.U32 R97, RZ, RZ, R91 ;  /* 0x000000ffff617224 */ /* 0x000fe200078e005b */
[----:B------:R1:W-:Y:S01]  /*393d0*/  STL [R1+0x1fd8], R91 ;  /* 0x001fd85b01007387 */ /* 0x0003e20000100800 */
[----:B------:R-:W-:-:S03]  /*393e0*/  UISETP.GT.AND UP1, UPT, UR12, 0x5, UPT ;  /* 0x000000050c00788c */ /* 0x000fc6000bf24270 */
[----:B------:R-:W-:Y:S04]  /*393f0*/  LDGSTS.E [R5+0xc000], desc[UR6][R96.64], P0 ;  /* 0x0c00000060057fae */ /* 0x000fe80008121846 */
[----:B-1----:R-:W4:Y:S04]  /*39400*/  LDL.LU R91, [R1+0x1ff8] ;  /* 0x001ff800015b7983 */ /* 0x002f280000300800 */
[----:B------:R-:W4:Y:S01]  /*39410*/  LDL.LU R14, [R1+0x2000] ;  /* 0x00200000010e7983 */ /* 0x000f220000300800 */
[----:B------:R-:W-:-:S04]  /*39420*/  USEL UR8, URZ, 0x4, !UP1 ;  /* 0x000000043f087887 */ /* 0x000fc8000c800000 */
[----:B------:R-:W-:Y:S01]  /*39430*/  USEL UR8, UR8, URZ, !UP0 ;  /* 0x0000003f08087287 */ /* 0x000fe2000c000000 */
[----:B------:R-:W-:-:S05]  /*39440*/  IADD3 R93, P1, R93, R2, RZ ;  /* 0x000000025d5d7210 */ /* 0x000fca0007f3e0ff */
[----:B------:R-:W-:Y:S01]  /*39450*/  ISETP.NE.U32.AND P0, PT, RZ, UR8, PT ;  /* 0x00000008ff007c0c */ /* 0x000fe2000bf05070 */
[----:B------:R-:W-:Y:S01]  /*39460*/  IMAD.X R94, R94, 0x1, R0, P1 ;  /* 0x000000015e5e7824 */ /* 0x000fe200008e0600 */
[----:B------:R-:W-:Y:S01]  /*39470*/  IADD3 R11, P2, R11, R2, RZ ;  /* 0x000000020b0b7210 */ /* 0x000fe20007f5e0ff */
[----:B------:R-:W-:Y:S02]  /*39480*/  STL [R1+0x1fe4], R93 ;  /* 0x001fe45d01007387 */ /* 0x000fe40000100800 */
[----:B------:R-:W-:Y:S02]  /*39490*/  IMAD.MOV.U32 R95, RZ, RZ, R94 ;  /* 0x000000ffff5f7224 */ /* 0x000fe400078e005e */
[----:B------:R-:W-:Y:S01]  /*394a0*/  IMAD.X R92, R92, 0x1, R0, P2 ;  /* 0x000000015c5c7824 */ /* 0x000fe200010e0600 */
[----:B------:R1:W-:Y:S04]  /*394b0*/  STL [R1+0x1fe0], R94 ;  /* 0x001fe05e01007387 */ /* 0x0003e80000100800 */
[----:B------:R-:W-:Y:S01]  /*394c0*/  STL [R1+0x1fec], R11 ;  /* 0x001fec0b01007387 */ /* 0x000fe20000100800 */
[----:B-1----:R-:W-:-:S03]  /*394d0*/  IMAD.MOV.U32 R94, RZ, RZ, R93 ;  /* 0x000000ffff5e7224 */ /* 0x002fc600078e005d */
[----:B------:R1:W-:Y:S04]  /*394e0*/  STL [R1+0x1fe8], R92 ;  /* 0x001fe85c01007387 */ /* 0x0003e80000100800 */
[----:B------:R-:W4:Y:S04]  /*394f0*/  LDL.LU R97, [R1+0x200c] ;  /* 0x00200c0001617983 */ /* 0x000f280000300800 */
[----:B------:R-:W-:Y:S01]  /*39500*/  LDGSTS.E [R5+0x4], desc[UR6][R94.64], P0 ;  /* 0x000040005e057fae */ /* 0x000fe20008121846 */
[----:B------:R-:W-:Y:S02]  /*39510*/  IMAD.MOV.U32 R93, RZ, RZ, R92 ;  /* 0x000000ffff5d7224 */ /* 0x000fe400078e005c */
[----:B-1----:R-:W-:-:S05]  /*39520*/  IMAD.MOV.U32 R92, RZ, RZ, R11 ;  /* 0x000000ffff5c7224 */ /* 0x002fca00078e000b */
[----:B------:R1:W-:Y:S04]  /*39530*/  LDGSTS.E [R5+0x4004], desc[UR6][R92.64], P0 ;  /* 0x040040005c057fae */ /* 0x0003e80008121846 */
[----:B------:R-:W4:Y:S04]  /*39540*/  LDL.LU R95, [R1+0x2014] ;  /* 0x00201400015f7983 */ /* 0x000f280000300800 */
[----:B------:R-:W4:Y:S04]  /*39550*/  LDL.LU R98, [R1+0x2008] ;  /* 0x0020080001627983 */ /* 0x000f280000300800 */
[----:B------:R-:W4:Y:S04]  /*39560*/  LDL.LU R96, [R1+0x2010] ;  /* 0x0020100001607983 */ /* 0x000f280000300800 */
[----:B------:R-:W4:Y:S01]  /*39570*/  LDL.LU R11, [R1+0x201c] ;  /* 0x00201c00010b7983 */ /* 0x000f220000300800 */
[----:B--2---:R-:W-:-:S05]  /*39580*/  IADD3 R12, P1, R12, R2, RZ ;  /* 0x000000020c0c7210 */ /* 0x004fca0007f3e0ff */
[----:B------:R2:W-:Y:S01]  /*39590*/  STL [R1+0x1ff4], R12 ;  /* 0x001ff40c01007387 */ /* 0x0005e20000100800 */
[----:B-1----:R-:W-:Y:S02]  /*395a0*/  IMAD.MOV.U32 R92, RZ, RZ, R12 ;  /* 0x000000ffff5c7224 */ /* 0x002fe400078e000c */
[----:B---3--:R-:W-:-:S05]  /*395b0*/  IMAD.X R13, R13, 0x1, R0, P1 ;  /* 0x000000010d0d7824 */ /* 0x008fca00008e0600 */
[----:B------:R1:W-:Y:S01]  /*395c0*/  STL [R1+0x1ff0], R13 ;  /* 0x001ff00d01007387 */ /* 0x0003e20000100800 */
[----:B----4-:R-:W-:-:S03]  /*395d0*/  IADD3 R90, P2, R90, R2, RZ ;  /* 0x000000025a5a7210 */ /* 0x010fc60007f5e0ff */
[----:B--2---:R-:W2:Y:S01]  /*395e0*/  LDL.LU R12, [R1+0x2018] ;  /* 0x00201800010c7983 */ /* 0x004ea20000300800 */
[----:B------:R-:W-:Y:S01]  /*395f0*/  IMAD.MOV.U32 R93, RZ, RZ, R13 ;  /* 0x000000ffff5d7224 */ /* 0x000fe200078e000d */
[----:B------:R-:W-:-:S04]  /*39600*/  IADD3 R10, P3, R10, R2, RZ ;  /* 0x000000020a0a7210 */ /* 0x000fc80007f7e0ff */
[----:B------:R-:W-:Y:S04]  /*39610*/  LDGSTS.E [R5+0x8004], desc[UR6][R92.64], P0 ;  /* 0x080040005c057fae */ /* 0x000fe80008121846 */
[----:B-1----:R-:W3:Y:S04]  /*39620*/  LDL.LU R13, [R1+0x2024] ;  /* 0x00202400010d7983 */ /* 0x002ee80000300800 */
[----:B------:R-:W4:Y:S04]  /*39630*/  LDL.LU R93, [R1+0x202c] ;  /* 0x00202c00015d7983 */ /* 0x000f280000300800 */
[----:B------:R1:W-:Y:S01]  /*39640*/  STL [R1+0x1ffc], R90 ;  /* 0x001ffc5a01007387 */ /* 0x0003e20000100800 */
[----:B------:R-:W-:-:S02]  /*39650*/  IMAD.X R91, R91, 0x1, R0, P2 ;  /* 0x000000015b5b7824 */ /* 0x000fc400010e0600 */
        /* <DEDUP_REMOVED lines=23> */
[----:B------:R-:W-:Y:S02]  /*397d0*/  IADD3 R11, P0, R11, R2, RZ ;  /* 0x000000020b0b7210 */ /* 0x000fe40007f1e0ff */
[----:B------:R1:W-:Y:S04]  /*397e0*/  STL [R1+0x2008], R98 ;  /* 0x0020086201007387 */ /* 0x0003e80000100800 */
[----:B------:R-:W-:Y:S04]  /*397f0*/  STL [R1+0x2014], R95 ;  /* 0x0020145f01007387 */ /* 0x000fe80000100800 */
[----:B------:R1:W-:Y:S02]  /*39800*/  STL [R1+0x2010], R96 ;  /* 0x0020106001007387 */ /* 0x0003e40000100800 */
[----:B-1----:R-:W-:-:S02]  /*39810*/  IMAD.MOV.U32 R98, RZ, RZ, R97 ;  /* 0x000000ffff627224 */ /* 0x002fc400078e0061 */
[----:B------:R-:W-:Y:S01]  /*39820*/  IMAD.MOV.U32 R97, RZ, RZ, R96 ;  /* 0x000000ffff617224 */ /* 0x000fe200078e0060 */
[----:B------:R-:W-:Y:S04]  /*39830*/  LDGSTS.E [R5+0x8], desc[UR6][R100.64], P1 ;  /* 0x0000800064057fae */ /* 0x000fe80008921846 */
[----:B------:R-:W-:Y:S01]  /*39840*/  LDGSTS.E [R5+0x4008], desc[UR6][R98.64], P1 ;  /* 0x0400800062057fae */ /* 0x000fe20008921846 */
[----:B------:R-:W-:Y:S01]  /*39850*/  IMAD.MOV.U32 R96, RZ, RZ, R95 ;  /* 0x000000ffff607224 */ /* 0x000fe200078e005f */
[----:B------:R-:W-:-:S04]  /*39860*/  UISETP.GT.AND UP1, UPT, UR12, 0x7, UPT ;  /* 0x000000070c00788c */ /* 0x000fc8000bf24270 */
[----:B------:R1:W-:Y:S01]  /*39870*/  LDGSTS.E [R5+0x8008], desc[UR6][R96.64], P1 ;  /* 0x0800800060057fae */ /* 0x0003e20008921846 */
[----:B------:R-:W-:-:S03]  /*39880*/  USEL UR8, URZ, 0x4, !UP1 ;  /* 0x000000043f087887 */ /* 0x000fc6000c800000 */
[----:B------:R-:W-:Y:S01]  /*39890*/  STL [R1+0x201c], R11 ;  /* 0x00201c0b01007387 */ /* 0x000fe20000100800 */
[----:B-1----:R-:W-:Y:S01]  /*398a0*/  IMAD.MOV.U32 R96, RZ, RZ, R11 ;  /* 0x000000ffff607224 */ /* 0x002fe200078e000b */
[----:B------:R-:W-:Y:S01]  /*398b0*/  USEL UR8, UR8, URZ, !UP0 ;  /* 0x0000003f08087287 */ /* 0x000fe2000c000000 */
[----:B--2---:R-:W-:-:S04]  /*398c0*/  IMAD.X R12, R12, 0x1, R0, P0 ;  /* 0x000000010c0c7824 */ /* 0x004fc800000e0600 */
[----:B------:R-:W-:Y:S01]  /*398d0*/  IMAD.MOV.U32 R97, RZ, RZ, R12 ;  /* 0x000000ffff617224 */ /* 0x000fe200078e000c */
[----:B------:R1:W-:Y:S04]  /*398e0*/  STL [R1+0x2018], R12 ;  /* 0x0020180c01007387 */ /* 0x0003e80000100800 */
[----:B------:R-:W-:Y:S01]  /*398f0*/  LDGSTS.E [R5+0xc008], desc[UR6][R96.64], P1 ;  /* 0x0c00800060057fae */ /* 0x000fe20008921846 */
[----:B---3--:R-:W-:-:S03]  /*39900*/  IADD3 R13, P1, R13, R2, RZ ;  /* 0x000000020d0d7210 */ /* 0x008fc60007f3e0ff */
[----:B------:R-:W2:Y:S04]  /*39910*/  LDL.LU R96, [R1+0x2040] ;  /* 0x0020400001607983 */ /* 0x000ea80000300800 */
[----:B------:R-:W3:Y:S01]  /*39920*/  LDL.LU R95, [R1+0x2044] ;  /* 0x00204400015f7983 */ /* 0x000ee20000300800 */
[----:B----4-:R-:W-:-:S03]  /*39930*/  IADD3 R93, P2, R93, R2, RZ ;  /* 0x000000025d5d7210 */ /* 0x010fc60007f5e0ff */
[----:B-1----:R-:W4:Y:S01]  /*39940*/  LDL.LU R12, [R1+0x204c] ;  /* 0x00204c00010c7983 */ /* 0x002f220000300800 */
[----:B------:R-:W-:-:S03]  /*39950*/  ISETP.NE.U32.AND P0, PT, RZ, UR8, PT ;  /* 0x00000008ff007c0c */ /* 0x000fc6000bf05070 */
[----:B------:R-:W4:Y:S04]  /*39960*/  LDL.LU R11, [R1+0x2054] ;  /* 0x00205400010b7983 */ /* 0x000f280000300800 */
[----:B------:R-:W-:Y:S01]  /*39970*/  STL [R1+0x2024], R13 ;  /* 0x0020240d01007387 */ /* 0x000fe20000100800 */
[----:B------:R-:W-:Y:S02]  /*39980*/  IMAD.MOV.U32 R98, RZ, RZ, R13 ;  /* 0x000000ffff627224 */ /* 0x000fe400078e000d */
[----:B------:R-:W-:-:S04]  /*39990*/  IMAD.X R90, R90, 0x1, R0, P1 ;  /* 0x000000015a5a7824 */ /* 0x000fc800008e0600 */
[----:B------:R-:W-:Y:S01]  /*399a0*/  IMAD.MOV.U32 R99, RZ, RZ, R90 ;  /* 0x000000ffff637224 */ /* 0x000fe200078e005a */
[----:B------:R1:W-:Y:S01]  /*399b0*/  STL [R1+0x2020], R90 ;  /* 0x0020205a01007387 */ /* 0x0003e20000100800 */
[----:B------:R-:W-:-:S03]  /*399c0*/  IMAD.X R94, R94, 0x1, R0, P2 ;  /* 0x000000015e5e7824 */ /* 0x000fc600010e0600 */
[----:B------:R1:W-:Y:S01]  /*399d0*/  STL [R1+0x202c], R93 ;  /* 0x00202c5d01007387 */ /* 0x0003e20000100800 */
[----:B------:R-:W-:-:S03]  /*399e0*/  IADD3 R14, P1, R14, R2, RZ ;  /* 0x000000020e0e7210 */ /* 0x000fc60007f3e0ff */
[----:B------:R1:W-:Y:S04]  /*399f0*/  LDGSTS.E [R5+0xc], desc[UR6][R98.64], P0 ;  /* 0x0000c00062057fae */ /* 0x0003e80008121846 */
[----:B-1----:R-:W4:Y:S01]  /*39a00*/  LDL.LU R90, [R1+0x2048] ;  /* 0x00204800015a7983 */ /* 0x002f220000300800 */
[----:B------:R-:W-:-:S03]  /*39a10*/  IMAD.X R92, R92, 0x1, R0, P1 ;  /* 0x000000015c5c7824 */ /* 0x000fc600008e0600 */
[----:B------:R-:W-:Y:S01]  /*39a20*/  STL [R1+0x2028], R94 ;  /* 0x0020285e01007387 */ /* 0x000fe20000100800 */
[----:B------:R-:W-:-:S03]  /*39a30*/  IADD3 R10, P2, R10, R2, RZ ;  /* 0x000000020a0a7210 */ /* 0x000fc60007f5e0ff */
[----:B------:R-:W4:Y:S01]  /*39a40*/  LDL.LU R13, [R1+0x2050] ;  /* 0x00205000010d7983 */ /* 0x000f220000300800 */
[----:B------:R-:W-:Y:S02]  /*39a50*/  IMAD.MOV.U32 R98, RZ, RZ, R93 ;  /* 0x000000ffff627224 */ /* 0x000fe400078e005d */
[----:B------:R-:W-:Y:S01]  /*39a60*/  IMAD.MOV.U32 R99, RZ, RZ, R94 ;  /* 0x000000ffff637224 */ /* 0x000fe200078e005e */
[----:B------:R-:W-:Y:S01]  /*39a70*/  STL [R1+0x2034], R14 ;  /* 0x0020340e01007387 */ /* 0x000fe20000100800 */
[----:B------:R-:W-:-:S03]  /*39a80*/  IMAD.MOV.U32 R93, RZ, RZ, R92 ;  /* 0x000000ffff5d7224 */ /* 0x000fc600078e005c */
[----:B------:R1:W-:Y:S01]  /*39a90*/  STL [R1+0x2030], R92 ;  /* 0x0020305c01007387 */ /* 0x0003e20000100800 */
[----:B------:R-:W-:-:S03]  /*39aa0*/  IMAD.X R91, R91, 0x1, R0, P2 ;  /* 0x000000015b5b7824 */ /* 0x000fc600010e0600 */
[----:B------:R-:W-:Y:S04]  /*39ab0*/  STL [R1+0x203c], R10 ;  /* 0x00203c0a01007387 */ /* 0x000fe80000100800 */
[----:B------:R-:W-:Y:S01]  /*39ac0*/  LDGSTS.E [R5+0x400c], desc[UR6][R98.64], P0 ;  /* 0x0400c00062057fae */ /* 0x000fe20008121846 */
[----:B-1----:R-:W-:-:S03]  /*39ad0*/  IMAD.MOV.U32 R92, RZ, RZ, R14 ;  /* 0x000000ffff5c7224 */ /* 0x002fc600078e000e */
[----:B------:R-:W4:Y:S04]  /*39ae0*/  LDL.LU R14, [R1+0x205c] ;  /* 0x00205c00010e7983 */ /* 0x000f280000300800 */
        /* <DEDUP_REMOVED lines=30> */
[----:B------:R1:W-:Y:S02]  /*39cd0*/  LDGSTS.E [R5], desc[UR6][R96.64], P0 ;  /* 0x0000000060057fae */ /* 0x0003e40008121846 */
[----:B-1----:R-:W-:Y:S02]  /*39ce0*/  IMAD.MOV.U32 R96, RZ, RZ, R12 ;  /* 0x000000ffff607224 */ /* 0x002fe400078e000c */
[----:B------:R-:W-:-:S04]  /*39cf0*/  IMAD.X R90, R90, 0x1, R0, P1 ;  /* 0x000000015a5a7824 */ /* 0x000fc800008e0600 */
        /* <DEDUP_REMOVED lines=13> */
[----:B------:R1:W-:Y:S01]  /*39dd0*/  LDGSTS.E [R5+0x8000], desc[UR6][R96.64], P0 ;  /* 0x0800000060057fae */ /* 0x0003e20008121846 */
[----:B------:R-:W-:-:S03]  /*39de0*/  IMAD.X R91, R91, 0x1, R0, P1 ;  /* 0x000000015b5b7824 */ /* 0x000fc600008e0600 */
[----:B------:R-:W-:Y:S04]  /*39df0*/  STL [R1+0x205c], R14 ;  /* 0x00205c0e01007387 */ /* 0x000fe80000100800 */
[----:B------:R1:W-:Y:S02]  /*39e00*/  STL [R1+0x2058], R91 ;  /* 0x0020585b01007387 */ /* 0x0003e40000100800 */
[----:B-1----:R-:W-:Y:S02]  /*39e10*/  IMAD.MOV.U32 R97, RZ, RZ, R91 ;  /* 0x000000ffff617224 */ /* 0x002fe400078e005b */
[----:B------:R-:W-:Y:S01]  /*39e20*/  IMAD.MOV.U32 R96, RZ, RZ, R14 ;  /* 0x000000ffff607224 */ /* 0x000fe200078e000e */
[----:B------:R-:W4:Y:S04]  /*39e30*/  LDL.LU R91, [R1+0x2078] ;  /* 0x00207800015b7983 */ /* 0x000f280000300800 */
[----:B------:R-:W4:Y:S01]  /*39e40*/  LDL.LU R14, [R1+0x2080] ;  /* 0x00208000010e7983 */ /* 0x000f220000300800 */
[----:B------:R-:W-:-:S03]  /*39e50*/  UISETP.GT.AND UP1, UPT, UR12, 0x9, UPT ;  /* 0x000000090c00788c */ /* 0x000fc6000bf24270 */
[----:B------:R-:W-:Y:S01]  /*39e60*/  LDGSTS.E [R5+0xc000], desc[UR6][R96.64], P0 ;  /* 0x0c00000060057fae */ /* 0x000fe20008121846 */
[----:B------:R-:W-:Y:S01]  /*39e70*/  USEL UR8, URZ, 0x4, !UP1 ;  /* 0x000000043f087887 */ /* 0x000fe2000c800000 */
[----:B------:R-:W-:-:S03]  /*39e80*/  IADD3 R93, P1, R93, R2, RZ ;  /* 0x000000025d5d7210 */ /* 0x000fc60007f3e0ff */
[----:B------:R-:W-:Y:S02]  /*39e90*/  USEL UR8, UR8, URZ, !UP0 ;  /* 0x0000003f08087287 */ /* 0x000fe4000c000000 */
[----:B------:R-:W-:Y:S01]  /*39ea0*/  IMAD.X R94, R94, 0x1, R0, P1 ;  /* 0x000000015e5e7824 */ /* 0x000fe200008e0600 */
[----:B------:R-:W-:-:S03]  /*39eb0*/  IADD3 R10, P2, R10, R2, RZ ;  /* 0x000000020a0a7210 */ /* 0x000fc60007f5e0ff */
[----:B------:R-:W-:Y:S01]  /*39ec0*/  ISETP.NE.U32.AND P0, PT, RZ, UR8, PT ;  /* 0x00000008ff007c0c */ /* 0x000fe2000bf05070 */
[----:B------:R-:W-:Y:S01]  /*39ed0*/  STL [R1+0x2064], R93 ;  /* 0x0020645d01007387 */ /* 0x000fe20000100800 */
        /* <DEDUP_REMOVED lines=46> */
[----:B------:R-:W-:-:S05]  /*3a1c0*/  IADD3 R95, P2, R95, R2, RZ ;  /* 0x000000025f5f7210 */ /* 0x000fca0007f5e0ff */
[----:B------:R-:W-:Y:S01]  /*3a1d0*/  ISETP.NE.U32.AND P1, PT, RZ, UR8, PT ;  /* 0x00000008ff007c0c */ /* 0x000fe2000bf25070 */
[--C-:B------:R-:W-:Y:S02]  /*3a1e0*/  IMAD.X R98, R98, 0x1, R0.reuse, P0 ;  /* 0x0000000162627824 */ /* 0x100fe400000e0600 */
        /* <DEDUP_REMOVED lines=315> */
[----:B-1----:R-:W4:Y:S04]  /*3b5a0*/  LDL.LU R90, [R1+0x21a0] ;  /* 0x0021a000015a7983 */ /* 0x002f280000300800 */
[----:B------:R-:W4:Y:S01]  /*3b5b0*/  LDL.LU R94, [R1+0x21a8] ;  /* 0x0021a800015e7983 */ /* 0x000f220000300800 */
[----:B------:R-:W-:-:S03]  /*3b5c0*/  IMAD.MOV.U32 R101, RZ, RZ, R14 ;  /* 0x000000ffff657224 */ /* 0x000fc600078e000e */
        /* <DEDUP_REMOVED lines=23> */
[----:B------:R-:W-:-:S05]  /*3b740*/  IMAD.MOV.U32 R96, RZ, RZ, R95 ;  /* 0x000000ffff607224 */ /* 0x000fca00078e005f */
[----:B------:R1:W-:Y:S04]  /*3b750*/  LDGSTS.E [R5+0x8008], desc[UR6][R96.64], P1 ;  /* 0x0800800060057fae */ /* 0x0003e80008921846 */
[----:B------:R-:W-:Y:S01]  /*3b760*/  STL [R1+0x219c], R10 ;  /* 0x00219c0a01007387 */ /* 0x000fe20000100800 */
[----:B-1----:R-:W-:Y:S01]  /*3b770*/  IMAD.MOV.U32 R96, RZ, RZ, R10 ;  /* 0x000000ffff607224 */ /* 0x002fe200078e000a */
[----:B------:R-:W-:-:S04]  /*3b780*/  UISETP.GT.AND UP1, UPT, UR12, 0x13, UPT ;  /* 0x000000130c00788c */ /* 0x000fc8000bf24270 */
[----:B------:R-:W-:-:S04]  /*3b790*/  USEL UR8, URZ, 0x4, !UP1 ;  /* 0x000000043f087887 */ /* 0x000fc8000c800000 */
        /* <DEDUP_REMOVED lines=9> */
[----:B-1----:R-:W4:Y:S04]  /*3b830*/  LDL.LU R12, [R1+0x21cc] ;  /* 0x0021cc00010c7983 */ /* 0x002f280000300800 */
[----:B------:R-:W4:Y:S04]  /*3b840*/  LDL.LU R10, [R1+0x21d4] ;  /* 0x0021d400010a7983 */ /* 0x000f280000300800 */
[----:B------:R-:W-:Y:S01]  /*3b850*/  STL [R1+0x21a4], R13 ;  /* 0x0021a40d01007387 */ /* 0x000fe20000100800 */
[----:B------:R-:W-:-:S04]  /*3b860*/  IMAD.X R90, R90, 0x1, R0, P1 ;  /* 0x000000015a5a7824 */ /* 0x000fc800008e0600 */
[----:B------:R-:W-:Y:S01]  /*3b870*/  IMAD.MOV.U32 R99, RZ, RZ, R90 ;  /* 0x000000ffff637224 */ /* 0x000fe200078e005a */
[----:B------:R1:W-:Y:S01]  /*3b880*/  STL [R1+0x21a0], R90 ;  /* 0x0021a05a01007387 */ /* 0x0003e20000100800 */
[----:B------:R-:W-:-:S03]  /*3b890*/  IMAD.X R94, R94, 0x1, R0, P2 ;  /* 0x000000015e5e7824 */ /* 0x000fc600010e0600 */
[----:B------:R1:W-:Y:S01]  /*3b8a0*/  STL [R1+0x21ac], R93 ;  /* 0x0021ac5d01007387 */ /* 0x0003e20000100800 */
[----:B------:R-:W-:-:S03]  /*3b8b0*/  IMAD.MOV.U32 R98, RZ, RZ, R13 ;  /* 0x000000ffff627224 */ /* 0x000fc600078e000d */
[----:B-1----:R-:W4:Y:S04]  /*3b8c0*/  LDL.LU R90, [R1+0x21c8] ;  /* 0x0021c800015a7983 */ /* 0x002f280000300800 */
[----:B------:R-:W-:Y:S04]  /*3b8d0*/  STL [R1+0x21a8], R94 ;  /* 0x0021a85e01007387 */ /* 0x000fe80000100800 */
[----:B------:R-:W4:Y:S01]  /*3b8e0*/  LDL.LU R13, [R1+0x21d0] ;  /* 0x0021d000010d7983 */ /* 0x000f220000300800 */
[----:B------:R-:W-:Y:S02]  /*3b8f0*/  ISETP.NE.U32.AND P0, PT, RZ, UR8, PT ;  /* 0x00000008ff007c0c */ /* 0x000fe4000bf05070 */
[----:B------:R-:W-:-:S02]  /*3b900*/  IADD3 R14, P1, R14, R2, RZ ;  /* 0x000000020e0e7210 */ /* 0x000fc40007f3e0ff */
[----:B------:R-:W-:-:S03]  /*3b910*/  IADD3 R11, P2, R11, R2, RZ ;  /* 0x000000020b0b7210 */ /* 0x000fc60007f5e0ff */
[--C-:B------:R-:W-:Y:S01]  /*3b920*/  IMAD.X R92, R92, 0x1, R0.reuse, P1 ;  /* 0x000000015c5c7824 */ /* 0x100fe200008e0600 */
[----:B------:R-:W-:Y:S01]  /*3b930*/  STL [R1+0x21b4], R14 ;  /* 0x0021b40e01007387 */ /* 0x000fe20000100800 */
[----:B------:R-:W-:-:S04]  /*3b940*/  IMAD.X R91, R91, 0x1, R0, P2 ;  /* 0x000000015b5b7824 */ /* 0x000fc800010e0600 */
[----:B------:R1:W-:Y:S04]  /*3b950*/  LDGSTS.E [R5+0xc], desc[UR6][R98.64], P0 ;  /* 0x0000c00062057fae */ /* 0x0003e80008121846 */
[----:B------:R1:W-:Y:S04]  /*3b960*/  STL [R1+0x21b0], R92 ;  /* 0x0021b05c01007387 */ /* 0x0003e80000100800 */
[----:B------:R-:W-:Y:S01]  /*3b970*/  STL [R1+0x21bc], R11 ;  /* 0x0021bc0b01007387 */ /* 0x000fe20000100800 */
[----:B-1----:R-:W-:Y:S02]  /*3b980*/  IMAD.MOV.U32 R98, RZ, RZ, R93 ;  /* 0x000000ffff627224 */ /* 0x002fe400078e005d */
[----:B------:R-:W-:-:S02]  /*3b990*/  IMAD.MOV.U32 R99, RZ, RZ, R94 ;  /* 0x000000ffff637224 */ /* 0x000fc400078e005e */
[----:B------:R-:W-:Y:S02]  /*3b9a0*/  IMAD.MOV.U32 R93, RZ, RZ, R92 ;  /* 0x000000ffff5d7224 */ /* 0x000fe400078e005c */
[----:B------:R-:W-:Y:S01]  /*3b9b0*/  IMAD.MOV.U32 R92, RZ, RZ, R14 ;  /* 0x000000ffff5c7224 */ /* 0x000fe200078e000e */
[----:B------:R-:W-:Y:S04]  /*3b9c0*/  LDGSTS.E [R5+0x400c], desc[UR6][R98.64], P0 ;  /* 0x0400c00062057fae */ /* 0x000fe80008121846 */
        /* <DEDUP_REMOVED lines=43> */
[----:B------:R-:W-:-:S03]  /*3bc80*/  IMAD.MOV.U32 R96, RZ, RZ, R10 ;  /* 0x000000ffff607224 */ /* 0x000fc600078e000a */
[----:B------:R-:W4:Y:S04]  /*3bc90*/  LDL.LU R90, [R1+0x21fc] ;  /* 0x0021fc00015a7983 */ /* 0x000f280000300800 */
[----:B------:R-:W4:Y:S04]  /*3bca0*/  LDL.LU R10, [R1+0x2204] ;  /* 0x00220400010a7983 */ /* 0x000f280000300800 */
[----:B------:R1:W-:Y:S01]  /*3bcb0*/  LDGSTS.E [R5+0x8000], desc[UR6][R96.64], P0 ;  /* 0x0800000060057fae */ /* 0x0003e20008121846 */
[----:B------:R-:W-:-:S05]  /*3bcc0*/  IADD3 R14, P1, R14, R2, RZ ;  /* 0x000000020e0e7210 */ /* 0x000fca0007f3e0ff */
[----:B------:R-:W-:Y:S01]  /*3bcd0*/  STL [R1+0x21dc], R14 ;  /* 0x0021dc0e01007387 */ /* 0x000fe20000100800 */
[----:B-1----:R-:W-:Y:S02]  /*3bce0*/  IMAD.MOV.U32 R96, RZ, RZ, R14 ;  /* 0x000000ffff607224 */ /* 0x002fe400078e000e */
[----:B------:R-:W-:-:S04]  /*3bcf0*/  IMAD.X R91, R91, 0x1, R0, P1 ;  /* 0x000000015b5b7824 */ /* 0x000fc800008e0600 */
        /* <DEDUP_REMOVED lines=9> */
[----:B------:R-:W-:Y:S02]  /*3bd90*/  ISETP.NE.U32.AND P0, PT, RZ, UR8, PT ;  /* 0x00000008ff007c0c */ /* 0x000fe4000bf05070 */
[----:B------:R-:W-:Y:S01]  /*3bda0*/  IADD3 R11, P2, R11, R2, RZ ;  /* 0x000000020b0b7210 */ /* 0x000fe20007f5e0ff */
[--C-:B------:R-:W-:Y:S01]  /*3bdb0*/  IMAD.X R94, R94, 0x1, R0.reuse, P1 ;  /* 0x000000015e5e7824 */ /* 0x100fe200008e0600 */
[----:B------:R-:W-:Y:S03]  /*3bdc0*/  STL [R1+0x21e4], R93 ;  /* 0x0021e45d01007387 */ /* 0x000fe60000100800 */
[----:B------:R-:W-:Y:S01]  /*3bdd0*/  IMAD.X R92, R92, 0x1, R0, P2 ;  /* 0x000000015c5c7824 */ /* 0x000fe200010e0600 */
[----:B------:R1:W-:Y:S01]  /*3bde0*/  STL [R1+0x21e0], R94 ;  /* 0x0021e05e01007387 */ /* 0x0003e20000100800 */
[----:B------:R-:W-:-:S03]  /*3bdf0*/  IMAD.MOV.U32 R95, RZ, RZ, R94 ;  /* 0x000000ffff5f7224 */ /* 0x000fc600078e005e */
[----:B------:R-:W-:Y:S04]  /*3be00*/  STL [R1+0x21ec], R11 ;  /* 0x0021ec0b01007387 */ /* 0x000fe80000100800 */
[----:B------:R1:W-:Y:S02]  /*3be10*/  STL [R1+0x21e8], R92 ;  /* 0x0021e85c01007387 */ /* 0x0003e40000100800 */
[----:B-1----:R-:W-:Y:S02]  /*3be20*/  IMAD.MOV.U32 R94, RZ, RZ, R93 ;  /* 0x000000ffff5e7224 */ /* 0x002fe400078e005d */
[----:B------:R-:W4:Y:S01]  /*3be30*/  LDL.LU R97, [R1+0x220c] ;  /* 0x00220c0001617983 */ /* 0x000f220000300800 */
[----:B------:R-:W-:-:S03]  /*3be40*/  IMAD.MOV.U32 R93, RZ, RZ, R92 ;  /* 0x000000ffff5d7224 */ /* 0x000fc600078e005c */
[----:B------:R-:W-:Y:S01]  /*3be50*/  LDGSTS.E [R5+0x4], desc[UR6][R94.64], P0 ;  /* 0x000040005e057fae */ /* 0x000fe20008121846 */
[----:B------:R-:W-:-:S05]  /*3be60*/  IMAD.MOV.U32 R92, RZ, RZ, R11 ;  /* 0x000000ffff5c7224 */ /* 0x000fca00078e000b */
[----:B------:R1:W-:Y:S04]  /*3be70*/  LDGSTS.E [R5+0x4004], desc[UR6][R92.64], P0 ;  /* 0x040040005c057fae */ /* 0x0003e80008121846 */
[----:B------:R-:W4:Y:S04]  /*3be80*/  LDL.LU R94, [R1+0x2214] ;  /* 0x00221400015e7983 */ /* 0x000f280000300800 */
[----:B------:R-:W4:Y:S04]  /*3be90*/  LDL.LU R98, [R1+0x2208] ;  /* 0x0022080001627983 */ /* 0x000f280000300800 */
[----:B------:R-:W4:Y:S04]  /*3bea0*/  LDL.LU R95, [R1+0x2210] ;  /* 0x00221000015f7983 */ /* 0x000f280000300800 */
[----:B------:R-:W4:Y:S01]  /*3beb0*/  LDL.LU R11, [R1+0x221c] ;  /* 0x00221c00010b7983 */ /* 0x000f220000300800 */
[----:B------:R-:W-:-:S04]  /*3bec0*/  UISETP.GT.AND UP1, UPT, UR12, 0x16, UPT ;  /* 0x000000160c00788c */ /* 0x000fc8000bf24270 */
[----:B------:R-:W-:-:S04]  /*3bed0*/  USEL UR8, URZ, 0x4, !UP1 ;  /* 0x000000043f087887 */ /* 0x000fc8000c800000 */
[----:B------:R-:W-:Y:S01]  /*3bee0*/  USEL UR8, UR8, URZ, !UP0 ;  /* 0x0000003f08087287 */ /* 0x000fe2000c000000 */
[----:B--2---:R-:W-:-:S05]  /*3bef0*/  IADD3 R12, P1, R12, R2, RZ ;  /* 0x000000020c0c7210 */ /* 0x004fca0007f3e0ff */
[----:B------:R2:W-:Y:S01]  /*3bf00*/  STL [R1+0x21f4], R12 ;  /* 0x0021f40c01007387 */ /* 0x0005e20000100800 */
[----:B-1----:R-:W-:Y:S02]  /*3bf10*/  IMAD.MOV.U32 R92, RZ, RZ, R12 ;  /* 0x000000ffff5c7224 */ /* 0x002fe400078e000c */
[----:B---3--:R-:W-:-:S05]  /*3bf20*/  IMAD.X R13, R13, 0x1, R0, P1 ;  /* 0x000000010d0d7824 */ /* 0x008fca00008e0600 */
[----:B------:R1:W-:Y:S04]  /*3bf30*/  STL [R1+0x21f0], R13 ;  /* 0x0021f00d01007387 */ /* 0x0003e80000100800 */
[----:B--2---:R-:W2:Y:S01]  /*3bf40*/  LDL.LU R12, [R1+0x2218] ;  /* 0x00221800010c7983 */ /* 0x004ea20000300800 */
[-C--:B----4-:R-:W-:Y:S01]  /*3bf50*/  IADD3 R90, P2, R90, R2.reuse, RZ ;  /* 0x000000025a5a7210 */ /* 0x090fe20007f5e0ff */
[----:B------:R-:W-:Y:S01]  /*3bf60*/  IMAD.MOV.U32 R93, RZ, RZ, R13 ;  /* 0x000000ffff5d7224 */ /* 0x000fe200078e000d */
[----:B------:R-:W-:Y:S02]  /*3bf70*/  IADD3 R10, P3, R10, R2, RZ ;  /* 0x000000020a0a7210 */ /* 0x000fe40007f7e0ff */
[----:B------:R-:W-:Y:S01]  /*3bf80*/  ISETP.NE.U32.AND P1, PT, RZ, UR8, PT ;  /* 0x00000008ff007c0c */ /* 0x000fe2000bf25070 */
[----:B-1----:R-:W3:Y:S04]  /*3bf90*/  LDL.LU R13, [R1+0x2224] ;  /* 0x00222400010d7983 */ /* 0x002ee80000300800 */
[----:B------:R-:W-:Y:S04]  /*3bfa0*/  LDGSTS.E [R5+0x8004], desc[UR6][R92.64], P0 ;  /* 0x080040005c057fae */ /* 0x000fe80008121846 */
[----:B------:R-:W4:Y:S04]  /*3bfb0*/  LDL.LU R93, [R1+0x222c] ;  /* 0x00222c00015d7983 */ /* 0x000f280000300800 */
[----:B------:R1:W-:Y:S01]  /*3bfc0*/  STL [R1+0x21fc], R90 ;  /* 0x0021fc5a01007387 */ /* 0x0003e20000100800 */
[----:B------:R-:W-:-:S02]  /*3bfd0*/  IMAD.X R91, R91, 0x1, R0, P2 ;  /* 0x000000015b5b7824 */ /* 0x000fc400010e0600 */
[----:B------:R-:W-:-:S03]  /*3bfe0*/  IMAD.X R14, R14, 0x1, R0, P3 ;  /* 0x000000010e0e7824 */ /* 0x000fc600018e0600 */
[----:B------:R1:W-:Y:S04]  /*3bff0*/  STL [R1+0x21f8], R91 ;  /* 0x0021f85b01007387 */ /* 0x0003e80000100800 */
[----:B------:R-:W-:Y:S04]  /*3c000*/  STL [R1+0x2204], R10 ;  /* 0x0022040a01007387 */ /* 0x000fe80000100800 */
[----:B------:R1:W-:Y:S04]  /*3c010*/  LDGSTS.E [R5+0xc004], desc[UR6][R90.64], P0 ;  /* 0x0c0040005a057fae */ /* 0x0003e80008121846 */
[----:B------:R1:W-:Y:S04]  /*3c020*/  STL [R1+0x2200], R14 ;  /* 0x0022000e01007387 */ /* 0x0003e80000100800 */
[----:B------:R-:W4:Y:S01]  /*3c030*/  LDL.LU R92, [R1+0x2220] ;  /* 0x00222000015c7983 */ /* 0x000f220000300800 */
[----:B-1----:R-:W-:-:S03]  /*3c040*/  IMAD.MOV.U32 R90, RZ, RZ, R10 ;  /* 0x000000ffff5a7224 */ /* 0x002fc600078e000a */
[----:B------:R-:W4:Y:S01]  /*3c050*/  LDL.LU R96, [R1+0x2228] ;  /* 0x0022280001607983 */ /* 0x000f220000300800 */
[----:B------:R-:W-:-:S05]  /*3c060*/  IMAD.MOV.U32 R91, RZ, RZ, R14 ;  /* 0x000000ffff5b7224 */ /* 0x000fca00078e000e */
[----:B------:R-:W-:Y:S04]  /*3c070*/  LDGSTS.E [R5+0x8], desc[UR6][R90.64], P1 ;  /* 0x000080005a057fae */ /* 0x000fe80008921846 */
[----:B------:R-:W4:Y:S04]  /*3c080*/  LDL.LU R91, [R1+0x2230] ;  /* 0x00223000015b7983 */ /* 0x000f280000300800 */
[----:B------:R-:W4:Y:S04]  /*3c090*/  LDL.LU R14, [R1+0x2234] ;  /* 0x00223400010e7983 */ /* 0x000f280000300800 */
[----:B------:R-:W4:Y:S04]  /*3c0a0*/  LDL.LU R90, [R1+0x2238] ;  /* 0x00223800015a7983 */ /* 0x000f280000300800 */
[----:B------:R-:W4:Y:S01]  /*3c0b0*/  LDL.LU R10, [R1+0x223c] ;  /* 0x00223c00010a7983 */ /* 0x000f220000300800 */
[----:B------:R-:W-:-:S02]  /*3c0c0*/  IADD3 R97, P0, R97, R2, RZ ;  /* 0x0000000261617210 */ /* 0x000fc40007f1e0ff */
[----:B------:R-:W-:-:S03]  /*3c0d0*/  IADD3 R94, P2, R94, R2, RZ ;  /* 0x000000025e5e7210 */ /* 0x000fc60007f5e0ff */
[----:B------:R-:W-:Y:S01]  /*3c0e0*/  IMAD.X R98, R98, 0x1, R0, P0 ;  /* 0x0000000162627824 */ /* 0x000fe200000e0600 */
[----:B------:R-:W-:Y:S01]  /*3c0f0*/  STL [R1+0x220c], R97 ;  /* 0x00220c6101007387 */ /* 0x000fe20000100800 */
[----:B------:R-:W-:Y:S02]  /*3c100*/  IADD3 R11, P0, R11, R2, RZ ;  /* 0x000000020b0b7210 */ /* 0x000fe40007f1e0ff */
[----:B------:R-:W-:Y:S01]  /*3c110*/  IMAD.MOV.U32 R99, RZ, RZ, R98 ;  /* 0x000000ffff637224 */ /* 0x000fe200078e0062 */
[----:B------:R1:W-:Y:S01]  /*3c120*/  STL [R1+0x2208], R98 ;  /* 0x0022086201007387 */ /* 0x0003e20000100800 */
[----:B------:R-:W-:-:S03]  /*3c130*/  IMAD.X R95, R95, 0x1, R0, P2 ;  /* 0x000000015f5f7824 */ /* 0x000fc600010e0600 */
[----:B------:R1:W-:Y:S02]  /*3c140*/  STL [R1+0x2214], R94 ;  /* 0x0022145e01007387 */ /* 0x0003e40000100800 */
[----:B-1----:R-:W-:Y:S02]  /*3c150*/  IMAD.MOV.U32 R98, RZ, RZ, R97 ;  /* 0x000000ffff627224 */ /* 0x002fe400078e0061 */
[----:B------:R1:W-:Y:S04]  /*3c160*/  STL [R1+0x2210], R95 ;  /* 0x0022105f01007387 */ /* 0x0003e80000100800 */
[----:B------:R-:W-:Y:S04]  /*3c170*/  LDGSTS.E [R5+0x4008], desc[UR6][R98.64], P1 ;  /* 0x0400800062057fae */ /* 0x000fe80008921846 */
[----:B------:R1:W-:Y:S04]  /*3c180*/  LDGSTS.E [R5+0x8008], desc[UR6][R94.64], P1 ;  /* 0x080080005e057fae */ /* 0x0003e80008921846 */
[----:B------:R4:W-:Y:S01]  /*3c190*/  STL [R1+0x221c], R11 ;  /* 0x00221c0b01007387 */ /* 0x0009e20000100800 */
[----:B-1----:R-:W-:Y:S01]  /*3c1a0*/  IMAD.MOV.U32 R94, RZ, RZ, R11 ;  /* 0x000000ffff5e7224 */ /* 0x002fe200078e000b */
[----:B------:R-:W-:-:S04]  /*3c1b0*/  UISETP.GT.AND UP1, UPT, UR12, 0x17, UPT ;  /* 0x000000170c00788c */ /* 0x000fc8000bf24270 */
[----:B------:R-:W-:-:S04]  /*3c1c0*/  USEL UR8, URZ, 0x4, !UP1 ;  /* 0x000000043f087887 */ /* 0x000fc8000c800000 */
[----:B------:R-:W-:Y:S01]  /*3c1d0*/  USEL UR8, UR8, URZ, !UP0 ;  /* 0x0000003f08087287 */ /* 0x000fe2000c000000 */
[----:B--2---:R-:W-:-:S04]  /*3c1e0*/  IMAD.X R12, R12, 0x1, R0, P0 ;  /* 0x000000010c0c7824 */ /* 0x004fc800000e0600 */
[----:B------:R-:W-:Y:S01]  /*3c1f0*/  IMAD.MOV.U32 R95, RZ, RZ, R12 ;  /* 0x000000ffff5f7224 */ /* 0x000fe200078e000c */
[----:B------:R1:W-:Y:S04]  /*3c200*/  STL [R1+0x2218], R12 ;  /* 0x0022180c01007387 */ /* 0x0003e80000100800 */
[----:B------:R-:W-:Y:S04]  /*3c210*/  LDGSTS.E [R5+0xc008], desc[UR6][R94.64], P1 ;  /* 0x0c0080005e057fae */ /* 0x000fe80008921846 */
[----:B------:R-:W2:Y:S04]  /*3c220*/  LDL.LU R95, [R1+0x2240] ;  /* 0x00224000015f7983 */ /* 0x000ea80000300800 */
[----:B------:R-:W2:Y:S01]  /*3c230*/  LDL.LU R94, [R1+0x2244] ;  /* 0x00224400015e7983 */ /* 0x000ea20000300800 */
[----:B---3--:R-:W-:-:S02]  /*3c240*/  IADD3 R13, P1, R13, R2, RZ ;  /* 0x000000020d0d7210 */ /* 0x008fc40007f3e0ff */
[----:B----4-:R-:W-:Y:S01]  /*3c250*/  IADD3 R93, P2, R93, R2, RZ ;  /* 0x000000025d5d7210 */ /* 0x010fe20007f5e0ff */
[----:B------:R-:W3:Y:S01]  /*3c260*/  LDL.LU R11, [R1+0x224c] ;  /* 0x00224c00010b7983 */ /* 0x000ee20000300800 */
[----:B------:R-:W-:-:S03]  /*3c270*/  ISETP.NE.U32.AND P0, PT, RZ, UR8, PT ;  /* 0x00000008ff007c0c */ /* 0x000fc6000bf05070 */
[----:B-1----:R-:W4:Y:S04]  /*3c280*/  LDL.LU R12, [R1+0x2254] ;  /* 0x00225400010c7983 */ /* 0x002f280000300800 */
[----:B------:R-:W-:Y:S01]  /*3c290*/  STL [R1+0x2224], R13 ;  /* 0x0022240d01007387 */ /* 0x000fe20000100800 */
[----:B------:R-:W-:Y:S02]  /*3c2a0*/  IMAD.MOV.U32 R98, RZ, RZ, R13 ;  /* 0x000000ffff627224 */ /* 0x000fe400078e000d */
[--C-:B------:R-:W-:Y:S02]  /*3c2b0*/  IMAD.X R92, R92, 0x1, R0.reuse, P1 ;  /* 0x000000015c5c7824 */ /* 0x100fe400008e0600 */
[----:B------:R-:W-:-:S03]  /*3c2c0*/  IMAD.X R96, R96, 0x1, R0, P2 ;  /* 0x0000000160607824 */ /* 0x000fc600010e0600 */
[----:B------:R1:W-:Y:S01]  /*3c2d0*/  STL [R1+0x2220], R92 ;  /* 0x0022205c01007387 */ /* 0x0003e20000100800 */
[----:B------:R-:W-:-:S03]  /*3c2e0*/  IMAD.MOV.U32 R99, RZ, RZ, R92 ;  /* 0x000000ffff637224 */ /* 0x000fc600078e005c */
[----:B------:R-:W-:Y:S01]  /*3c2f0*/  STL [R1+0x222c], R93 ;  /* 0x00222c5d01007387 */ /* 0x000fe20000100800 */
[----:B------:R-:W-:-:S03]  /*3c300*/  IMAD.MOV.U32 R97, RZ, RZ, R96 ;  /* 0x000000ffff617224 */ /* 0x000fc600078e0060 */
[----:B------:R-:W-:Y:S04]  /*3c310*/  LDGSTS.E [R5+0xc], desc[UR6][R98.64], P0 ;  /* 0x0000c00062057fae */ /* 0x000fe80008121846 */
[----:B-1----:R-:W4:Y:S04]  /*3c320*/  LDL.LU R92, [R1+0x2248] ;  /* 0x00224800015c7983 */ /* 0x002f280000300800 */
[----:B------:R1:W-:Y:S04]  /*3c330*/  STL [R1+0x2228], R96 ;  /* 0x0022286001007387 */ /* 0x0003e80000100800 */
[----:B------:R-:W4:Y:S01]  /*3c340*/  LDL.LU R13, [R1+0x2250] ;  /* 0x00225000010d7983 */ /* 0x000f220000300800 */
[----:B------:R-:W-:Y:S01]  /*3c350*/  IADD3 R14, P1, R14, R2, RZ ;  /* 0x000000020e0e7210 */ /* 0x000fe20007f3e0ff */
[----:B-1----:R-:W-:-:S04]  /*3c360*/  IMAD.MOV.U32 R96, RZ, RZ, R93 ;  /* 0x000000ffff607224 */ /* 0x002fc800078e005d */
[--C-:B------:R-:W-:Y:S01]  /*3c370*/  IMAD.X R91, R91, 0x1, R0.reuse, P1 ;  /* 0x000000015b5b7824 */ /* 0x100fe200008e0600 */
[----:B------:R-:W-:Y:S01]  /*3c380*/  IADD3 R10, P2, R10, R2, RZ ;  /* 0x000000020a0a7210 */ /* 0x000fe20007f5e0ff */
[----:B------:R1:W-:Y:S04]  /*3c390*/  STL [R1+0x2234], R14 ;  /* 0x0022340e01007387 */ /* 0x0003e80000100800 */
[----:B------:R1:W-:Y:S01]  /*3c3a0*/  LDGSTS.E [R5+0x400c], desc[UR6][R96.64], P0 ;  /* 0x0400c00060057fae */ /* 0x0003e20008121846 */
[----:B------:R-:W-:-:S03]  /*3c3b0*/  IMAD.X R90, R90, 0x1, R0, P2 ;  /* 0x000000015a5a7824 */ /* 0x000fc600010e0600 */
[----:B------:R-:W-:Y:S04]  /*3c3c0*/  STL [R1+0x2230], R91 ;  /* 0x0022305b01007387 */ /* 0x000fe80000100800 */
[----:B------:R-:W-:Y:S01]  /*3c3d0*/  STL [R1+0x223c], R10 ;  /* 0x00223c0a01007387 */ /* 0x000fe20000100800 */
[----:B-1----:R-:W-:Y:S02]  /*3c3e0*/  IMAD.MOV.U32 R96, RZ, RZ, R14 ;  /* 0x000000ffff607224 */ /* 0x002fe400078e000e */
[----:B------:R-:W-:Y:S01]  /*3c3f0*/  IMAD.MOV.U32 R97, RZ, RZ, R91 ;  /* 0x000000ffff617224 */ /* 0x000fe200078e005b */
[----:B------:R-:W4:Y:S04]  /*3c400*/  LDL.LU R14, [R1+0x225c] ;  /* 0x00225c00010e7983 */ /* 0x000f280000300800 */
[----:B------:R1:W-:Y:S04]  /*3c410*/  LDGSTS.E [R5+0x800c], desc[UR6][R96.64], P0 ;  /* 0x0800c00060057fae */ /* 0x0003e80008121846 */
[----:B------:R1:W-:Y:S02]  /*3c420*/  STL [R1+0x2238], R90 ;  /* 0x0022385a01007387 */ /* 0x0003e40000100800 */
[----:B-1----:R-:W-:-:S02]  /*3c430*/  IMAD.MOV.U32 R97, RZ, RZ, R90 ;  /* 0x000000ffff617224 */ /* 0x002fc400078e005a */
[----:B------:R-:W4:Y:S01]  /*3c440*/  LDL.LU R90, [R1+0x2258] ;  /* 0x00225800015a7983 */ /* 0x000f220000300800 */
[----:B------:R-:W1:Y:S01]  /*3c450*/  S2R R252, SR_TID.X ;  /* 0x0000000000fc7919 */ /* 0x000e620000002100 */
[----:B------:R-:W-:Y:S02]  /*3c460*/  IMAD.MOV.U32 R96, RZ, RZ, R10 ;  /* 0x000000ffff607224 */ /* 0x000fe400078e000a */
[----:B------:R-:W4:Y:S04]  /*3c470*/  LDL.LU R93, [R1+0x2264] ;  /* 0x00226400015d7983 */ /* 0x000f280000300800 */
[----:B------:R-:W4:Y:S04]  /*3c480*/  LDL.LU R10, [R1+0x226c] ;  /* 0x00226c00010a7983 */ /* 0x000f280000300800 */
[----:B------:R1:W-:Y:S04]  /*3c490*/  LDGSTS.E [R5+0xc00c], desc[UR6][R96.64], P0 ;  /* 0x0c00c00060057fae */ /* 0x0003e80008121846 */
[----:B------:R-:W4:Y:S01]  /*3c4a0*/  LDL.LU R96, [R1+0x2260] ;  /* 0x0022600001607983 */ /* 0x000f220000300800 */
[C---:B-1----:R-:W-:Y:S01]  /*3c4b0*/  IMAD.SHL.U32 R91, R252.reuse, 0x10, RZ ;  /* 0x00000010fc5b7824 */ /* 0x042fe200078e00ff */
[----:B------:R-:W-:-:S04]  /*3c4c0*/  LOP3.LUT R252, R252, 0x7f, RZ, 0xc0, !PT ;  /* 0x0000007ffcfc7812 */ /* 0x000fc800078ec0ff */
[----:B------:R-:W-:-:S05]  /*3c4d0*/  LOP3.LUT R91, R91, 0x70, RZ, 0xc0, !PT ;  /* 0x000000705b5b7812 */ /* 0x000fca00078ec0ff */
[----:B------:R-:W-:-:S05]  /*3c4e0*/  IMAD R91, R252, 0x80, R91 ;  /* 0x00000080fc5b7824 */ /* 0x000fca00078e025b */
[----:B------:R-:W-:-:S05]  /*3c4f0*/  LOP3.LUT R91, R91, 0x60, RZ, 0x3c, !PT ;  /* 0x000000605b5b7812 */ /* 0x000fca00078e3cff */
[----:B------:R-:W-:Y:S01]  /*3c500*/  VIADD R5, R91, UR13 ;  /* 0x0000000d5b057c36 */ /* 0x000fe20008000000 */
[----:B------:R-:W-:-:S04]  /*3c510*/  UISETP.GT.AND UP1, UPT, UR12, 0x18, UPT ;  /* 0x000000180c00788c */ /* 0x000fc8000bf24270 */
[----:B------:R-:W-:-:S04]  /*3c520*/  USEL UR8, URZ, 0x4, !UP1 ;  /* 0x000000043f087887 */ /* 0x000fc8000c800000 */
[----:B------:R-:W-:-:S06]  /*3c530*/  USEL UR8, UR8, URZ, !UP0 ;  /* 0x0000003f08087287 */ /* 0x000fcc000c000000 */
[----:B------:R-:W-:Y:S02]  /*3c540*/  ISETP.NE.U32.AND P0, PT, RZ, UR8, PT ;  /* 0x00000008ff007c0c */ /* 0x000fe4000bf05070 */
[----:B--2---:R-:W-:-:S05]  /*3c550*/  IADD3 R94, P1, R94, R2, RZ ;  /* 0x000000025e5e7210 */ /* 0x004fca0007f3e0ff */
[----:B------:R-:W-:Y:S01]  /*3c560*/  IMAD.X R95, R95, 0x1, R0, P1 ;  /* 0x000000015f5f7824 */ /* 0x000fe200008e0600 */
[----:B------:R1:W-:Y:S04]  /*3c570*/  STL [R1+0x2244], R94 ;  /* 0x0022445e01007387 */ /* 0x0003e80000100800 */
[----:B------:R2:W-:Y:S04]  /*3c580*/  STL [R1+0x2240], R95 ;  /* 0x0022405f01007387 */ /* 0x0005e80000100800 */
[----:B------:R-:W2:Y:S01]  /*3c590*/  LDL.LU R91, [R1+0x2268] ;  /* 0x00226800015b7983 */ /* 0x000ea20000300800 */
[----:B---3--:R-:W-:-:S02]  /*3c5a0*/  IADD3 R11, P1, R11, R2, RZ ;  /* 0x000000020b0b7210 */ /* 0x008fc40007f3e0ff */
[----:B----4-:R-:W-:Y:S01]  /*3c5b0*/  IADD3 R12, P2, R12, R2, RZ ;  /* 0x000000020c0c7210 */ /* 0x010fe20007f5e0ff */
[----:B------:R1:W-:Y:S04]  /*3c5c0*/  LDGSTS.E [R5], desc[UR6][R94.64], P0 ;  /* 0x000000005e057fae */ /* 0x0003e80008121846 */
[----:B------:R3:W-:Y:S01]  /*3c5d0*/  STL [R1+0x224c], R11 ;  /* 0x00224c0b01007387 */ /* 0x0007e20000100800 */
[----:B-1----:R-:W-:Y:S02]  /*3c5e0*/  IMAD.MOV.U32 R94, RZ, RZ, R11 ;  /* 0x000000ffff5e7224 */ /* 0x002fe400078e000b */
[----:B------:R-:W-:-:S04]  /*3c5f0*/  IMAD.X R92, R92, 0x1, R0, P1 ;  /* 0x000000015c5c7824 */ /* 0x000fc800008e0600 */
[----:B--2---:R-:W-:Y:S01]  /*3c600*/  IMAD.MOV.U32 R95, RZ, RZ, R92 ;  /* 0x000000ffff5f7224 */ /* 0x004fe200078e005c */
[----:B------:R-:W-:Y:S01]  /*3c610*/  STL [R1+0x2248], R92 ;  /* 0x0022485c01007387 */ /* 0x000fe20000100800 */
[----:B------:R-:W-:-:S03]  /*3c620*/  IMAD.X R13, R13, 0x1, R0, P2 ;  /* 0x000000010d0d7824 */ /* 0x000fc600010e0600 */
[----:B------:R1:W-:Y:S04]  /*3c630*/  STL [R1+0x2254], R12 ;  /* 0x0022540c01007387 */ /* 0x0003e80000100800 */
[----:B---3--:R-:W2:Y:S04]  /*3c640*/  LDL.LU R11, [R1+0x2274] ;  /* 0x00227400010b7983 */ /* 0x008ea80000300800 */
[----:B------:R3:W-:Y:S04]  /*3c650*/  LDGSTS.E [R5+0x4000], desc[UR6][R94.64], P0 ;  /* 0x040000005e057fae */ /* 0x0007e80008121846 */
[----:B------:R4:W-:Y:S01]  /*3c660*/  STL [R1+0x2250], R13 ;  /* 0x0022500d01007387 */ /* 0x0009e20000100800 */
[----:B---3--:R-:W-:-:S03]  /*3c670*/  IMAD.MOV.U32 R94, RZ, RZ, R12 ;  /* 0x000000ffff5e7224 */ /* 0x008fc600078e000c */
[----:B-1----:R-:W3:Y:S01]  /*3c680*/  LDL.LU R12, [R1+0x2270] ;  /* 0x00227000010c7983 */ /* 0x002ee20000300800 */
[----:B------:R-:W-:-:S03]  /*3c690*/  IMAD.MOV.U32 R95, RZ, RZ, R13 ;  /* 0x000000ffff5f7224 */ /* 0x000fc600078e000d */
[----:B------:R-:W3:Y:S01]  /*3c6a0*/  LDL.LU R92, [R1+0x227c] ;  /* 0x00227c00015c7983 */ /* 0x000ee20000300800 */
[----:B------:R-:W-:-:S03]  /*3c6b0*/  IADD3 R14, P1, R14, R2, RZ ;  /* 0x000000020e0e7210 */ /* 0x000fc60007f3e0ff */
[----:B----4-:R-:W4:Y:S04]  /*3c6c0*/  LDL.LU R13, [R1+0x2284] ;  /* 0x00228400010d7983 */ /* 0x010f280000300800 */
[----:B------:R-:W-:Y:S04]  /*3c6d0*/  STL [R1+0x225c], R14 ;  /* 0x00225c0e01007387 */ /* 0x000fe80000100800 */
[----:B------:R-:W-:Y:S01]  /*3c6e0*/  LDGSTS.E [R5+0x8000], desc[UR6][R94.64], P0 ;  /* 0x080000005e057fae */ /* 0x000fe20008121846 */
[----:B------:R-:W-:-:S05]  /*3c6f0*/  IMAD.X R90, R90, 0x1, R0, P1 ;  /* 0x000000015a5a7824 */ /* 0x000fca00008e0600 */
[----:B------:R1:W-:Y:S01]  /*3c700*/  STL [R1+0x2258], R90 ;  /* 0x0022585a01007387 */ /* 0x0003e20000100800 */
[----:B------:R-:W-:-:S03]  /*3c710*/  IMAD.MOV.U32 R99, RZ, RZ, R90 ;  /* 0x000000ffff637224 */ /* 0x000fc600078e005a */
[----:B------:R-:W4:Y:S04]  /*3c720*/  LDL.LU R94, [R1+0x2278] ;  /* 0x00227800015e7983 */ /* 0x000f280000300800 */
[----:B-1----:R-:W4:Y:S01]  /*3c730*/  LDL.LU R90, [R1+0x2280] ;  /* 0x00228000015a7983 */ /* 0x002f220000300800 */
[-C--:B------:R-:W-:Y:S02]  /*3c740*/  IADD3 R93, P1, R93, R2.reuse, RZ ;  /* 0x000000025d5d7210 */ /* 0x080fe40007f3e0ff */
[----:B------:R-:W-:Y:S01]  /*3c750*/  IADD3 R10, P2, R10, R2, RZ ;  /* 0x000000020a0a7210 */ /* 0x000fe20007f5e0ff */
[----:B------:R-:W-:Y:S02]  /*3c760*/  IMAD.MOV.U32 R98, RZ, RZ, R14 ;  /* 0x000000ffff627224 */ /* 0x000fe400078e000e */
[----:B------:R-:W4:Y:S04]  /*3c770*/  LDL.LU R14, [R1+0x228c] ;  /* 0x00228c00010e7983 */ /* 0x000f280000300800 */
[----:B------:R-:W4:Y:S01]  /*3c780*/  LDL.LU R95, [R1+0x2294] ;  /* 0x00229400015f7983 */ /* 0x000f220000300800 */
[----:B------:R-:W-:-:S03]  /*3c790*/  IMAD.X R96, R96, 0x1, R0, P1 ;  /* 0x0000000160607824 */ /* 0x000fc600008e0600 */
[----:B------:R-:W-:Y:S01]  /*3c7a0*/  STL [R1+0x2264], R93 ;  /* 0x0022645d01007387 */ /* 0x000fe20000100800 */
[----:B------:R-:W-:-:S03]  /*3c7b0*/  IMAD.MOV.U32 R97, RZ, RZ, R96 ;  /* 0x000000ffff617224 */ /* 0x000fc600078e0060 */
[----:B------:R1:W-:Y:S04]  /*3c7c0*/  STL [R1+0x2260], R96 ;  /* 0x0022606001007387 */ /* 0x0003e80000100800 */
[----:B------:R1:W-:Y:S01]  /*3c7d0*/  STL [R1+0x226c], R10 ;  /* 0x00226c0a01007387 */ /* 0x0003e20000100800 */
[----:B------:R-:W-:-:S03]  /*3c7e0*/  UISETP.GT.AND UP1, UPT, UR12, 0x19, UPT ;  /* 0x000000190c00788c */ /* 0x000fc6000bf24270 */
[----:B------:R1:W-:Y:S02]  /*3c7f0*/  LDGSTS.E [R5+0xc000], desc[UR6][R98.64], P0 ;  /* 0x0c00000062057fae */ /* 0x0003e40008121846 */
[----:B-1----:R-:W-:Y:S01]  /*3c800*/  IMAD.MOV.U32 R96, RZ, RZ, R93 ;  /* 0x000000ffff607224 */ /* 0x002fe200078e005d */
[----:B------:R-:W-:-:S04]  /*3c810*/  USEL UR8, URZ, 0x4, !UP1 ;  /* 0x000000043f087887 */ /* 0x000fc8000c800000 */
[----:B------:R-:W-:-:S06]  /*3c820*/  USEL UR8, UR8, URZ, !UP0 ;  /* 0x0000003f08087287 */ /* 0x000fcc000c000000 */
[----:B------:R-:W-:Y:S01]  /*3c830*/  ISETP.NE.U32.AND P0, PT, RZ, UR8, PT ;  /* 0x00000008ff007c0c */ /* 0x000fe2000bf05070 */
[----:B------:R-:W-:-:S12]  /*3c840*/  IMAD.MOV.U32 R98, RZ, RZ, R10 ;  /* 0x000000ffff627224 */ /* 0x000fd800078e000a */
[----:B------:R-:W-:Y:S01]  /*3c850*/  LDGSTS.E [R5+0x4], desc[UR6][R96.64], P0 ;  /* 0x0000400060057fae */ /* 0x000fe20008121846 */
[----:B------:R-:W-:-:S05]  /*3c860*/  IMAD.X R91, R91, 0x1, R0, P2 ;  /* 0x000000015b5b7824 */ /* 0x000fca00010e0600 */
[----:B------:R-:W-:Y:S04]  /*3c870*/  STL [R1+0x2268], R91 ;  /* 0x0022685b01007387 */ /* 0x000fe80000100800 */
[----:B------:R-:W4:Y:S01]  /*3c880*/  LDL.LU R93, [R1+0x2288] ;  /* 0x00228800015d7983 */ /* 0x000f220000300800 */
[----:B------:R-:W-:-:S03]  /*3c890*/  IMAD.MOV.U32 R99, RZ, RZ, R91 ;  /* 0x000000ffff637224 */ /* 0x000fc600078e005b */
[----:B------:R-:W4:Y:S04]  /*3c8a0*/  LDL.LU R96, [R1+0x2290] ;  /* 0x0022900001607983 */ /* 0x000f280000300800 */
[----:B------:R-:W4:Y:S04]  /*3c8b0*/  LDL.LU R10, [R1+0x229c] ;  /* 0x00229c00010a7983 */ /* 0x000f280000300800 */
[----:B------:R1:W-:Y:S01]  /*3c8c0*/  LDGSTS.E [R5+0x4004], desc[UR6][R98.64], P0 ;  /* 0x0400400062057fae */ /* 0x0003e20008121846 */
[----:B--2---:R-:W-:-:S05]  /*3c8d0*/  IADD3 R11, P1, R11, R2, RZ ;  /* 0x000000020b0b7210 */ /* 0x004fca0007f3e0ff */
[----:B------:R2:W-:Y:S01]  /*3c8e0*/  STL [R1+0x2274], R11 ;  /* 0x0022740b01007387 */ /* 0x0005e20000100800 */
[----:B-1----:R-:W-:Y:S02]  /*3c8f0*/  IMAD.MOV.U32 R98, RZ, RZ, R11 ;  /* 0x000000ffff627224 */ /* 0x002fe400078e000b */
[----:B---3--:R-:W-:Y:S01]  /*3c900*/  IMAD.X R12, R12, 0x1, R0, P1 ;  /* 0x000000010c0c7824 */ /* 0x008fe200008e0600 */
[----:B------:R-:W-:-:S04]  /*3c910*/  IADD3 R92, P2, R92, R2, RZ ;  /* 0x000000025c5c7210 */ /* 0x000fc80007f5e0ff */
[----:B------:R1:W-:Y:S01]  /*3c920*/  STL [R1+0x2270], R12 ;  /* 0x0022700c01007387 */ /* 0x0003e20000100800 */
[----:B----4-:R-:W-:-:S03]  /*3c930*/  IADD3 R13, P3, R13, R2, RZ ;  /* 0x000000020d0d7210 */ /* 0x010fc60007f7e0ff */
[----:B--2---:R-:W2:Y:S01]  /*3c940*/  LDL.LU R11, [R1+0x2298] ;  /* 0x00229800010b7983 */ /* 0x004ea20000300800 */
[----:B------:R-:W-:-:S03]  /*3c950*/  IMAD.MOV.U32 R99, RZ, RZ, R12 ;  /* 0x000000ffff637224 */ /* 0x000fc600078e000c */
[----:B------:R-:W3:Y:S04]  /*3c960*/  LDL.LU R91, [R1+0x22a4] ;  /* 0x0022a400015b7983 */ /* 0x000ee80000300800 */
[----:B-1----:R-:W4:Y:S04]  /*3c970*/  LDL.LU R12, [R1+0x22ac] ;  /* 0x0022ac00010c7983 */ /* 0x002f280000300800 */
[----:B------:R1:W-:Y:S04]  /*3c980*/  STL [R1+0x227c], R92 ;  /* 0x00227c5c01007387 */ /* 0x0003e80000100800 */
[----:B------:R1:W-:Y:S01]  /*3c990*/  LDGSTS.E [R5+0x8004], desc[UR6][R98.64], P0 ;  /* 0x0800400062057fae */ /* 0x0003e20008121846 */
[----:B------:R-:W-:-:S02]  /*3c9a0*/  IMAD.X R94, R94, 0x1, R0, P2 ;  /* 0x000000015e5e7824 */ /* 0x000fc400010e0600 */
[----:B------:R-:W-:-:S03]  /*3c9b0*/  IMAD.X R90, R90, 0x1, R0, P3 ;  /* 0x000000015a5a7824 */ /* 0x000fc600018e0600 */
[----:B------:R1:W-:Y:S02]  /*3c9c0*/  STL [R1+0x2278], R94 ;  /* 0x0022785e01007387 */ /* 0x0003e40000100800 */
[----:B-1----:R-:W-:Y:S02]  /*3c9d0*/  IMAD.MOV.U32 R98, RZ, RZ, R92 ;  /* 0x000000ffff627224 */ /* 0x002fe400078e005c */
[----:B------:R-:W-:Y:S04]  /*3c9e0*/  STL [R1+0x2284], R13 ;  /* 0x0022840d01007387 */ /* 0x000fe80000100800 */
[----:B------:R1:W-:Y:S04]  /*3c9f0*/  STL [R1+0x2280], R90 ;  /* 0x0022805a01007387 */ /* 0x0003e80000100800 */
[----:B------:R-:W4:Y:S01]  /*3ca00*/  LDL.LU R92, [R1+0x22a0] ;  /* 0x0022a000015c7983 */ /* 0x000f220000300800 */
[----:B------:R-:W-:-:S03]  /*3ca10*/  IMAD.MOV.U32 R99, RZ, RZ, R94 ;  /* 0x000000ffff637224 */ /* 0x000fc600078e005e */
[----:B------:R-:W4:Y:S01]  /*3ca20*/  LDL.LU R94, [R1+0x22a8] ;  /* 0x0022a800015e7983 */ /* 0x000f220000300800 */
[----:B------:R-:W-:-:S03]  /*3ca30*/  UISETP.GT.AND UP1, UPT, UR12, 0x1a, UPT ;  /* 0x0000001a0c00788c */ /* 0x000fc6000bf24270 */
[----:B------:R1:W-:Y:S01]  /*3ca40*/  LDGSTS.E [R5+0xc004], desc[UR6][R98.64], P0 ;  /* 0x0c00400062057fae */ /* 0x0003e20008121846 */
[----:B------:R-:W-:-:S04]  /*3ca50*/  USEL UR8, URZ, 0x4, !UP1 ;  /* 0x000000043f087887 */ /* 0x000fc8000c800000 */
[----:B------:R-:W-:Y:S01]  /*3ca60*/  USEL UR8, UR8, URZ, !UP0 ;  /* 0x0000003f08087287 */ /* 0x000fe2000c000000 */
[----:B------:R-:W-:-:S05]  /*3ca70*/  IADD3 R14, P0, R14, R2, RZ ;  /* 0x000000020e0e7210 */ /* 0x000fca0007f1e0ff */
[----:B------:R-:W-:Y:S01]  /*3ca80*/  ISETP.NE.U32.AND P1, PT, RZ, UR8, PT ;  /* 0x00000008ff007c0c */ /* 0x000fe2000bf25070 */
[----:B-1----:R-:W-:Y:S01]  /*3ca90*/  IMAD.MOV.U32 R98, RZ, RZ, R13 ;  /* 0x000000ffff627224 */ /* 0x002fe200078e000d */
[----:B------:R-:W-:Y:S01]  /*3caa0*/  IADD3 R95, P2, R95, R2, RZ ;  /* 0x000000025f5f7210 */ /* 0x000fe20007f5e0ff */
[----:B------:R-:W-:Y:S02]  /*3cab0*/  IMAD.MOV.U32 R99, RZ, RZ, R90 ;  /* 0x000000ffff637224 */ /* 0x000fe400078e005a */
[----:B------:R-:W4:Y:S04]  /*3cac0*/  LDL.LU R90, [R1+0x22b4] ;  /* 0x0022b400015a7983 */ /* 0x000f280000300800 */
[----:B------:R-:W4:Y:S04]  /*3cad0*/  LDL.LU R13, [R1+0x22bc] ;  /* 0x0022bc00010d7983 */ /* 0x000f280000300800 */
[----:B------:R-:W-:Y:S04]  /*3cae0*/  STL [R1+0x228c], R14 ;  /* 0x00228c0e01007387 */ /* 0x000fe80000100800 */
[----:B------:R1:W-:Y:S02]  /*3caf0*/  LDGSTS.E [R5+0x8], desc[UR6][R98.64], P1 ;  /* 0x0000800062057fae */ /* 0x0003e40008921846 */
[----:B-1----:R-:W-:-:S02]  /*3cb00*/  IMAD.MOV.U32 R98, RZ, RZ, R14 ;  /* 0x000000ffff627224 */ /* 0x002fc400078e000e */
[----:B------:R-:W-:-:S04]  /*3cb10*/  IMAD.X R93, R93, 0x1, R0, P0 ;  /* 0x000000015d5d7824 */ /* 0x000fc800000e0600 */
[----:B------:R-:W-:Y:S01]  /*3cb20*/  IMAD.MOV.U32 R99, RZ, RZ, R93 ;  /* 0x000000ffff637224 */ /* 0x000fe200078e005d */
[----:B------:R1:W-:Y:S04]  /*3cb30*/  STL [R1+0x2288], R93 ;  /* 0x0022885d01007387 */ /* 0x0003e80000100800 */
[----:B------:R-:W-:Y:S01]  /*3cb40*/  STL [R1+0x2294], R95 ;  /* 0x0022945f01007387 */ /* 0x000fe20000100800 */
[----:B------:R-:W-:Y:S01]  /*3cb50*/  IMAD.X R96, R96, 0x1, R0, P2 ;  /* 0x0000000160607824 */ /* 0x000fe200010e0600 */
[----:B------:R-:W-:Y:S02]  /*3cb60*/  IADD3 R10, P0, R10, R2, RZ ;  /* 0x000000020a0a7210 */ /* 0x000fe40007f1e0ff */
[----:B------:R4:W-:Y:S04]  /*3cb70*/  LDGSTS.E [R5+0x4008], desc[UR6][R98.64], P1 ;  /* 0x0400800062057fae */ /* 0x0009e80008921846 */
[----:B-1----:R-:W4:Y:S01]  /*3cb80*/  LDL.LU R93, [R1+0x22b0] ;  /* 0x0022b000015d7983 */ /* 0x002f220000300800 */
[----:B------:R-:W-:-:S03]  /*3cb90*/  IMAD.MOV.U32 R97, RZ, RZ, R96 ;  /* 0x000000ffff617224 */ /* 0x000fc600078e0060 */
[----:B------:R1:W-:Y:S04]  /*3cba0*/  STL [R1+0x2290], R96 ;  /* 0x0022906001007387 */ /* 0x0003e80000100800 */
[----:B------:R-:W4:Y:S01]  /*3cbb0*/  LDL.LU R14, [R1+0x22b8] ;  /* 0x0022b800010e7983 */ /* 0x000f220000300800 */
[----:B-1----:R-:W-:-:S03]  /*3cbc0*/  IMAD.MOV.U32 R96, RZ, RZ, R95 ;  /* 0x000000ffff607224 */ /* 0x002fc600078e005f */
[----:B------:R1:W-:Y:S04]  /*3cbd0*/  STL [R1+0x229c], R10 ;  /* 0x00229c0a01007387 */ /* 0x0003e80000100800 */
[----:B------:R-:W-:Y:S01]  /*3cbe0*/  LDGSTS.E [R5+0x8008], desc[UR6][R96.64], P1 ;  /* 0x0800800060057fae */ /* 0x000fe20008921846 */
[----:B--2---:R-:W-:-:S05]  /*3cbf0*/  IMAD.X R11, R11, 0x1, R0, P0 ;  /* 0x000000010b0b7824 */ /* 0x004fca00000e0600 */
[----:B------:R2:W-:Y:S04]  /*3cc00*/  STL [R1+0x2298], R11 ;  /* 0x0022980b01007387 */ /* 0x0005e80000100800 */
[----:B------:R-:W-:Y:S01]  /*3cc10*/  LDGSTS.E [R5+0xc008], desc[UR6][R10.64], P1 ;  /* 0x0c0080000a057fae */ /* 0x000fe20008921846 */
[----:B---3--:R-:W-:-:S03]  /*3cc20*/  IADD3 R91, P1, R91, R2, RZ ;  /* 0x000000025b5b7210 */ /* 0x008fc60007f3e0ff */
[----:B------:R-:W3:Y:S04]  /*3cc30*/  LDL.LU R96, [R1+0x22c0] ;  /* 0x0022c00001607983 */ /* 0x000ee80000300800 */
[----:B------:R-:W3:Y:S01]  /*3cc40*/  LDL.LU R95, [R1+0x22c4] ;  /* 0x0022c400015f7983 */ /* 0x000ee20000300800 */
[----:B----4-:R-:W-:-:S03]  /*3cc50*/  IADD3 R12, P2, R12, R2, RZ ;  /* 0x000000020c0c7210 */ /* 0x010fc60007f5e0ff */
[----:B-1----:R-:W4:Y:S04]  /*3cc60*/  LDL.LU R10, [R1+0x22cc] ;  /* 0x0022cc00010a7983 */ /* 0x002f280000300800 */
[----:B--2---:R-:W2:Y:S04]  /*3cc70*/  LDL.LU R11, [R1+0x22d4] ;  /* 0x0022d400010b7983 */ /* 0x004ea80000300800 */
[----:B------:R-:W-:Y:S01]  /*3cc80*/  STL [R1+0x22a4], R91 ;  /* 0x0022a45b01007387 */ /* 0x000fe20000100800 */
[----:B------:R-:W-:Y:S02]  /*3cc90*/  IMAD.MOV.U32 R98, RZ, RZ, R91 ;  /* 0x000000ffff627224 */ /* 0x000fe400078e005b */
[----:B------:R-:W-:-:S04]  /*3cca0*/  IMAD.X R92, R92, 0x1, R0, P1 ;  /* 0x000000015c5c7824 */ /* 0x000fc800008e0600 */
[----:B------:R-:W-:Y:S01]  /*3ccb0*/  IMAD.MOV.U32 R99, RZ, RZ, R92 ;  /* 0x000000ffff637224 */ /* 0x000fe200078e005c */
[----:B------:R1:W-:Y:S01]  /*3ccc0*/  STL [R1+0x22a0], R92 ;  /* 0x0022a05c01007387 */ /* 0x0003e20000100800 */
[----:B------:R-:W-:-:S03]  /*3ccd0*/  IMAD.X R94, R94, 0x1, R0, P2 ;  /* 0x000000015e5e7824 */ /* 0x000fc600010e0600 */
[----:B------:R1:W-:Y:S04]  /*3cce0*/  STL [R1+0x22ac], R12 ;  /* 0x0022ac0c01007387 */ /* 0x0003e80000100800 */
[----:B-1----:R-:W2:Y:S04]  /*3ccf0*/  LDL.LU R92, [R1+0x22c8] ;  /* 0x0022c800015c7983 */ /* 0x002ea80000300800 */
[----:B------:R-:W-:Y:S04]  /*3cd00*/  STL [R1+0x22a8], R94 ;  /* 0x0022a85e01007387 */ /* 0x000fe80000100800 */
[----:B------:R-:W2:Y:S01]  /*3cd10*/  LDL.LU R91, [R1+0x22d0] ;  /* 0x0022d000015b7983 */ /* 0x000ea20000300800 */
[----:B------:R-:W-:-:S04]  /*3cd20*/  UISETP.GT.AND UP1, UPT, UR12, 0x1b, UPT ;  /* 0x0000001b0c00788c */ /* 0x000fc8000bf24270 */
[----:B------:R-:W-:-:S04]  /*3cd30*/  USEL UR8, URZ, 0x4, !UP1 ;  /* 0x000000043f087887 */ /* 0x000fc8000c800000 */
[----:B------:R-:W-:-:S06]  /*3cd40*/  USEL UR8, UR8, URZ, !UP0 ;  /* 0x0000003f08087287 */ /* 0x000fcc000c000000 */
[----:B------:R-:W-:Y:S02]  /*3cd50*/  ISETP.NE.U32.AND P0, PT, RZ, UR8, PT ;  /* 0x00000008ff007c0c */ /* 0x000fe4000bf05070 */
[-C--:B------:R-:W-:Y:S02]  /*3cd60*/  IADD3 R90, P1, R90, R2.reuse, RZ ;  /* 0x000000025a5a7210 */ /* 0x080fe40007f3e0ff */
[----:B------:R-:W-:-:S09]  /*3cd70*/  IADD3 R13, P2, R13, R2, RZ ;  /* 0x000000020d0d7210 */ /* 0x000fd20007f5e0ff */
[----:B------:R1:W-:Y:S01]  /*3cd80*/  LDGSTS.E [R5+0xc], desc[UR6][R98.64], P0 ;  /* 0x0000c00062057fae */ /* 0x0003e20008121846 */
[----:B------:R-:W1:Y:S02]  /*3cd90*/  S2R R252, SR_TID.X ;  /* 0x0000000000fc7919 */ /* 0x000e640000002100 */
[----:B-1----:R-:W-:Y:S02]  /*3cda0*/  IMAD.MOV.U32 R98, RZ, RZ, R12 ;  /* 0x000000ffff627224 */ /* 0x002fe400078e000c */
[----:B------:R-:W-:Y:S01]  /*3cdb0*/  IMAD.MOV.U32 R99, RZ, RZ, R94 ;  /* 0x000000ffff637224 */ /* 0x000fe200078e005e */
[----:B------:R-:W2:Y:S04]  /*3cdc0*/  LDL.LU R12, [R1+0x22dc] ;  /* 0x0022dc00010c7983 */ /* 0x000ea80000300800 */
[----:B------:R1:W-:Y:S04]  /*3cdd0*/  STL [R1+0x22b4], R90 ;  /* 0x0022b45a01007387 */ /* 0x0003e80000100800 */
[----:B------:R1:W-:Y:S02]  /*3cde0*/  LDGSTS.E [R5+0x400c], desc[UR6][R98.64], P0 ;  /* 0x0400c00062057fae */ /* 0x0003e40008121846 */
[----:B-1----:R-:W-:Y:S01]  /*3cdf0*/  IMAD.MOV.U32 R98, RZ, RZ, R90 ;  /* 0x000000ffff627224 */ /* 0x002fe200078e005a */
[----:B------:R-:W-:Y:S01]  /*3ce00*/  UISETP.GT.AND UP1, UPT, UR12, 0x1c, UPT ;  /* 0x0000001c0c00788c */ /* 0x000fe2000bf24270 */
[C---:B------:R-:W-:Y:S01]  /*3ce10*/  IMAD.SHL.U32 R97, R252.reuse, 0x10, RZ ;  /* 0x00000010fc617824 */ /* 0x040fe200078e00ff */
[----:B------:R-:W-:-:S02]  /*3ce20*/  LOP3.LUT R252, R252, 0x7f, RZ, 0xc0, !PT ;  /* 0x0000007ffcfc7812 */ /* 0x000fc400078ec0ff */
[----:B------:R-:W-:Y:S02]  /*3ce30*/  USEL UR8, URZ, 0x4, !UP1 ;  /* 0x000000043f087887 */ /* 0x000fe4000c800000 */
[----:B------:R-:W-:Y:S02]  /*3ce40*/  LOP3.LUT R97, R97, 0x70, RZ, 0xc0, !PT ;  /* 0x0000007061617812 */ /* 0x000fe400078ec0ff */
[----:B------:R-:W-:-:S03]  /*3ce50*/  USEL UR8, UR8, URZ, !UP0 ;  /* 0x0000003f08087287 */ /* 0x000fc6000c000000 */
[----:B------:R-:W-:-:S05]  /*3ce60*/  IMAD R97, R252, 0x80, R97 ;  /* 0x00000080fc617824 */ /* 0x000fca00078e0261 */
[----:B------:R-:W-:Y:S01]  /*3ce70*/  LOP3.LUT R97, R97, 0x70, RZ, 0x3c, !PT ;  /* 0x0000007061617812 */ /* 0x000fe200078e3cff */
[----:B------:R-:W-:-:S05]  /*3ce80*/  IMAD.X R93, R93, 0x1, R0, P1 ;  /* 0x000000015d5d7824 */ /* 0x000fca00008e0600 */
[----:B------:R1:W-:Y:S04]  /*3ce90*/  STL [R1+0x22b0], R93 ;  /* 0x0022b05d01007387 */ /* 0x0003e80000100800 */
[----:B------:R-:W-:Y:S04]  /*3cea0*/  STL [R1+0x22bc], R13 ;  /* 0x0022bc0d01007387 */ /* 0x000fe80000100800 */
[----:B------:R-:W2:Y:S01]  /*3ceb0*/  LDL.LU R90, [R1+0x22d8] ;  /* 0x0022d800015a7983 */ /* 0x000ea20000300800 */
[----:B------:R-:W-:Y:S02]  /*3cec0*/  IMAD.MOV.U32 R99, RZ, RZ, R93 ;  /* 0x000000ffff637224 */ /* 0x000fe400078e005d */
[----:B------:R-:W-:-:S03]  /*3ced0*/  IMAD.X R14, R14, 0x1, R0, P2 ;  /* 0x000000010e0e7824 */ /* 0x000fc600010e0600 */
[----:B------:R1:W-:Y:S04]  /*3cee0*/  LDGSTS.E [R5+0x800c], desc[UR6][R98.64], P0 ;  /* 0x0800c00062057fae */ /* 0x0003e80008121846 */
[----:B------:R1:W-:Y:S04]  /*3cef0*/  STL [R1+0x22b8], R14 ;  /* 0x0022b80e01007387 */ /* 0x0003e80000100800 */
[----:B------:R-:W2:Y:S01]  /*3cf00*/  LDL.LU R94, [R1+0x22e0] ;  /* 0x0022e000015e7983 */ /* 0x000ea20000300800 */
[----:B-1----:R-:W-:-:S03]  /*3cf10*/  IMAD.MOV.U32 R98, RZ, RZ, R13 ;  /* 0x000000ffff627224 */ /* 0x002fc600078e000d */
[----:B------:R-:W2:Y:S01]  /*3cf20*/  LDL.LU R93, [R1+0x22e4] ;  /* 0x0022e400015d7983 */ /* 0x000ea20000300800 */
[----:B------:R-:W-:-:S03]  /*3cf30*/  IMAD.MOV.U32 R99, RZ, RZ, R14 ;  /* 0x000000ffff637224 */ /* 0x000fc600078e000e */
[----:B------:R-:W2:Y:S04]  /*3cf40*/  LDL.LU R14, [R1+0x22e8] ;  /* 0x0022e800010e7983 */ /* 0x000ea80000300800 */
[----:B------:R1:W-:Y:S01]  /*3cf50*/  LDGSTS.E [R5+0xc00c], desc[UR6][R98.64], P0 ;  /* 0x0c00c00062057fae */ /* 0x0003e20008121846 */
[----:B------:R-:W-:-:S03]  /*3cf60*/  ISETP.NE.U32.AND P0, PT, RZ, UR8, PT ;  /* 0x00000008ff007c0c */ /* 0x000fc6000bf05070 */
[----:B------:R-:W2:Y:S01]  /*3cf70*/  LDL.LU R13, [R1+0x22ec] ;  /* 0x0022ec00010d7983 */ /* 0x000ea20000300800 */
[----:B-1----:R-:W-:Y:S01]  /*3cf80*/  VIADD R5, R97, UR13 ;  /* 0x0000000d61057c36 */ /* 0x002fe20008000000 */
[----:B---3--:R-:W-:-:S05]  /*3cf90*/  IADD3 R95, P1, R95, R2, RZ ;  /* 0x000000025f5f7210 */ /* 0x008fca0007f3e0ff */
[----:B------:R-:W-:Y:S01]  /*3cfa0*/  IMAD.X R96, R96, 0x1, R0, P1 ;  /* 0x0000000160607824 */ /* 0x000fe200008e0600 */
[-C--:B----4-:R-:W-:Y:S01]  /*3cfb0*/  IADD3 R10, P1, R10, R2.reuse, RZ ;  /* 0x000000020a0a7210 */ /* 0x090fe20007f3e0ff */
[----:B------:R-:W-:Y:S02]  /*3cfc0*/  STL [R1+0x22c4], R95 ;  /* 0x0022c45f01007387 */ /* 0x000fe40000100800 */
[----:B------:R-:W-:Y:S02]  /*3cfd0*/  IMAD.MOV.U32 R97, RZ, RZ, R96 ;  /* 0x000000ffff617224 */ /* 0x000fe400078e0060 */
[----:B------:R1:W-:Y:S01]  /*3cfe0*/  STL [R1+0x22c0], R96 ;  /* 0x0022c06001007387 */ /* 0x0003e20000100800 */
[----:B--2---:R-:W-:-:S03]  /*3cff0*/  IADD3 R11, P2, R11, R2, RZ ;  /* 0x000000020b0b7210 */ /* 0x004fc60007f5e0ff */
        /* <DEDUP_REMOVED lines=8> */
[----:B------:R1:W-:Y:S04]  /*3d080*/  STL [R1+0x22d4], R11 ;  /* 0x0022d40b01007387 */ /* 0x0003e80000100800 */
[----:B--2---:R-:W2:Y:S04]  /*3d090*/  LDL.LU R10, [R1+0x22f4] ;  /* 0x0022f400010a7983 */ /* 0x004ea80000300800 */
[----:B------:R3:W-:Y:S04]  /*3d0a0*/  LDGSTS.E [R5+0x4000], desc[UR6][R96.64], P0 ;  /* 0x0400000060057fae */ /* 0x0007e80008121846 */
[----:B------:R4:W-:Y:S01]  /*3d0b0*/  STL [R1+0x22d0], R91 ;  /* 0x0022d05b01007387 */ /* 0x0009e20000100800 */
[----:B---3--:R-:W-:-:S03]  /*3d0c0*/  IMAD.MOV.U32 R96, RZ, RZ, R11 ;  /* 0x000000ffff607224 */ /* 0x008fc600078e000b */
[----:B-1----:R-:W3:Y:S01]  /*3d0d0*/  LDL.LU R11, [R1+0x22f0] ;  /* 0x0022f000010b7983 */ /* 0x002ee20000300800 */
[----:B------:R-:W-:-:S05]  /*3d0e0*/  IMAD.MOV.U32 R97, RZ, RZ, R91 ;  /* 0x000000ffff617224 */ /* 0x000fca00078e005b */
[----:B------:R1:W-:Y:S01]  /*3d0f0*/  LDGSTS.E [R5+0x8000], desc[UR6][R96.64], P0 ;  /* 0x0800000060057fae */ /* 0x0003e20008121846 */
[----:B------:R-:W-:-:S05]  /*3d100*/  IADD3 R12, P1, R12, R2, RZ ;  /* 0x000000020c0c7210 */ /* 0x000fca0007f3e0ff */
[----:B------:R4:W-:Y:S01]  /*3d110*/  STL [R1+0x22dc], R12 ;  /* 0x0022dc0c01007387 */ /* 0x0009e20000100800 */
[----:B-1----:R-:W-:Y:S01]  /*3d120*/  IMAD.MOV.U32 R96, RZ, RZ, R12 ;  /* 0x000000ffff607224 */ /* 0x002fe200078e000c */
[----:B------:R-:W-:-:S04]  /*3d130*/  UISETP.GT.AND UP1, UPT, UR12, 0x1d, UPT ;  /* 0x0000001d0c00788c */ /* 0x000fc8000bf24270 */
[----:B------:R-:W-:-:S04]  /*3d140*/  USEL UR8, URZ, 0x4, !UP1 ;  /* 0x000000043f087887 */ /* 0x000fc8000c800000 */
[----:B------:R-:W-:Y:S01]  /*3d150*/  USEL UR8, UR8, URZ, !UP0 ;  /* 0x0000003f08087287 */ /* 0x000fe2000c000000 */
[----:B------:R-:W-:-:S05]  /*3d160*/  IMAD.X R90, R90, 0x1, R0, P1 ;  /* 0x000000015a5a7824 */ /* 0x000fca00008e0600 */
[----:B------:R1:W-:Y:S04]  /*3d170*/  STL [R1+0x22d8], R90 ;  /* 0x0022d85a01007387 */ /* 0x0003e80000100800 */
[----:B----4-:R-:W4:Y:S04]  /*3d180*/  LDL.LU R91, [R1+0x22fc] ;  /* 0x0022fc00015b7983 */ /* 0x010f280000300800 */
[----:B------:R-:W4:Y:S01]  /*3d190*/  LDL.LU R12, [R1+0x2304] ;  /* 0x00230400010c7983 */ /* 0x000f220000300800 */
[----:B------:R-:W-:-:S03]  /*3d1a0*/  IMAD.MOV.U32 R97, RZ, RZ, R90 ;  /* 0x000000ffff617224 */ /* 0x000fc600078e005a */
[----:B------:R-:W4:Y:S04]  /*3d1b0*/  LDL.LU R92, [R1+0x22f8] ;  /* 0x0022f800015c7983 */ /* 0x000f280000300800 */
[----:B-1----:R-:W4:Y:S01]  /*3d1c0*/  LDL.LU R90, [R1+0x2300] ;  /* 0x00230000015a7983 */ /* 0x002f220000300800 */
[----:B------:R-:W-:-:S03]  /*3d1d0*/  IADD3 R93, P1, R93, R2, RZ ;  /* 0x000000025d5d7210 */ /* 0x000fc60007f3e0ff */
[----:B------:R1:W-:Y:S01]  /*3d1e0*/  LDGSTS.E [R5+0xc000], desc[UR6][R96.64], P0 ;  /* 0x0c00000060057fae */ /* 0x0003e20008121846 */
[----:B------:R-:W-:Y:S01]  /*3d1f0*/  ISETP.NE.U32.AND P0, PT, RZ, UR8, PT ;  /* 0x00000008ff007c0c */ /* 0x000fe2000bf05070 */
[----:B------:R-:W-:Y:S01]  /*3d200*/  IMAD.X R94, R94, 0x1, R0, P1 ;  /* 0x000000015e5e7824 */ /* 0x000fe200008e0600 */
[----:B------:R-:W-:Y:S01]  /*3d210*/  IADD3 R13, P2, R13, R2, RZ ;  /* 0x000000020d0d7210 */ /* 0x000fe20007f5e0ff */
[----:B------:R-:W-:Y:S02]  /*3d220*/  STL [R1+0x22e4], R93 ;  /* 0x0022e45d01007387 */ /* 0x000fe40000100800 */
[----:B------:R-:W-:Y:S02]  /*3d230*/  IMAD.MOV.U32 R95, RZ, RZ, R94 ;  /* 0x000000ffff5f7224 */ /* 0x000fe400078e005e */
[----:B------:R-:W-:Y:S01]  /*3d240*/  IMAD.X R14, R14, 0x1, R0, P2 ;  /* 0x000000010e0e7824 */ /* 0x000fe200010e0600 */
[----:B------:R1:W-:Y:S01]  /*3d250*/  STL [R1+0x22e0], R94 ;  /* 0x0022e05e01007387 */ /* 0x0003e20000100800 */
[----:B------:R-:W-:-:S02]  /*3d260*/  IMAD.MOV.U32 R98, RZ, RZ, R13 ;  /* 0x000000ffff627224 */ /* 0x000fc400078e000d */
[----:B------:R-:W-:Y:S01]  /*3d270*/  IMAD.MOV.U32 R99, RZ, RZ, R14 ;  /* 0x000000ffff637224 */ /* 0x000fe200078e000e */
[----:B------:R1:W-:Y:S02]  /*3d280*/  STL [R1+0x22ec], R13 ;  /* 0x0022ec0d01007387 */ /* 0x0003e40000100800 */
[----:B-1----:R-:W-:Y:S02]  /*3d290*/  IMAD.MOV.U32 R94, RZ, RZ, R93 ;  /* 0x000000ffff5e7224 */ /* 0x002fe400078e005d */
[----:B------:R1:W-:Y:S04]  /*3d2a0*/  STL [R1+0x22e8], R14 ;  /* 0x0022e80e01007387 */ /* 0x0003e80000100800 */
[----:B------:R-:W4:Y:S04]  /*3d2b0*/  LDL.LU R97, [R1+0x230c] ;  /* 0x00230c0001617983 */ /* 0x000f280000300800 */
[----:B------:R4:W-:Y:S04]  /*3d2c0*/  LDGSTS.E [R5+0x4], desc[UR6][R94.64], P0 ;  /* 0x000040005e057fae */ /* 0x0009e80008121846 */
[----:B------:R4:W-:Y:S04]  /*3d2d0*/  LDGSTS.E [R5+0x4004], desc[UR6][R98.64], P0 ;  /* 0x0400400062057fae */ /* 0x0009e80008121846 */
[----:B------:R-:W4:Y:S04]  /*3d2e0*/  LDL.LU R95, [R1+0x2314] ;  /* 0x00231400015f7983 */ /* 0x000f280000300800 */
[----:B------:R-:W4:Y:S04]  /*3d2f0*/  LDL.LU R98, [R1+0x2308] ;  /* 0x0023080001627983 */ /* 0x000f280000300800 */
[----:B------:R-:W4:Y:S04]  /*3d300*/  LDL.LU R96, [R1+0x2310] ;  /* 0x0023100001607983 */ /* 0x000f280000300800 */
[----:B------:R-:W4:Y:S01]  /*3d310*/  LDL.LU R13, [R1+0x231c] ;  /* 0x00231c00010d7983 */ /* 0x000f220000300800 */
[----:B--2---:R-:W-:-:S05]  /*3d320*/  IADD3 R10, P1, R10, R2, RZ ;  /* 0x000000020a0a7210 */ /* 0x004fca0007f3e0ff */
[----:B------:R-:W-:Y:S01]  /*3d330*/  STL [R1+0x22f4], R10 ;  /* 0x0022f40a01007387 */ /* 0x000fe20000100800 */
[----:B---3--:R-:W-:-:S05]  /*3d340*/  IMAD.X R11, R11, 0x1, R0, P1 ;  /* 0x000000010b0b7824 */ /* 0x008fca00008e0600 */
[----:B------:R2:W-:Y:S04]  /*3d350*/  STL [R1+0x22f0], R11 ;  /* 0x0022f00b01007387 */ /* 0x0005e80000100800 */
[----:B------:R-:W3:Y:S04]  /*3d360*/  LDL.LU R93, [R1+0x2318] ;  /* 0x00231800015d7983 */ /* 0x000ee80000300800 */
[----:B------:R-:W3:Y:S04]  /*3d370*/  LDL.LU R94, [R1+0x2320] ;  /* 0x00232000015e7983 */ /* 0x000ee80000300800 */
[----:B-1----:R-:W3:Y:S04]  /*3d380*/  LDL.LU R14, [R1+0x2324] ;  /* 0x00232400010e7983 */ /* 0x002ee80000300800 */
[----:B------:R-:W-:Y:S04]  /*3d390*/  LDGSTS.E [R5+0x8004], desc[UR6][R10.64], P0 ;  /* 0x080040000a057fae */ /* 0x000fe80008121846 */
[----:B--2---:R-:W2:Y:S04]  /*3d3a0*/  LDL.LU R11, [R1+0x2328] ;  /* 0x00232800010b7983 */ /* 0x004ea80000300800 */
[----:B------:R-:W2:Y:S01]  /*3d3b0*/  LDL.LU R10, [R1+0x232c] ;  /* 0x00232c00010a7983 */ /* 0x000ea20000300800 */
[----:B------:R-:W-:-:S04]  /*3d3c0*/  UISETP.GT.AND UP1, UPT, UR12, 0x1e, UPT ;  /* 0x0000001e0c00788c */ /* 0x000fc8000bf24270 */
[----:B------:R-:W-:-:S04]  /*3d3d0*/  USEL UR8, URZ, 0x4, !UP1 ;  /* 0x000000043f087887 */ /* 0x000fc8000c800000 */
[----:B------:R-:W-:-:S06]  /*3d3e0*/  USEL UR8, UR8, URZ, !UP0 ;  /* 0x0000003f08087287 */ /* 0x000fcc000c000000 */
[----:B------:R-:W-:Y:S01]  /*3d3f0*/  ISETP.NE.U32.AND P1, PT, RZ, UR8, PT ;  /* 0x00000008ff007c0c */ /* 0x000fe2000bf25070 */
[----:B------:R-:W-:-:S04]  /*3d400*/  UISETP.GT.AND UP1, UPT, UR12, 0x1f, UPT ;  /* 0x0000001f0c00788c */ /* 0x000fc8000bf24270 */
[----:B------:R-:W-:-:S04]  /*3d410*/  USEL UR8, URZ, 0x4, !UP1 ;  /* 0x000000043f087887 */ /* 0x000fc8000c800000 */
[----:B------:R-:W-:Y:S01]  /*3d420*/  USEL UR8, UR8, URZ, !UP0 ;  /* 0x0000003f08087287 */ /* 0x000fe2000c000000 */
[-C--:B----4-:R-:W-:Y:S02]  /*3d430*/  IADD3 R91, P2, R91, R2.reuse, RZ ;  /* 0x000000025b5b7210 */ /* 0x090fe40007f5e0ff */
[----:B------:R-:W-:-:S03]  /*3d440*/  IADD3 R12, P3, R12, R2, RZ ;  /* 0x000000020c0c7210 */ /* 0x000fc60007f7e0ff */
[--C-:B------:R-:W-:Y:S01]  /*3d450*/  IMAD.X R92, R92, 0x1, R0.reuse, P2 ;  /* 0x000000015c5c7824 */ /* 0x100fe200010e0600 */
[----:B------:R1:W-:Y:S01]  /*3d460*/  STL [R1+0x22fc], R91 ;  /* 0x0022fc5b01007387 */ /* 0x0003e20000100800 */
[----:B------:R-:W-:-:S03]  /*3d470*/  IMAD.X R90, R90, 0x1, R0, P3 ;  /* 0x000000015a5a7824 */ /* 0x000fc600018e0600 */
[----:B------:R4:W-:Y:S01]  /*3d480*/  STL [R1+0x22f8], R92 ;  /* 0x0022f85c01007387 */ /* 0x0009e20000100800 */
[----:B------:R-:W-:Y:S02]  /*3d490*/  IMAD.MOV.U32 R100, RZ, RZ, R91 ;  /* 0x000000ffff647224 */ /* 0x000fe400078e005b */
[----:B------:R-:W-:Y:S01]  /*3d4a0*/  IMAD.MOV.U32 R101, RZ, RZ, R92 ;  /* 0x000000ffff657224 */ /* 0x000fe200078e005c */
[----:B------:R-:W-:Y:S01]  /*3d4b0*/  STL [R1+0x2304], R12 ;  /* 0x0023040c01007387 */ /* 0x000fe20000100800 */
[----:B-1----:R-:W-:-:S03]  /*3d4c0*/  IMAD.MOV.U32 R91, RZ, RZ, R90 ;  /* 0x000000ffff5b7224 */ /* 0x002fc600078e005a */
[----:B------:R1:W-:Y:S04]  /*3d4d0*/  STL [R1+0x2300], R90 ;  /* 0x0023005a01007387 */ /* 0x0003e80000100800 */
[----:B------:R-:W-:Y:S04]  /*3d4e0*/  LDGSTS.E [R5+0xc004], desc[UR6][R100.64], P0 ;  /* 0x0c00400064057fae */ /* 0x000fe80008121846 */
[----:B----4-:R-:W4:Y:S01]  /*3d4f0*/  LDL.LU R92, [R1+0x2330] ;  /* 0x00233000015c7983 */ /* 0x010f220000300800 */
[----:B-1----:R-:W-:-:S05]  /*3d500*/  IMAD.MOV.U32 R90, RZ, RZ, R12 ;  /* 0x000000ffff5a7224 */ /* 0x002fca00078e000c */
[----:B------:R-:W-:Y:S04]  /*3d510*/  LDGSTS.E [R5+0x8], desc[UR6][R90.64], P1 ;  /* 0x000080005a057fae */ /* 0x000fe80008921846 */
[----:B------:R-:W4:Y:S04]  /*3d520*/  LDL.LU R91, [R1+0x2334] ;  /* 0x00233400015b7983 */ /* 0x000f280000300800 */
[----:B------:R-:W4:Y:S04]  /*3d530*/  LDL.LU R90, [R1+0x2338] ;  /* 0x00233800015a7983 */ /* 0x000f280000300800 */
[----:B------:R-:W4:Y:S01]  /*3d540*/  LDL.LU R12, [R1+0x233c] ;  /* 0x00233c00010c7983 */ /* 0x000f220000300800 */
[----:B------:R-:W-:-:S02]  /*3d550*/  IADD3 R97, P0, R97, R2, RZ ;  /* 0x0000000261617210 */ /* 0x000fc40007f1e0ff */
[----:B------:R-:W-:-:S03]  /*3d560*/  IADD3 R95, P2, R95, R2, RZ ;  /* 0x000000025f5f7210 */ /* 0x000fc60007f5e0ff */
[--C-:B------:R-:W-:Y:S01]  /*3d570*/  IMAD.X R98, R98, 0x1, R0.reuse, P0 ;  /* 0x0000000162627824 */ /* 0x100fe200000e0600 */
[----:B------:R-:W-:Y:S01]  /*3d580*/  STL [R1+0x230c], R97 ;  /* 0x00230c6101007387 */ /* 0x000fe20000100800 */
[----:B------:R-:W-:-:S03]  /*3d590*/  IMAD.X R96, R96, 0x1, R0, P2 ;  /* 0x0000000160607824 */ /* 0x000fc600010e0600 */
[----:B------:R1:W-:Y:S01]  /*3d5a0*/  STL [R1+0x2308], R98 ;  /* 0x0023086201007387 */ /* 0x0003e20000100800 */
[----:B------:R-:W-:Y:S01]  /*3d5b0*/  IMAD.MOV.U32 R99, RZ, RZ, R98 ;  /* 0x000000ffff637224 */ /* 0x000fe200078e0062 */
[----:B------:R-:W-:Y:S02]  /*3d5c0*/  IADD3 R13, P0, R13, R2, RZ ;  /* 0x000000020d0d7210 */ /* 0x000fe40007f1e0ff */
[----:B------:R-:W-:Y:S04]  /*3d5d0*/  STL [R1+0x2314], R95 ;  /* 0x0023145f01007387 */ /* 0x000fe80000100800 */
[----:B------:R1:W-:Y:S02]  /*3d5e0*/  STL [R1+0x2310], R96 ;  /* 0x0023106001007387 */ /* 0x0003e40000100800 */
[----:B-1----:R-:W-:-:S02]  /*3d5f0*/  IMAD.MOV.U32 R98, RZ, RZ, R97 ;  /* 0x000000ffff627224 */ /* 0x002fc400078e0061 */
[----:B------:R-:W-:-:S03]  /*3d600*/  IMAD.MOV.U32 R97, RZ, RZ, R96 ;  /* 0x000000ffff617224 */ /* 0x000fc600078e0060 */
[----:B------:R-:W-:Y:S01]  /*3d610*/  LDGSTS.E [R5+0x4008], desc[UR6][R98.64], P1 ;  /* 0x0400800062057fae */ /* 0x000fe20008921846 */
[----:B------:R-:W-:-:S05]  /*3d620*/  IMAD.MOV.U32 R96, RZ, RZ, R95 ;  /* 0x000000ffff607224 */ /* 0x000fca00078e005f */
[----:B------:R1:W-:Y:S02]  /*3d630*/  LDGSTS.E [R5+0x8008], desc[UR6][R96.64], P1 ;  /* 0x0800800060057fae */ /* 0x0003e40008921846 */
[----:B-1----:R-:W-:Y:S02]  /*3d640*/  IMAD.MOV.U32 R96, RZ, RZ, R13 ;  /* 0x000000ffff607224 */ /* 0x002fe400078e000d */
[----:B------:R-:W-:Y:S01]  /*3d650*/  STL [R1+0x231c], R13 ;  /* 0x00231c0d01007387 */ /* 0x000fe20000100800 */
[----:B---3--:R-:W-:-:S04]  /*3d660*/  IMAD.X R93, R93, 0x1, R0, P0 ;  /* 0x000000015d5d7824 */ /* 0x008fc800000e0600 */
[----:B------:R-:W-:Y:S01]  /*3d670*/  IMAD.MOV.U32 R97, RZ, RZ, R93 ;  /* 0x000000ffff617224 */ /* 0x000fe200078e005d */
[----:B------:R-:W-:-:S04]  /*3d680*/  ISETP.NE.U32.AND P0, PT, RZ, UR8, PT ;  /* 0x00000008ff007c0c */ /* 0x000fc8000bf05070 */
[----:B------:R-:W-:Y:S01]  /*3d690*/  LDGSTS.E [R5+0xc008], desc[UR6][R96.64], P1 ;  /* 0x0c00800060057fae */ /* 0x000fe20008921846 */
[----:B------:R-:W-:-:S03]  /*3d6a0*/  IADD3 R14, P1, R14, R2, RZ ;  /* 0x000000020e0e7210 */ /* 0x000fc60007f3e0ff */
[----:B------:R1:W-:Y:S02]  /*3d6b0*/  STL [R1+0x2318], R93 ;  /* 0x0023185d01007387 */ /* 0x0003e40000100800 */
[----:B------:R-:W-:-:S04]  /*3d6c0*/  IMAD.X R94, R94, 0x1, R0, P1 ;  /* 0x000000015e5e7824 */ /* 0x000fc800008e0600 */
[----:B------:R-:W-:Y:S01]  /*3d6d0*/  IMAD.MOV.U32 R95, RZ, RZ, R94 ;  /* 0x000000ffff5f7224 */ /* 0x000fe200078e005e */
[----:B-1----:R-:W3:Y:S04]  /*3d6e0*/  LDL.LU R93, [R1+0x2340] ;  /* 0x00234000015d7983 */ /* 0x002ee80000300800 */
[----:B------:R-:W3:Y:S01]  /*3d6f0*/  LDL.LU R13, [R1+0x2344] ;  /* 0x00234400010d7983 */ /* 0x000ee20000300800 */
[----:B--2---:R-:W-:-:S03]  /*3d700*/  IADD3 R10, P2, R10, R2, RZ ;  /* 0x000000020a0a7210 */ /* 0x004fc60007f5e0ff */
[----:B------:R-:W-:Y:S02]  /*3d710*/  STL [R1+0x2324], R14 ;  /* 0x0023240e01007387 */ /* 0x000fe40000100800 */
[----:B------:R-:W-:Y:S02]  /*3d720*/  IMAD.X R11, R11, 0x1, R0, P2 ;  /* 0x000000010b0b7824 */ /* 0x000fe400010e0600 */
[----:B------:R1:W-:Y:S04]  /*3d730*/  STL [R1+0x2320], R94 ;  /* 0x0023205e01007387 */ /* 0x0003e80000100800 */
[----:B------:R2:W-:Y:S01]  /*3d740*/  STL [R1+0x232c], R10 ;  /* 0x00232c0a01007387 */ /* 0x0005e20000100800 */
[----:B-1----:R-:W-:-:S03]  /*3d750*/  IMAD.MOV.U32 R94, RZ, RZ, R14 ;  /* 0x000000ffff5e7224 */ /* 0x002fc600078e000e */
[----:B------:R1:W-:Y:S04]  /*3d760*/  STL [R1+0x2328], R11 ;  /* 0x0023280b01007387 */ /* 0x0003e80000100800 */
[----:B------:R2:W-:Y:S02]  /*3d770*/  LDGSTS.E [R5+0xc], desc[UR6][R94.64], P0 ;  /* 0x0000c0005e057fae */ /* 0x0005e40008121846 */
[----:B--2---:R-:W-:Y:S02]  /*3d780*/  IMAD.MOV.U32 R94, RZ, RZ, R10 ;  /* 0x000000ffff5e7224 */ /* 0x004fe400078e000a */
[----:B------:R-:W-:Y:S01]  /*3d790*/  IMAD.MOV.U32 R95, RZ, RZ, R11 ;  /* 0x000000ffff5f7224 */ /* 0x000fe200078e000b */
[----:B------:R-:W2:Y:S04]  /*3d7a0*/  LDL.LU R10, [R1+0x2354] ;  /* 0x00235400010a7983 */ /* 0x000ea80000300800 */
[----:B-1----:R-:W2:Y:S04]  /*3d7b0*/  LDL.LU R11, [R1+0x2364] ;  /* 0x00236400010b7983 */ /* 0x002ea80000300800 */
[----:B------:R-:W-:Y:S04]  /*3d7c0*/  LDGSTS.E [R5+0x400c], desc[UR6][R94.64], P0 ;  /* 0x0400c0005e057fae */ /* 0x000fe80008121846 */
[----:B------:R-:W2:Y:S04]  /*3d7d0*/  LDL.LU R95, [R1+0x2350] ;  /* 0x00235000015f7983 */ /* 0x000ea80000300800 */
[----:B------:R-:W2:Y:S01]  /*3d7e0*/  LDL.LU R96, [R1+0x2360] ;  /* 0x0023600001607983 */ /* 0x000ea20000300800 */
[----:B------:R-:W1:Y:S01]  /*3d7f0*/  S2R R14, SR_TID.X ;  /* 0x00000000000e7919 */ /* 0x000e620000002100 */
[----:B----4-:R-:W-:-:S05]  /*3d800*/  IADD3 R91, P1, R91, R2, RZ ;  /* 0x000000025b5b7210 */ /* 0x010fca0007f3e0ff */
[----:B------:R-:W-:Y:S01]  /*3d810*/  IMAD.X R92, R92, 0x1, R0, P1 ;  /* 0x000000015c5c7824 */ /* 0x000fe200008e0600 */
[----:B------:R-:W-:Y:S01]  /*3d820*/  IADD3 R12, P2, R12, R2, RZ ;  /* 0x000000020c0c7210 */ /* 0x000fe20007f5e0ff */
[----:B------:R-:W-:Y:S02]  /*3d830*/  IMAD.MOV.U32 R98, RZ, RZ, R91 ;  /* 0x000000ffff627224 */ /* 0x000fe400078e005b */
[----:B------:R-:W-:Y:S02]  /*3d840*/  IMAD.MOV.U32 R99, RZ, RZ, R92 ;  /* 0x000000ffff637224 */ /* 0x000fe400078e005c */
[----:B------:R-:W-:Y:S01]  /*3d850*/  IMAD.X R90, R90, 0x1, R0, P2 ;  /* 0x000000015a5a7824 */ /* 0x000fe200010e0600 */
[----:B------:R-:W-:Y:S04]  /*3d860*/  STL [R1+0x2334], R91 ;  /* 0x0023345b01007387 */ /* 0x000fe80000100800 */
[----:B------:R-:W-:Y:S04]  /*3d870*/  STL [R1+0x2330], R92 ;  /* 0x0023305c01007387 */ /* 0x000fe80000100800 */
[----:B------:R4:W-:Y:S04]  /*3d880*/  LDGSTS.E [R5+0x800c], desc[UR6][R98.64], P0 ;  /* 0x0800c00062057fae */ /* 0x0009e80008121846 */
[----:B------:R1:W-:Y:S04]  /*3d890*/  STL [R1+0x233c], R12 ;  /* 0x00233c0c01007387 */ /* 0x0003e80000100800 */
[----:B------:R1:W-:Y:S01]  /*3d8a0*/  STL [R1+0x2338], R90 ;  /* 0x0023385a01007387 */ /* 0x0003e20000100800 */
[----:B----4-:R-:W-:Y:S01]  /*3d8b0*/  IMAD.MOV.U32 R98, RZ, RZ, R12 ;  /* 0x000000ffff627224 */ /* 0x010fe200078e000c */
[----:B-1----:R-:W-:Y:S01]  /*3d8c0*/  LOP3.LUT R12, R14, 0x1f, RZ, 0xc0, !PT ;  /* 0x0000001f0e0c7812 */ /* 0x002fe200078ec0ff */
[----:B------:R-:W-:Y:S01]  /*3d8d0*/  IMAD.MOV.U32 R99, RZ, RZ, R90 ;  /* 0x000000ffff637224 */ /* 0x000fe200078e005a */
[----:B------:R-:W4:Y:S04]  /*3d8e0*/  LDL.LU R14, [R1+0x2374] ;  /* 0x00237400010e7983 */ /* 0x000f280000300800 */
[----:B------:R-:W4:Y:S04]  /*3d8f0*/  LDL.LU R90, [R1+0x2384] ;  /* 0x00238400015a7983 */ /* 0x000f280000300800 */
[----:B------:R-:W4:Y:S04]  /*3d900*/  LDL.LU R94, [R1+0x2370] ;  /* 0x00237000015e7983 */ /* 0x000f280000300800 */
[----:B------:R-:W4:Y:S04]  /*3d910*/  LDL.LU R92, [R1+0x2380] ;  /* 0x00238000015c7983 */ /* 0x000f280000300800 */
[----:B------:R1:W-:Y:S01]  /*3d920*/  LDGSTS.E [R5+0xc00c], desc[UR6][R98.64], P0 ;  /* 0x0c00c00062057fae */ /* 0x0003e20008121846 */
[----:B------:R-:W-:-:S02]  /*3d930*/  ISETP.GE.AND P0, PT, R12, UR12, PT ;  /* 0x0000000c0c007c0c */ /* 0x000fc4000bf06270 */
[----:B------:R-:W-:Y:S01]  /*3d940*/  PLOP3.LUT P1, PT, PT, PT, UP0, 0x80, 0x0 ;  /* 0x000000000000781c */ /* 0x000fe20003f2f008 */
[----:B------:R-:W4:Y:S04]  /*3d950*/  LDL.LU R91, [R1+0x2394] ;  /* 0x00239400015b7983 */ /* 0x000f280000300800 */
[----:B------:R-:W4:Y:S01]  /*3d960*/  LDL.LU R12, [R1+0x23a4] ;  /* 0x0023a400010c7983 */ /* 0x000f220000300800 */
[----:B-1----:R-:W-:-:S03]  /*3d970*/  SEL R5, RZ, 0x4, P0 ;  /* 0x00000004ff057807 */ /* 0x002fc60000000000 */
[----:B------:R-:W0:Y:S01]  /*3d980*/  LDGDEPBAR ;  /* 0x00000000000079af */ /* 0x000e220000000000 */
[----:B------:R-:W-:-:S04]  /*3d990*/  SEL R5, R5, RZ, !P1 ;  /* 0x000000ff05057207 */ /* 0x000fc80004800000 */
[----:B------:R-:W-:Y:S01]  /*3d9a0*/  ISETP.NE.U32.AND P0, PT, R5, RZ, PT ;  /* 0x000000ff0500720c */ /* 0x000fe20003f05070 */
[----:B------:R-:W-:Y:S01]  /*3d9b0*/  VIADD R5, R15, UR13 ;  /* 0x0000000d0f057c36 */ /* 0x000fe20008000000 */
[----:B---3--:R-:W-:-:S05]  /*3d9c0*/  IADD3 R13, P1, R13, R4, RZ ;  /* 0x000000040d0d7210 */ /* 0x008fca0007f3e0ff */
[----:B------:R-:W-:Y:S01]  /*3d9d0*/  IMAD.X R93, R93, 0x1, R3, P1 ;  /* 0x000000015d5d7824 */ /* 0x000fe200008e0603 */
[----:B------:R-:W-:Y:S01]  /*3d9e0*/  STL [R1+0x2344], R13 ;  /* 0x0023440d01007387 */ /* 0x000fe20000100800 */
[----:B------:R-:W-:Y:S02]  /*3d9f0*/  IMAD.MOV.U32 R98, RZ, RZ, R13 ;  /* 0x000000ffff627224 */ /* 0x000fe400078e000d */
[----:B------:R-:W-:Y:S01]  /*3da00*/  IMAD.MOV.U32 R99, RZ, RZ, R93 ;  /* 0x000000ffff637224 */ /* 0x000fe200078e005d */
[----:B------:R1:W-:Y:S04]  /*3da10*/  STL [R1+0x2340], R93 ;  /* 0x0023405d01007387 */ /* 0x0003e80000100800 */
[----:B------:R3:W-:Y:S04]  /*3da20*/  LDGSTS.E [R5+0x50000], desc[UR6][R98.64], P0 ;  /* 0x5000000062057fae */ /* 0x0007e80008121846 */
[----:B-1----:R-:W4:Y:S04]  /*3da30*/  LDL.LU R93, [R1+0x2390] ;  /* 0x00239000015d7983 */ /* 0x002f280000300800 */
[----:B------:R-:W4:Y:S01]  /*3da40*/  LDL.LU R13, [R1+0x23a0] ;  /* 0x0023a000010d7983 */ /* 0x000f220000300800 */
[----:B--2---:R-:W-:-:S02]  /*3da50*/  IADD3 R10, P1, R10, R4, RZ ;  /* 0x000000040a0a7210 */ /* 0x004fc40007f3e0ff */
[----:B------:R-:W-:-:S03]  /*3da60*/  IADD3 R11, P2, R11, R4, RZ ;  /* 0x000000040b0b7210 */ /* 0x000fc60007f5e0ff */
[----:B------:R1:W-:Y:S01]  /*3da70*/  STL [R1+0x2354], R10 ;  /* 0x0023540a01007387 */ /* 0x0003e20000100800 */
[----:B---3--:R-:W-:Y:S02]  /*3da80*/  IMAD.MOV.U32 R98, RZ, RZ, R10 ;  /* 0x000000ffff627224 */ /* 0x008fe400078e000a */
[--C-:B------:R-:W-:Y:S02]  /*3da90*/  IMAD.X R95, R95, 0x1, R3.reuse, P1 ;  /* 0x000000015f5f7824 */ /* 0x100fe400008e0603 */
[----:B------:R-:W-:-:S03]  /*3daa0*/  IMAD.X R96, R96, 0x1, R3, P2 ;  /* 0x0000000160607824 */ /* 0x000fc600010e0603 */
[----:B------:R2:W-:Y:S01]  /*3dab0*/  STL [R1+0x2350], R95 ;  /* 0x0023505f01007387 */ /* 0x0005e20000100800 */
[----:B------:R-:W-:-:S03]  /*3dac0*/  IMAD.MOV.U32 R99, RZ, RZ, R95 ;  /* 0x000000ffff637224 */ /* 0x000fc600078e005f */
[----:B------:R3:W-:Y:S04]  /*3dad0*/  STL [R1+0x2364], R11 ;  /* 0x0023640b01007387 */ /* 0x0007e80000100800 */
[----:B-1----:R-:W4:Y:S04]  /*3dae0*/  LDL.LU R10, [R1+0x23b4] ;  /* 0x0023b400010a7983 */ /* 0x002f280000300800 */
[----:B------:R1:W-:Y:S04]  /*3daf0*/  STL [R1+0x2360], R96 ;  /* 0x0023606001007387 */ /* 0x0003e80000100800 */
[----:B--2---:R-:W2:Y:S04]  /*3db00*/  LDL.LU R95, [R1+0x23c4] ;  /* 0x0023c400015f7983 */ /* 0x004ea80000300800 */
[----:B------:R3:W-:Y:S02]  /*3db10*/  LDGSTS.E [R5+0x50400], desc[UR6][R98.64], P0 ;  /* 0x5040000062057fae */ /* 0x0007e40008121846 */
[----:B---3--:R-:W-:-:S02]  /*3db20*/  IMAD.MOV.U32 R98, RZ, RZ, R11 ;  /* 0x000000ffff627224 */ /* 0x008fc400078e000b */
[----:B------:R-:W3:Y:S01]  /*3db30*/  LDL.LU R11, [R1+0x23b0] ;  /* 0x0023b000010b7983 */ /* 0x000ee20000300800 */
[----:B------:R-:W-:-:S03]  /*3db40*/  IMAD.MOV.U32 R99, RZ, RZ, R96 ;  /* 0x000000ffff637224 */ /* 0x000fc600078e0060 */
[----:B-1----:R-:W3:Y:S04]  /*3db50*/  LDL.LU R96, [R1+0x23c0] ;  /* 0x0023c00001607983 */ /* 0x002ee80000300800 */
[----:B------:R1:W-:Y:S01]  /*3db60*/  LDGSTS.E [R5+0x50800], desc[UR6][R98.64], P0 ;  /* 0x5080000062057fae */ /* 0x0003e20008121846 */
[-C--:B----4-:R-:W-:Y:S02]  /*3db70*/  IADD3 R14, P1, R14, R4.reuse, RZ ;  /* 0x000000040e0e7210 */ /* 0x090fe40007f3e0ff */
[----:B------:R-:W-:-:S03]  /*3db80*/  IADD3 R90, P2, R90, R4, RZ ;  /* 0x000000045a5a7210 */ /* 0x000fc60007f5e0ff */
[--C-:B------:R-:W-:Y:S01]  /*3db90*/  IMAD.X R94, R94, 0x1, R3.reuse, P1 ;  /* 0x000000015e5e7824 */ /* 0x100fe200008e0603 */
[----:B------:R4:W-:Y:S01]  /*3dba0*/  STL [R1+0x2374], R14 ;  /* 0x0023740e01007387 */ /* 0x0009e20000100800 */
[----:B-1----:R-:W-:Y:S02]  /*3dbb0*/  IMAD.MOV.U32 R98, RZ, RZ, R14 ;  /* 0x000000ffff627224 */ /* 0x002fe400078e000e */
[----:B------:R-:W-:Y:S01]  /*3dbc0*/  IMAD.X R92, R92, 0x1, R3, P2 ;  /* 0x000000015c5c7824 */ /* 0x000fe200010e0603 */
[----:B------:R1:W-:Y:S01]  /*3dbd0*/  STL [R1+0x2370], R94 ;  /* 0x0023705e01007387 */ /* 0x0003e20000100800 */
[----:B------:R-:W-:-:S03]  /*3dbe0*/  IMAD.MOV.U32 R99, RZ, RZ, R94 ;  /* 0x000000ffff637224 */ /* 0x000fc600078e005e */
[----:B------:R-:W-:Y:S04]  /*3dbf0*/  STL [R1+0x2384], R90 ;  /* 0x0023845a01007387 */ /* 0x000fe80000100800 */
[----:B------:R1:W-:Y:S04]  /*3dc00*/  STL [R1+0x2380], R92 ;  /* 0x0023805c01007387 */ /* 0x0003e80000100800 */
[----:B----4-:R-:W4:Y:S04]  /*3dc10*/  LDL.LU R14, [R1+0x23d4] ;  /* 0x0023d400010e7983 */ /* 0x010f280000300800 */
[----:B------:R1:W-:Y:S04]  /*3dc20*/  LDGSTS.E [R5+0x50c00], desc[UR6][R98.64], P0 ;  /* 0x50c0000062057fae */ /* 0x0003e80008121846 */
[----:B------:R-:W4:Y:S04]  /*3dc30*/  LDL.LU R97, [R1+0x23e4] ;  /* 0x0023e40001617983 */ /* 0x000f280000300800 */
[----:B-1----:R-:W4:Y:S01]  /*3dc40*/  LDL.LU R94, [R1+0x23d0] ;  /* 0x0023d000015e7983 */ /* 0x002f220000300800 */
[----:B------:R-:W-:-:S02]  /*3dc50*/  IMAD.MOV.U32 R98, RZ, RZ, R90 ;  /* 0x000000ffff627224 */ /* 0x000fc400078e005a */
[----:B------:R-:W-:-:S05]  /*3dc60*/  IMAD.MOV.U32 R99, RZ, RZ, R92 ;  /* 0x000000ffff637224 */ /* 0x000fca00078e005c */
[----:B------:R-:W-:Y:S04]  /*3dc70*/  LDGSTS.E [R5+0x51000], desc[UR6][R98.64], P0 ;  /* 0x5100000062057fae */ /* 0x000fe80008121846 */
[----:B------:R-:W4:Y:S01]  /*3dc80*/  LDL.LU R98, [R1+0x23e0] ;  /* 0x0023e00001627983 */ /* 0x000f220000300800 */
[-C--:B------:R-:W-:Y:S02]  /*3dc90*/  IADD3 R91, P1, R91, R4.reuse, RZ ;  /* 0x000000045b5b7210 */ /* 0x080fe40007f3e0ff */
[----:B------:R-:W-:Y:S01]  /*3dca0*/  IADD3 R12, P2, R12, R4, RZ ;  /* 0x000000040c0c7210 */ /* 0x000fe20007f5e0ff */
[----:B------:R-:W4:Y:S04]  /*3dcb0*/  LDL.LU R92, [R1+0x23f4] ;  /* 0x0023f400015c7983 */ /* 0x000f280000300800 */
[----:B------:R-:W4:Y:S04]  /*3dcc0*/  LDL.LU R90, [R1+0x2404] ;  /* 0x00240400015a7983 */ /* 0x000f280000300800 */
[----:B------:R-:W-:Y:S01]  /*3dcd0*/  STL [R1+0x2394], R91 ;  /* 0x0023945b01007387 */ /* 0x000fe20000100800 */
[----:B------:R-:W-:-:S02]  /*3dce0*/  IMAD.MOV.U32 R100, RZ, RZ, R91 ;  /* 0x000000ffff647224 */ /* 0x000fc400078e005b */
[--C-:B------:R-:W-:Y:S02]  /*3dcf0*/  IMAD.X R93, R93, 0x1, R3.reuse, P1 ;  /* 0x000000015d5d7824 */ /* 0x100fe400008e0603 */
[----:B------:R-:W-:-:S03]  /*3dd00*/  IMAD.X R13, R13, 0x1, R3, P2 ;  /* 0x000000010d0d7824 */ /* 0x000fc600010e0603 */
[----:B------:R1:W-:Y:S01]  /*3dd10*/  STL [R1+0x2390], R93 ;  /* 0x0023905d01007387 */ /* 0x0003e20000100800 */
[----:B------:R-:W-:-:S03]  /*3dd20*/  IMAD.MOV.U32 R101, RZ, RZ, R93 ;  /* 0x000000ffff657224 */ /* 0x000fc600078e005d */
[----:B------:R1:W-:Y:S04]  /*3dd30*/  STL [R1+0x23a4], R12 ;  /* 0x0023a40c01007387 */ /* 0x0003e80000100800 */
[----:B------:R3:W-:Y:S04]  /*3dd40*/  STL [R1+0x23a0], R13 ;  /* 0x0023a00d01007387 */ /* 0x0007e80000100800 */
[----:B-1----:R-:W4:Y:S04]  /*3dd50*/  LDL.LU R93, [R1+0x23f0] ;  /* 0x0023f000015d7983 */ /* 0x002f280000300800 */
[----:B------:R-:W4:Y:S04]  /*3dd60*/  LDL.LU R91, [R1+0x2400] ;  /* 0x00240000015b7983 */ /* 0x000f280000300800 */
[----:B------:R1:W-:Y:S04]  /*3dd70*/  LDGSTS.E [R5+0x51400], desc[UR6][R100.64], P0 ;  /* 0x5140000064057fae */ /* 0x0003e80008121846 */
[----:B------:R-:W-:Y:S04]  /*3dd80*/  LDGSTS.E [R5+0x51800], desc[UR6][R12.64], P0 ;  /* 0x518000000c057fae */ /* 0x000fe80008121846 */
[----:B------:R-:W4:Y:S01]  /*3dd90*/  LDL.LU R12, [R1+0x2414] ;  /* 0x00241400010c7983 */ /* 0x000f220000300800 */
[----:B------:R-:W-:-:S02]  /*3dda0*/  IADD3 R10, P1, R10, R4, RZ ;  /* 0x000000040a0a7210 */ /* 0x000fc40007f3e0ff */
[----:B--2---:R-:W-:-:S03]  /*3ddb0*/  IADD3 R95, P2, R95, R4, RZ ;  /* 0x000000045f5f7210 */ /* 0x004fc60007f5e0ff */
[----:B------:R-:W-:Y:S01]  /*3ddc0*/  STL [R1+0x23b4], R10 ;  /* 0x0023b40a01007387 */ /* 0x000fe20000100800 */
[----:B-1----:R-:W-:Y:S02]  /*3ddd0*/  IMAD.MOV.U32 R100, RZ, RZ, R10 ;  /* 0x000000ffff647224 */ /* 0x002fe400078e000a */
[--C-:B---3--:R-:W-:Y:S02]  /*3dde0*/  IMAD.X R11, R11, 0x1, R3.reuse, P1 ;  /* 0x000000010b0b7824 */ /* 0x108fe400008e0603 */
[----:B------:R-:W-:-:S03]  /*3ddf0*/  IMAD.X R96, R96, 0x1, R3, P2 ;  /* 0x0000000160607824 */ /* 0x000fc600010e0603 */
[----:B------:R1:W-:Y:S01]  /*3de00*/  STL [R1+0x23b0], R11 ;  /* 0x0023b00b01007387 */ /* 0x0003e20000100800 */
[----:B------:R-:W-:-:S03]  /*3de10*/  IMAD.MOV.U32 R101, RZ, RZ, R11 ;  /* 0x000000ffff657224 */ /* 0x000fc600078e000b */
[----:B------:R-:W-:Y:S04]  /*3de20*/  STL [R1+0x23c4], R95 ;  /* 0x0023c45f01007387 */ /* 0x000fe80000100800 */
[----:B------:R-:W2:Y:S04]  /*3de30*/  LDL.LU R13, [R1+0x2410] ;  /* 0x00241000010d7983 */ /* 0x000ea80000300800 */
[----:B------:R3:W-:Y:S04]  /*3de40*/  STL [R1+0x23c0], R96 ;  /* 0x0023c06001007387 */ /* 0x0007e80000100800 */
[----:B-1----:R-:W2:Y:S04]  /*3de50*/  LDL.LU R11, [R1+0x2420] ;  /* 0x00242000010b7983 */ /* 0x002ea80000300800 */
[----:B------:R-:W2:Y:S04]  /*3de60*/  LDL.LU R10, [R1+0x2424] ;  /* 0x00242400010a7983 */ /* 0x000ea80000300800 */
[----:B------:R1:W-:Y:S02]  /*3de70*/  LDGSTS.E [R5+0x51c00], desc[UR6][R100.64], P0 ;  /* 0x51c0000064057fae */ /* 0x0003e40008121846 */
[----:B-1----:R-:W-:-:S02]  /*3de80*/  IMAD.MOV.U32 R100, RZ, RZ, R95 ;  /* 0x000000ffff647224 */ /* 0x002fc400078e005f */
[----:B------:R-:W-:Y:S02]  /*3de90*/  IMAD.MOV.U32 R101, RZ, RZ, R96 ;  /* 0x000000ffff657224 */ /* 0x000fe400078e0060 */
[----:B---3--:R-:W3:Y:S04]  /*3dea0*/  LDL.LU R96, [R1+0x2430] ;  /* 0x0024300001607983 */ /* 0x008ee80000300800 */
[----:B------:R-:W3:Y:S04]  /*3deb0*/  LDL.LU R95, [R1+0x2434] ;  /* 0x00243400015f7983 */ /* 0x000ee80000300800 */
[----:B------:R1:W-:Y:S01]  /*3dec0*/  LDGSTS.E [R5+0x52000], desc[UR6][R100.64], P0 ;  /* 0x5200000064057fae */ /* 0x0003e20008121846 */
[----:B----4-:R-:W-:-:S02]  /*3ded0*/  IADD3 R14, P1, R14, R4, RZ ;  /* 0x000000040e0e7210 */ /* 0x010fc40007f3e0ff */
[----:B------:R-:W-:-:S03]  /*3dee0*/  IADD3 R97, P2, R97, R4, RZ ;  /* 0x0000000461617210 */ /* 0x000fc60007f5e0ff */
[--C-:B------:R-:W-:Y:S01]  /*3def0*/  IMAD.X R94, R94, 0x1, R3.reuse, P1 ;  /* 0x000000015e5e7824 */ /* 0x100fe200008e0603 */
[----:B------:R-:W-:Y:S01]  /*3df00*/  STL [R1+0x23d4], R14 ;  /* 0x0023d40e01007387 */ /* 0x000fe20000100800 */
[----:B-1----:R-:W-:Y:S02]  /*3df10*/  IMAD.MOV.U32 R100, RZ, RZ, R14 ;  /* 0x000000ffff647224 */ /* 0x002fe400078e000e */
[----:B------:R-:W-:Y:S01]  /*3df20*/  IMAD.MOV.U32 R101, RZ, RZ, R94 ;  /* 0x000000ffff657224 */ /* 0x000fe200078e005e */
[----:B------:R1:W-:Y:S04]  /*3df30*/  STL [R1+0x23d0], R94 ;  /* 0x0023d05e01007387 */ /* 0x0003e80000100800 */
[----:B------:R-:W-:Y:S04]  /*3df40*/  STL [R1+0x23e4], R97 ;  /* 0x0023e46101007387 */ /* 0x000fe80000100800 */
[----:B------:R-:W-:Y:S04]  /*3df50*/  LDGSTS.E [R5+0x52400], desc[UR6][R100.64], P0 ;  /* 0x5240000064057fae */ /* 0x000fe80008121846 */
[----:B-1----:R-:W4:Y:S01]  /*3df60*/  LDL.LU R94, [R1+0x2440] ;  /* 0x00244000015e7983 */ /* 0x002f220000300800 */
[----:B------:R-:W-:-:S05]  /*3df70*/  IMAD.X R98, R98, 0x1, R3, P2 ;  /* 0x0000000162627824 */ /* 0x000fca00010e0603 */
[----:B------:R1:W-:Y:S04]  /*3df80*/  STL [R1+0x23e0], R98 ;  /* 0x0023e06201007387 */ /* 0x0003e80000100800 */
[----:B------:R-:W4:Y:S01]  /*3df90*/  LDL.LU R14, [R1+0x2444] ;  /* 0x00244400010e7983 */ /* 0x000f220000300800 */
[-C--:B------:R-:W-:Y:S02]  /*3dfa0*/  IADD3 R92, P1, R92, R4.reuse, RZ ;  /* 0x000000045c5c7210 */ /* 0x080fe40007f3e0ff */
[----:B------:R-:W-:Y:S01]  /*3dfb0*/  IADD3 R90, P2, R90, R4, RZ ;  /* 0x000000045a5a7210 */ /* 0x000fe20007f5e0ff */
[----:B------:R-:W-:Y:S02]  /*3dfc0*/  IMAD.MOV.U32 R99, RZ, RZ, R98 ;  /* 0x000000ffff637224 */ /* 0x000fe400078e0062 */
[----:B-1----:R-:W-:Y:S01]  /*3dfd0*/  IMAD.MOV.U32 R98, RZ, RZ, R97 ;  /* 0x000000ffff627224 */ /* 0x002fe200078e0061 */
[----:B------:R-:W-:Y:S04]  /*3dfe0*/  STL [R1+0x23f4], R92 ;  /* 0x0023f45c01007387 */ /* 0x000fe80000100800 */
[----:B------:R1:W-:Y:S01]  /*3dff0*/  LDGSTS.E [R5+0x52800], desc[UR6][R98.64], P0 ;  /* 0x5280000062057fae */ /* 0x0003e20008121846 */
[----:B------:R-:W-:-:S02]  /*3e000*/  IMAD.X R93, R93, 0x1, R3, P1 ;  /* 0x000000015d5d7824 */ /* 0x000fc400008e0603 */
[----:B------:R-:W-:-:S03]  /*3e010*/  IMAD.X R91, R91, 0x1, R3, P2 ;  /* 0x000000015b5b7824 */ /* 0x000fc600010e0603 */
[----:B------:R1:W-:Y:S04]  /*3e020*/  STL [R1+0x23f0], R93 ;  /* 0x0023f05d01007387 */ /* 0x0003e80000100800 */
[----:B------:R-:W-:Y:S04]  /*3e030*/  STL [R1+0x2404], R90 ;  /* 0x0024045a01007387 */ /* 0x000fe80000100800 */
[----:B------:R-:W-:Y:S04]  /*3e040*/  LDGSTS.E [R5+0x52c00], desc[UR6][R92.64], P0 ;  /* 0x52c000005c057fae */ /* 0x000fe80008121846 */
[----:B------:R1:W-:Y:S04]  /*3e050*/  STL [R1+0x2400], R91 ;  /* 0x0024005b01007387 */ /* 0x0003e80000100800 */
[----:B------:R-:W-:Y:S01]  /*3e060*/  LDGSTS.E [R5+0x53000], desc[UR6][R90.64], P0 ;  /* 0x530000005a057fae */ /* 0x000fe20008121846 */
[----:B------:R-:W-:-:S03]  /*3e070*/  IADD3 R12, P1, R12, R4, RZ ;  /* 0x000000040c0c7210 */ /* 0x000fc60007f3e0ff */
[----:B-1----:R-:W4:Y:S04]  /*3e080*/  LDL.LU.64 R92, [R1+0x1f28] ;  /* 0x001f2800015c7983 */ /* 0x002f280000300a00 */
[----:B------:R-:W4:Y:S01]  /*3e090*/  LDL.LU.64 R90, [R1+0x1f18] ;  /* 0x001f1800015a7983 */ /* 0x000f220000300a00 */
[----:B------:R-:W-:-:S03]  /*3e0a0*/  IMAD.MOV.U32 R98, RZ, RZ, R12 ;  /* 0x000000ffff627224 */ /* 0x000fc600078e000c */
[----:B------:R-:W-:Y:S01]  /*3e0b0*/  STL [R1+0x2414], R12 ;  /* 0x0024140c01007387 */ /* 0x000fe20000100800 */
[----:B--2---:R-:W-:-:S04]  /*3e0c0*/  IMAD.X R13, R13, 0x1, R3, P1 ;  /* 0x000000010d0d7824 */ /* 0x004fc800008e0603 */
[----:B------:R-:W-:Y:S01]  /*3e0d0*/  IMAD.MOV.U32 R99, RZ, RZ, R13 ;  /* 0x000000ffff637224 */ /* 0x000fe200078e000d */
[----:B------:R1:W-:Y:S04]  /*3e0e0*/  STL [R1+0x2410], R13 ;  /* 0x0024100d01007387 */ /* 0x0003e80000100800 */
[----:B------:R2:W-:Y:S01]  /*3e0f0*/  LDGSTS.E [R5+0x53400], desc[UR6][R98.64], P0 ;  /* 0x5340000062057fae */ /* 0x0005e20008121846 */
[----:B------:R-:W-:-:S05]  /*3e100*/  IADD3 R10, P2, R10, R4, RZ ;  /* 0x000000040a0a7210 */ /* 0x000fca0007f5e0ff */
[----:B------:R-:W-:Y:S01]  /*3e110*/  STL [R1+0x2424], R10 ;  /* 0x0024240a01007387 */ /* 0x000fe20000100800 */
[----:B------:R-:W-:-:S03]  /*3e120*/  IMAD.X R11, R11, 0x1, R3, P2 ;  /* 0x000000010b0b7824 */ /* 0x000fc600010e0603 */
[----:B-1----:R-:W4:Y:S01]  /*3e130*/  LDL.LU.64 R12, [R1+0x1f08] ;  /* 0x001f0800010c7983 */ /* 0x002f220000300a00 */
[----:B--2---:R-:W-:Y:S02]  /*3e140*/  IMAD.MOV.U32 R98, RZ, RZ, R10 ;  /* 0x000000ffff627224 */ /* 0x004fe400078e000a */
[----:B------:R-:W-:Y:S01]  /*3e150*/  IMAD.MOV.U32 R99, RZ, RZ, R11 ;  /* 0x000000ffff637224 */ /* 0x000fe200078e000b */
[----:B------:R1:W-:Y:S04]  /*3e160*/  STL [R1+0x2420], R11 ;  /* 0x0024200b01007387 */ /* 0x0003e80000100800 */
[----:B------:R2:W-:Y:S04]  /*3e170*/  LDGSTS.E [R5+0x53800], desc[UR6][R98.64], P0 ;  /* 0x5380000062057fae */ /* 0x0005e80008121846 */
[----:B-1----:R-:W2:Y:S01]  /*3e180*/  LDL.LU.64 R10, [R1+0x1ef8] ;  /* 0x001ef800010a7983 */ /* 0x002ea20000300a00 */
[----:B---3--:R-:W-:-:S03]  /*3e190*/  IADD3 R95, P1, R95, R4, RZ ;  /* 0x000000045f5f7210 */ /* 0x008fc60007f3e0ff */
[----:B------:R-:W3:Y:S02]  /*3e1a0*/  LDL.LU.64 R112, [R1+0x1ee8] ;  /* 0x001ee80001707983 */ /* 0x000ee40000300a00 */
[----:B------:R-:W-:Y:S02]  /*3e1b0*/  IMAD.X R96, R96, 0x1, R3, P1 ;  /* 0x0000000160607824 */ /* 0x000fe400008e0603 */
[----:B------:R-:W-:Y:S04]  /*3e1c0*/  STL [R1+0x2434], R95 ;  /* 0x0024345f01007387 */ /* 0x000fe80000100800 */
[----:B------:R1:W-:Y:S01]  /*3e1d0*/  STL [R1+0x2430], R96 ;  /* 0x0024306001007387 */ /* 0x0003e20000100800 */
[----:B------:R-:W-:Y:S02]  /*3e1e0*/  IMAD.MOV.U32 R97, RZ, RZ, R96 ;  /* 0x000000ffff617224 */ /* 0x000fe400078e0060 */
[----:B-1----:R-:W-:-:S05]  /*3e1f0*/  IMAD.MOV.U32 R96, RZ, RZ, R95 ;  /* 0x000000ffff607224 */ /* 0x002fca00078e005f */
[----:B------:R1:W-:Y:S01]  /*3e200*/  LDGSTS.E [R5+0x53c00], desc[UR6][R96.64], P0 ;  /* 0x53c0000060057fae */ /* 0x0003e20008121846 */
[----:B----4-:R-:W-:-:S05]  /*3e210*/  IADD3 R14, P2, R14, R4, RZ ;  /* 0x000000040e0e7210 */ /* 0x010fca0007f5e0ff */
[----:B------:R-:W-:Y:S01]  /*3e220*/  STL [R1+0x2444], R14 ;  /* 0x0024440e01007387 */ /* 0x000fe20000100800 */
[----:B------:R-:W-:-:S03]  /*3e230*/  IMAD.X R94, R94, 0x1, R3, P2 ;  /* 0x000000015e5e7824 */ /* 0x000fc600010e0603 */
[----:B------:R-:W4:Y:S04]  /*3e240*/  LDL.LU.64 R110, [R1+0x1ed8] ;  /* 0x001ed800016e7983 */ /* 0x000f280000300a00 */
[----:B------:R1:W-:Y:S04]  /*3e250*/  STL [R1+0x2440], R94 ;  /* 0x0024405e01007387 */ /* 0x0003e80000100800 */
[----:B------:R-:W4:Y:S04]  /*3e260*/  LDL.LU.64 R108, [R1+0x1ec8] ;  /* 0x001ec800016c7983 */ /* 0x000f280000300a00 */
[----:B------:R-:W4:Y:S04]  /*3e270*/  LDL.LU.64 R106, [R1+0x1eb8] ;  /* 0x001eb800016a7983 */ /* 0x000f280000300a00 */
[----:B------:R-:W4:Y:S04]  /*3e280*/  LDL.LU.64 R104, [R1+0x1ea8] ;  /* 0x001ea80001687983 */ /* 0x000f280000300a00 */
[----:B------:R-:W4:Y:S04]  /*3e290*/  LDL.LU.64 R102, [R1+0x1e98] ;  /* 0x001e980001667983 */ /* 0x000f280000300a00 */
[----:B------:R-:W4:Y:S04]  /*3e2a0*/  LDL.LU.64 R100, [R1+0x1e88] ;  /* 0x001e880001647983 */ /* 0x000f280000300a00 */
[----:B------:R-:W4:Y:S01]  /*3e2b0*/  LDL.LU.64 R98, [R1+0x1e78] ;  /* 0x001e780001627983 */ /* 0x000f220000300a00 */
[----:B------:R-:W-:-:S02]  /*3e2c0*/  IMAD.MOV.U32 R95, RZ, RZ, R94 ;  /* 0x000000ffff5f7224 */ /* 0x000fc400078e005e */
[----:B-1----:R-:W-:Y:S01]  /*3e2d0*/  IMAD.MOV.U32 R94, RZ, RZ, R14 ;  /* 0x000000ffff5e7224 */ /* 0x002fe200078e000e */
[----:B------:R-:W4:Y:S04]  /*3e2e0*/  LDL.LU.64 R96, [R1+0x1e68] ;  /* 0x001e680001607983 */ /* 0x000f280000300a00 */
[----:B------:R1:W-:Y:S04]  /*3e2f0*/  LDGSTS.E [R5+0x54000], desc[UR6][R94.64], P0 ;  /* 0x540000005e057fae */ /* 0x0003e80008121846 */
[----:B------:R-:W4:Y:S01]  /*3e300*/  LDL.LU.64 R94, [R1+0x1e58] ;  /* 0x001e5800015e7983 */ /* 0x000f220000300a00 */
[----:B------:R-:W-:-:S05]  /*3e310*/  IADD3 R122, P1, R92, R4, RZ ;  /* 0x000000045c7a7210 */ /* 0x000fca0007f3e0ff */
[----:B------:R-:W-:Y:S02]  /*3e320*/  IMAD.X R123, R93, 0x1, R3, P1 ;  /* 0x000000015d7b7824 */ /* 0x000fe400008e0603 */
[----:B------:R-:W1:Y:S01]  /*3e330*/  LDL.LU.64 R92, [R1+0x1e48] ;  /* 0x001e4800015c7983 */ /* 0x000e620000300a00 */
[----:B------:R-:W-:-:S03]  /*3e340*/  IADD3 R120, P1, R90, R4, RZ ;  /* 0x000000045a787210 */ /* 0x000fc60007f3e0ff */
[----:B------:R-:W-:Y:S02]  /*3e350*/  LDGSTS.E [R5+0x54400], desc[UR6][R122.64], P0 ;  /* 0x544000007a057fae */ /* 0x000fe40008121846 */
[----:B------:R-:W-:Y:S02]  /*3e360*/  IMAD.X R121, R91, 0x1, R3, P1 ;  /* 0x000000015b797824 */ /* 0x000fe400008e0603 */
[----:B------:R-:W4:Y:S04]  /*3e370*/  LDL.LU.64 R90, [R1+0x1e38] ;  /* 0x001e3800015a7983 */ /* 0x000f280000300a00 */
[----:B------:R-:W-:Y:S01]  /*3e380*/  LDGSTS.E [R5+0x54800], desc[UR6][R120.64], P0 ;  /* 0x5480000078057fae */ /* 0x000fe20008121846 */
[----:B------:R-:W-:-:S05]  /*3e390*/  IADD3 R118, P1, R12, R4, RZ ;  /* 0x000000040c767210 */ /* 0x000fca0007f3e0ff */
[----:B------:R-:W-:Y:S02]  /*3e3a0*/  IMAD.X R119, R13, 0x1, R3, P1 ;  /* 0x000000010d777824 */ /* 0x000fe400008e0603 */
[----:B------:R-:W4:Y:S04]  /*3e3b0*/  LDL.LU.64 R12, [R1+0x1e28] ;  /* 0x001e2800010c7983 */ /* 0x000f280000300a00 */
[----:B------:R-:W-:Y:S01]  /*3e3c0*/  LDGSTS.E [R5+0x54c00], desc[UR6][R118.64], P0 ;  /* 0x54c0000076057fae */ /* 0x000fe20008121846 */
[----:B--2---:R-:W-:-:S05]  /*3e3d0*/  IADD3 R116, P1, R10, R4, RZ ;  /* 0x000000040a747210 */ /* 0x004fca0007f3e0ff */
[----:B------:R-:W-:Y:S02]  /*3e3e0*/  IMAD.X R117, R11, 0x1, R3, P1 ;  /* 0x000000010b757824 */ /* 0x000fe400008e0603 */
[----:B------:R-:W2:Y:S04]  /*3e3f0*/  LDL.LU.64 R10, [R1+0x1e18] ;  /* 0x001e1800010a7983 */ /* 0x000ea80000300a00 */
[----:B------:R-:W2:Y:S01]  /*3e400*/  LDL.LU.64 R124, [R1+0x1e08] ;  /* 0x001e0800017c7983 */ /* 0x000ea20000300a00 */
[----:B---3--:R-:W-:-:S03]  /*3e410*/  IADD3 R114, P1, R112, R4, RZ ;  /* 0x0000000470727210 */ /* 0x008fc60007f3e0ff */
[----:B------:R-:W-:Y:S02]  /*3e420*/  LDGSTS.E [R5+0x55000], desc[UR6][R116.64], P0 ;  /* 0x5500000074057fae */ /* 0x000fe40008121846 */
[----:B------:R-:W-:Y:S02]  /*3e430*/  IMAD.X R115, R113, 0x1, R3, P1 ;  /* 0x0000000171737824 */ /* 0x000fe400008e0603 */
[----:B------:R-:W-:Y:S01]  /*3e440*/  STL.64 [R1+0x1f28], R122 ;  /* 0x001f287a01007387 */ /* 0x000fe20000100a00 */
[----:B----4-:R-:W-:-:S03]  /*3e450*/  IADD3 R112, P1, R110, R4, RZ ;  /* 0x000000046e707210 */ /* 0x010fc60007f3e0ff */
[----:B------:R-:W-:Y:S02]  /*3e460*/  LDGSTS.E [R5+0x55400], desc[UR6][R114.64], P0 ;  /* 0x5540000072057fae */ /* 0x000fe40008121846 */
[--C-:B------:R-:W-:Y:S01]  /*3e470*/  IMAD.X R113, R111, 0x1, R3.reuse, P1 ;  /* 0x000000016f717824 */ /* 0x100fe200008e0603 */
[-C--:B------:R-:W-:Y:S01]  /*3e480*/  IADD3 R110, P1, R108, R4.reuse, RZ ;  /* 0x000000046c6e7210 */ /* 0x080fe20007f3e0ff */
[----:B------:R-:W-:Y:S04]  /*3e490*/  STL.64 [R1+0x1f18], R120 ;  /* 0x001f187801007387 */ /* 0x000fe80000100a00 */
[--C-:B------:R-:W-:Y:S01]  /*3e4a0*/  IMAD.X R111, R109, 0x1, R3.reuse, P1 ;  /* 0x000000016d6f7824 */ /* 0x100fe200008e0603 */
[-C--:B------:R-:W-:Y:S01]  /*3e4b0*/  IADD3 R108, P1, R106, R4.reuse, RZ ;  /* 0x000000046a6c7210 */ /* 0x080fe20007f3e0ff */
[----:B------:R-:W-:Y:S04]  /*3e4c0*/  LDGSTS.E [R5+0x55800], desc[UR6][R112.64], P0 ;  /* 0x5580000070057fae */ /* 0x000fe80008121846 */
        /* <DEDUP_REMOVED lines=18> */
[----:B------:R-:W-:Y:S01]  /*3e5f0*/  IMAD.X R97, R95, 0x1, R3, P1 ;  /* 0x000000015f617824 */ /* 0x000fe200008e0603 */
[----:B------:R-:W-:Y:S01]  /*3e600*/  STL.64 [R1+0x1ed8], R112 ;  /* 0x001ed87001007387 */ /* 0x000fe20000100a00 */
[----:B-1----:R-:W-:-:S03]  /*3e610*/  IADD3 R94, P1, R92, R4, RZ ;  /* 0x000000045c5e7210 */ /* 0x002fc60007f3e0ff */
[----:B------:R-:W-:Y:S02]  /*3e620*/  LDGSTS.E [R5+0x56800], desc[UR6][R104.64], P0 ;  /* 0x5680000068057fae */ /* 0x000fe40008121846 */
[----:B------:R-:W-:Y:S02]  /*3e630*/  IMAD.X R95, R93, 0x1, R3, P1 ;  /* 0x000000015d5f7824 */ /* 0x000fe400008e0603 */
[----:B------:R-:W-:Y:S01]  /*3e640*/  STL.64 [R1+0x1ec8], R110 ;  /* 0x001ec86e01007387 */ /* 0x000fe20000100a00 */
[----:B------:R-:W-:-:S03]  /*3e650*/  IADD3 R92, P1, R90, R4, RZ ;  /* 0x000000045a5c7210 */ /* 0x000fc60007f3e0ff */
[----:B------:R-:W-:Y:S02]  /*3e660*/  LDGSTS.E [R5+0x56c00], desc[UR6][R102.64], P0 ;  /* 0x56c0000066057fae */ /* 0x000fe40008121846 */
[----:B------:R-:W-:Y:S02]  /*3e670*/  IMAD.X R93, R91, 0x1, R3, P1 ;  /* 0x000000015b5d7824 */ /* 0x000fe400008e0603 */
[----:B------:R-:W-:Y:S04]  /*3e680*/  STL.64 [R1+0x1eb8], R108 ;  /* 0x001eb86c01007387 */ /* 0x000fe80000100a00 */
[----:B------:R-:W-:Y:S01]  /*3e690*/  LDGSTS.E [R5+0x57000], desc[UR6][R100.64], P0 ;  /* 0x5700000064057fae */ /* 0x000fe20008121846 */
[----:B------:R-:W-:-:S03]  /*3e6a0*/  IADD3 R90, P1, R12, R4, RZ ;  /* 0x000000040c5a7210 */ /* 0x000fc60007f3e0ff */
[----:B------:R-:W-:Y:S02]  /*3e6b0*/  STL.64 [R1+0x1ea8], R106 ;  /* 0x001ea86a01007387 */ /* 0x000fe40000100a00 */
[----:B------:R-:W-:Y:S02]  /*3e6c0*/  IMAD.X R91, R13, 0x1, R3, P1 ;  /* 0x000000010d5b7824 */ /* 0x000fe400008e0603 */
[----:B------:R-:W-:Y:S04]  /*3e6d0*/  LDGSTS.E [R5+0x57400], desc[UR6][R98.64], P0 ;  /* 0x5740000062057fae */ /* 0x000fe80008121846 */
[----:B------:R-:W-:Y:S01]  /*3e6e0*/  STL.64 [R1+0x1e98], R104 ;  /* 0x001e986801007387 */ /* 0x000fe20000100a00 */
[----:B--2---:R-:W-:-:S03]  /*3e6f0*/  IADD3 R12, P1, R10, R4, RZ ;  /* 0x000000040a0c7210 */ /* 0x004fc60007f3e0ff */
[----:B------:R1:W-:Y:S02]  /*3e700*/  LDGSTS.E [R5+0x57800], desc[UR6][R96.64], P0 ;  /* 0x5780000060057fae */ /* 0x0003e40008121846 */
        /* <DEDUP_REMOVED lines=31> */
[----:B------:R-:W-:-:S05]  /*3e900*/  IADD3 R141, P1, R214, R4, RZ ;  /* 0x00000004d68d7210 */ /* 0x000fca0007f3e0ff */
        /* <DEDUP_REMOVED lines=28> */
[--C-:B------:R-:W-:Y:S01]  /*3ead0*/  IMAD.X R158, R159, 0x1, R3.reuse, P1 ;  /* 0x000000019f9e7824 */ /* 0x100fe200008e0603 */
[-C--:B------:R-:W-:Y:S01]  /*3eae0*/  IADD3 R126, P1, R154, R4.reuse, RZ ;  /* 0x000000049a7e7210 */ /* 0x080fe20007f3e0ff */
[----:B------:R-:W-:Y:S04]  /*3eaf0*/  STL.64 [R1+0x1e38], R92 ;  /* 0x001e385c01007387 */ /* 0x000fe80000100a00 */
[--C-:B------:R-:W-:Y:S01]  /*3eb00*/  IMAD.X R154, R155, 0x1, R3.reuse, P1 ;  /* 0x000000019b9a7824 */ /* 0x100fe200008e0603 */
[----:B------:R-:W-:Y:S01]  /*3eb10*/  IADD3 R125, P1, R22, R4, RZ ;  /* 0x00000004167d7210 */ /* 0x000fe20007f3e0ff */
[----:B------:R-:W-:Y:S04]  /*3eb20*/  STL.64 [R1+0x1e28], R90 ;  /* 0x001e285a01007387 */ /* 0x000fe80000100a00 */
[----:B------:R2:W-:Y:S01]  /*3eb30*/  STL.64 [R1+0x1e18], R12 ;  /* 0x001e180c01007387 */ /* 0x0005e20000100a00 */
[----:B------:R-:W-:-:S03]  /*3eb40*/  IMAD.X R22, R23, 0x1, R3, P1 ;  /* 0x0000000117167824 */ /* 0x000fc600008e0603 */
[----:B------:R3:W-:Y:S01]  /*3eb50*/  STL.64 [R1+0x1e08], R10 ;  /* 0x001e080a01007387 */ /* 0x0007e20000100a00 */
[----:B------:R-:W-:-:S03]  /*3eb60*/  IADD3 R124, P1, R18, R4, RZ ;  /* 0x00000004127c7210 */ /* 0x000fc60007f3e0ff */
[----:B--2---:R-:W2:Y:S04]  /*3eb70*/  LDL.LU R12, [R1+0x2348] ;  /* 0x00234800010c7983 */ /* 0x004ea80000300800 */
[----:B---3--:R-:W3:Y:S04]  /*3eb80*/  LDL.LU R10, [R1+0x234c] ;  /* 0x00234c00010a7983 */ /* 0x008ee80000300800 */
[----:B------:R-:W4:Y:S04]  /*3eb90*/  LDL.LU R13, [R1+0x2358] ;  /* 0x00235800010d7983 */ /* 0x000f280000300800 */
[----:B------:R-:W4:Y:S01]  /*3eba0*/  LDL.LU R11, [R1+0x235c] ;  /* 0x00235c00010b7983 */ /* 0x000f220000300800 */
[----:B------:R-:W-:Y:S01]  /*3ebb0*/  IMAD.X R18, R19, 0x1, R3, P1 ;  /* 0x0000000113127824 */ /* 0x000fe200008e0603 */
[----:B------:R-:W-:-:S02]  /*3ebc0*/  IADD3 R14, P1, R8, R4, RZ ;  /* 0x00000004080e7210 */ /* 0x000fc40007f3e0ff */
[----:B------:R-:W4:Y:S03]  /*3ebd0*/  LDL.LU R96, [R1+0x2368] ;  /* 0x0023680001607983 */ /* 0x000f260000300800 */
[----:B------:R-:W-:-:S04]  /*3ebe0*/  IMAD.X R8, R9, 0x1, R3, P1 ;  /* 0x0000000109087824 */ /* 0x000fc800008e0603 */
[----:B------:R-:W-:Y:S02]  /*3ebf0*/  IMAD.MOV.U32 R9, RZ, RZ, R8 ;  /* 0x000000ffff097224 */ /* 0x000fe400078e0008 */
[----:B------:R-:W-:Y:S02]  /*3ec00*/  IMAD.MOV.U32 R8, RZ, RZ, R14 ;  /* 0x000000ffff087224 */ /* 0x000fe400078e000e */
[----:B------:R-:W4:Y:S04]  /*3ec10*/  LDL.LU R14, [R1+0x236c] ;  /* 0x00236c00010e7983 */ /* 0x000f280000300800 */
[----:B------:R-:W4:Y:S04]  /*3ec20*/  LDL.LU R95, [R1+0x2378] ;  /* 0x00237800015f7983 */ /* 0x000f280000300800 */
[----:B------:R-:W4:Y:S01]  /*3ec30*/  LDL.LU R90, [R1+0x237c] ;  /* 0x00237c00015a7983 */ /* 0x000f220000300800 */
[----:B------:R-:W-:-:S02]  /*3ec40*/  IMAD.MOV.U32 R251, RZ, RZ, R250 ;  /* 0x000000fffffb7224 */ /* 0x000fc400078e00fa */
[----:B------:R-:W-:Y:S01]  /*3ec50*/  IMAD.MOV.U32 R250, RZ, RZ, R150 ;  /* 0x000000fffffa7224 */ /* 0x000fe200078e0096 */
[----:B------:R-:W4:Y:S01]  /*3ec60*/  LDL.LU R94, [R1+0x2388] ;  /* 0x00238800015e7983 */ /* 0x000f220000300800 */
[----:B------:R-:W-:Y:S02]  /*3ec70*/  IMAD.MOV.U32 R247, RZ, RZ, R246 ;  /* 0x000000fffff77224 */ /* 0x000fe400078e00f6 */
[----:B------:R-:W-:Y:S01]  /*3ec80*/  IMAD.MOV.U32 R246, RZ, RZ, R149 ;  /* 0x000000fffff67224 */ /* 0x000fe200078e0095 */
[----:B------:R-:W-:Y:S01]  /*3ec90*/  LDGSTS.E [R5+0x59000], desc[UR6][R250.64], P0 ;  /* 0x59000000fa057fae */ /* 0x000fe20008121846 */
[----:B------:R-:W-:Y:S02]  /*3eca0*/  IMAD.MOV.U32 R243, RZ, RZ, R242 ;  /* 0x000000fffff37224 */ /* 0x000fe400078e00f2 */
[----:B------:R-:W-:Y:S01]  /*3ecb0*/  IMAD.MOV.U32 R242, RZ, RZ, R148 ;  /* 0x000000fffff27224 */ /* 0x000fe200078e0094 */
[----:B------:R-:W-:Y:S01]  /*3ecc0*/  LDGSTS.E [R5+0x59400], desc[UR6][R246.64], P0 ;  /* 0x59400000f6057fae */ /* 0x000fe20008121846 */
[----:B------:R-:W-:-:S02]  /*3ecd0*/  IMAD.MOV.U32 R239, RZ, RZ, R238 ;  /* 0x000000ffffef7224 */ /* 0x000fc400078e00ee */
[----:B------:R-:W-:Y:S01]  /*3ece0*/  IMAD.MOV.U32 R238, RZ, RZ, R147 ;  /* 0x000000ffffee7224 */ /* 0x000fe200078e0093 */
[----:B------:R-:W-:Y:S01]  /*3ecf0*/  LDGSTS.E [R5+0x59800], desc[UR6][R242.64], P0 ;  /* 0x59800000f2057fae */ /* 0x000fe20008121846 */
        /* <DEDUP_REMOVED lines=50> */
[----:B------:R-:W4:Y:S01]  /*3f020*/  LDL.LU R91, [R1+0x239c] ;  /* 0x00239c00015b7983 */ /* 0x000f220000300800 */
        /* <DEDUP_REMOVED lines=18> */
[----:B-1----:R-:W-:-:S03]  /*3f150*/  LOP3.LUT R97, R15, 0x40, RZ, 0x3c, !PT ;  /* 0x000000400f617812 */ /* 0x002fc600078e3cff */
[----:B------:R-:W-:Y:S04]  /*3f160*/  LDGSTS.E [R5+0x5ec00], desc[UR6][R158.64], P0 ;  /* 0x5ec000009e057fae */ /* 0x000fe80008121846 */
[----:B------:R-:W-:Y:S04]  /*3f170*/  LDGSTS.E [R5+0x5f000], desc[UR6][R154.64], P0 ;  /* 0x5f0000009a057fae */ /* 0x000fe80008121846 */
[----:B------:R-:W-:Y:S04]  /*3f180*/  LDGSTS.E [R5+0x5f400], desc[UR6][R22.64], P0 ;  /* 0x5f40000016057fae */ /* 0x000fe80008121846 */
[----:B------:R-:W-:Y:S04]  /*3f190*/  LDGSTS.E [R5+0x5f800], desc[UR6][R18.64], P0 ;  /* 0x5f80000012057fae */ /* 0x000fe80008121846 */
[----:B------:R1:W-:Y:S02]  /*3f1a0*/  LDGSTS.E [R5+0x5fc00], desc[UR6][R8.64], P0 ;  /* 0x5fc0000008057fae */ /* 0x0003e40008121846 */
[----:B-1----:R-:W-:Y:S01]  /*3f1b0*/  VIADD R5, R97, UR13 ;  /* 0x0000000d61057c36 */ /* 0x002fe20008000000 */
[----:B---3--:R-:W-:-:S05]  /*3f1c0*/  IADD3 R10, P1, R10, R4, RZ ;  /* 0x000000040a0a7210 */ /* 0x008fca0007f3e0ff */
[--C-:B--2---:R-:W-:Y:S01]  /*3f1d0*/  IMAD.X R12, R12, 0x1, R3.reuse, P1 ;  /* 0x000000010c0c7824 */ /* 0x104fe200008e0603 */
[-C--:B----4-:R-:W-:Y:S01]  /*3f1e0*/  IADD3 R11, P2, R11, R4.reuse, RZ ;  /* 0x000000040b0b7210 */ /* 0x090fe20007f5e0ff */
[----:B------:R-:W-:Y:S04]  /*3f1f0*/  STL [R1+0x234c], R10 ;  /* 0x00234c0a01007387 */ /* 0x000fe80000100800 */
[----:B------:R-:W-:Y:S01]  /*3f200*/  IMAD.X R13, R13, 0x1, R3, P2 ;  /* 0x000000010d0d7824 */ /* 0x000fe200010e0603 */
[----:B------:R1:W-:Y:S01]  /*3f210*/  STL [R1+0x2348], R12 ;  /* 0x0023480c01007387 */ /* 0x0003e20000100800 */
[----:B------:R-:W-:Y:S02]  /*3f220*/  IMAD.MOV.U32 R98, RZ, RZ, R10 ;  /* 0x000000ffff627224 */ /* 0x000fe400078e000a */
[----:B------:R-:W-:Y:S01]  /*3f230*/  IMAD.MOV.U32 R99, RZ, RZ, R12 ;  /* 0x000000ffff637224 */ /* 0x000fe200078e000c */
[----:B------:R-:W-:Y:S04]  /*3f240*/  STL [R1+0x235c], R11 ;  /* 0x00235c0b01007387 */ /* 0x000fe80000100800 */
[----:B------:R2:W-:Y:S04]  /*3f250*/  STL [R1+0x2358], R13 ;  /* 0x0023580d01007387 */ /* 0x0005e80000100800 */
[----:B-1----:R-:W3:Y:S01]  /*3f260*/  LDL.LU R12, [R1+0x23ac] ;  /* 0x0023ac00010c7983 */ /* 0x002ee20000300800 */
[----:B------:R-:W-:-:S03]  /*3f270*/  IADD3 R14, P1, R14, R4, RZ ;  /* 0x000000040e0e7210 */ /* 0x000fc60007f3e0ff */
[----:B------:R-:W4:Y:S04]  /*3f280*/  LDL.LU R10, [R1+0x23bc] ;  /* 0x0023bc00010a7983 */ /* 0x000f280000300800 */
[----:B------:R1:W-:Y:S01]  /*3f290*/  LDGSTS.E [R5+0x50200], desc[UR6][R98.64], P0 ;  /* 0x5020000062057fae */ /* 0x0003e20008121846 */
[----:B------:R-:W-:Y:S01]  /*3f2a0*/  IADD3 R90, P2, R90, R4, RZ ;  /* 0x000000045a5a7210 */ /* 0x000fe20007f5e0ff */
[----:B------:R-:W-:Y:S02]  /*3f2b0*/  IMAD.X R96, R96, 0x1, R3, P1 ;  /* 0x0000000160607824 */ /* 0x000fe400008e0603 */
[----:B-1----:R-:W-:Y:S02]  /*3f2c0*/  IMAD.MOV.U32 R99, RZ, RZ, R13 ;  /* 0x000000ffff637224 */ /* 0x002fe400078e000d */
[----:B--2---:R-:W2:Y:S01]  /*3f2d0*/  LDL.LU R13, [R1+0x23a8] ;  /* 0x0023a800010d7983 */ /* 0x004ea20000300800 */
[----:B------:R-:W-:-:S03]  /*3f2e0*/  IMAD.MOV.U32 R98, RZ, RZ, R11 ;  /* 0x000000ffff627224 */ /* 0x000fc600078e000b */
[----:B------:R-:W2:Y:S01]  /*3f2f0*/  LDL.LU R11, [R1+0x23b8] ;  /* 0x0023b800010b7983 */ /* 0x000ea20000300800 */
[----:B------:R-:W-:Y:S02]  /*3f300*/  IMAD.X R95, R95, 0x1, R3, P2 ;  /* 0x000000015f5f7824 */ /* 0x000fe400010e0603 */
[----:B------:R-:W-:Y:S01]  /*3f310*/  IMAD.MOV.U32 R97, RZ, RZ, R96 ;  /* 0x000000ffff617224 */ /* 0x000fe200078e0060 */
[----:B------:R-:W-:Y:S04]  /*3f320*/  STL [R1+0x236c], R14 ;  /* 0x00236c0e01007387 */ /* 0x000fe80000100800 */
[----:B------:R1:W-:Y:S04]  /*3f330*/  STL [R1+0x2368], R96 ;  /* 0x0023686001007387 */ /* 0x0003e80000100800 */
[----:B------:R1:W-:Y:S04]  /*3f340*/  STL [R1+0x237c], R90 ;  /* 0x00237c5a01007387 */ /* 0x0003e80000100800 */
[----:B------:R1:W-:Y:S02]  /*3f350*/  STL [R1+0x2378], R95 ;  /* 0x0023785f01007387 */ /* 0x0003e40000100800 */
[----:B-1----:R-:W-:-:S02]  /*3f360*/  IMAD.MOV.U32 R96, RZ, RZ, R14 ;  /* 0x000000ffff607224 */ /* 0x002fc400078e000e */
[----:B------:R-:W2:Y:S04]  /*3f370*/  LDL.LU R14, [R1+0x23cc] ;  /* 0x0023cc00010e7983 */ /* 0x000ea80000300800 */
[----:B------:R1:W-:Y:S04]  /*3f380*/  LDGSTS.E [R5+0x50600], desc[UR6][R98.64], P0 ;  /* 0x5060000062057fae */ /* 0x0003e80008121846 */
[----:B------:R-:W-:Y:S01]  /*3f390*/  LDGSTS.E [R5+0x50a00], desc[UR6][R96.64], P0 ;  /* 0x50a0000060057fae */ /* 0x000fe20008121846 */
[----:B-1----:R-:W-:Y:S02]  /*3f3a0*/  IMAD.MOV.U32 R98, RZ, RZ, R90 ;  /* 0x000000ffff627224 */ /* 0x002fe400078e005a */
[----:B------:R-:W-:Y:S01]  /*3f3b0*/  IMAD.MOV.U32 R99, RZ, RZ, R95 ;  /* 0x000000ffff637224 */ /* 0x000fe200078e005f */
[----:B------:R-:W2:Y:S04]  /*3f3c0*/  LDL.LU R97, [R1+0x23dc] ;  /* 0x0023dc0001617983 */ /* 0x000ea80000300800 */
[----:B------:R-:W2:Y:S04]  /*3f3d0*/  LDL.LU R90, [R1+0x23c8] ;  /* 0x0023c800015a7983 */ /* 0x000ea80000300800 */
[----:B------:R-:W-:Y:S04]  /*3f3e0*/  LDGSTS.E [R5+0x50e00], desc[UR6][R98.64], P0 ;  /* 0x50e0000062057fae */ /* 0x000fe80008121846 */
[----:B------:R-:W2:Y:S01]  /*3f3f0*/  LDL.LU R98, [R1+0x23d8] ;  /* 0x0023d80001627983 */ /* 0x000ea20000300800 */
[----:B------:R-:W-:-:S02]  /*3f400*/  IADD3 R93, P1, R93, R4, RZ ;  /* 0x000000045d5d7210 */ /* 0x000fc40007f3e0ff */
[----:B------:R-:W-:-:S03]  /*3f410*/  IADD3 R91, P2, R91, R4, RZ ;  /* 0x000000045b5b7210 */ /* 0x000fc60007f5e0ff */
[--C-:B------:R-:W-:Y:S01]  /*3f420*/  IMAD.X R94, R94, 0x1, R3.reuse, P1 ;  /* 0x000000015e5e7824 */ /* 0x100fe200008e0603 */
[----:B------:R1:W-:Y:S01]  /*3f430*/  STL [R1+0x238c], R93 ;  /* 0x00238c5d01007387 */ /* 0x0003e20000100800 */
[----:B------:R-:W-:-:S03]  /*3f440*/  IMAD.X R92, R92, 0x1, R3, P2 ;  /* 0x000000015c5c7824 */ /* 0x000fc600010e0603 */
[----:B------:R1:W-:Y:S01]  /*3f450*/  STL [R1+0x2388], R94 ;  /* 0x0023885e01007387 */ /* 0x0003e20000100800 */
[----:B------:R-:W-:-:S03]  /*3f460*/  IMAD.MOV.U32 R100, RZ, RZ, R93 ;  /* 0x000000ffff647224 */ /* 0x000fc600078e005d */
[----:B------:R1:W-:Y:S04]  /*3f470*/  STL [R1+0x239c], R91 ;  /* 0x00239c5b01007387 */ /* 0x0003e80000100800 */
[----:B------:R-:W2:Y:S04]  /*3f480*/  LDL.LU R95, [R1+0x23ec] ;  /* 0x0023ec00015f7983 */ /* 0x000ea80000300800 */
[----:B------:R2:W-:Y:S01]  /*3f490*/  STL [R1+0x2398], R92 ;  /* 0x0023985c01007387 */ /* 0x0005e20000100800 */
[----:B------:R-:W-:-:S03]  /*3f4a0*/  IMAD.MOV.U32 R101, RZ, RZ, R94 ;  /* 0x000000ffff657224 */ /* 0x000fc600078e005e */
[----:B-1----:R-:W2:Y:S04]  /*3f4b0*/  LDL.LU R93, [R1+0x23fc] ;  /* 0x0023fc00015d7983 */ /* 0x002ea80000300800 */
[----:B------:R-:W2:Y:S04]  /*3f4c0*/  LDL.LU R96, [R1+0x23e8] ;  /* 0x0023e80001607983 */ /* 0x000ea80000300800 */
[----:B------:R-:W2:Y:S04]  /*3f4d0*/  LDL.LU R94, [R1+0x23f8] ;  /* 0x0023f800015e7983 */ /* 0x000ea80000300800 */
[----:B------:R1:W-:Y:S02]  /*3f4e0*/  LDGSTS.E [R5+0x51200], desc[UR6][R100.64], P0 ;  /* 0x5120000064057fae */ /* 0x0003e40008121846 */
[----:B-1----:R-:W-:-:S02]  /*3f4f0*/  IMAD.MOV.U32 R100, RZ, RZ, R91 ;  /* 0x000000ffff647224 */ /* 0x002fc400078e005b */
[----:B------:R-:W-:Y:S01]  /*3f500*/  IMAD.MOV.U32 R101, RZ, RZ, R92 ;  /* 0x000000ffff657224 */ /* 0x000fe200078e005c */
[----:B------:R-:W2:Y:S04]  /*3f510*/  LDL.LU R91, [R1+0x240c] ;  /* 0x00240c00015b7983 */ /* 0x000ea80000300800 */
[----:B------:R1:W-:Y:S01]  /*3f520*/  LDGSTS.E [R5+0x51600], desc[UR6][R100.64], P0 ;  /* 0x5160000064057fae */ /* 0x0003e20008121846 */
[-C--:B---3--:R-:W-:Y:S02]  /*3f530*/  IADD3 R12, P1, R12, R4.reuse, RZ ;  /* 0x000000040c0c7210 */ /* 0x088fe40007f3e0ff */
[----:B----4-:R-:W-:-:S03]  /*3f540*/  IADD3 R10, P2, R10, R4, RZ ;  /* 0x000000040a0a7210 */ /* 0x010fc60007f5e0ff */
[----:B------:R-:W-:Y:S01]  /*3f550*/  STL [R1+0x23ac], R12 ;  /* 0x0023ac0c01007387 */ /* 0x000fe20000100800 */
[----:B-1----:R-:W-:Y:S02]  /*3f560*/  IMAD.MOV.U32 R100, RZ, RZ, R12 ;  /* 0x000000ffff647224 */ /* 0x002fe400078e000c */
[--C-:B--2---:R-:W-:Y:S02]  /*3f570*/  IMAD.X R13, R13, 0x1, R3.reuse, P1 ;  /* 0x000000010d0d7824 */ /* 0x104fe400008e0603 */
[----:B------:R-:W-:-:S03]  /*3f580*/  IMAD.X R11, R11, 0x1, R3, P2 ;  /* 0x000000010b0b7824 */ /* 0x000fc600010e0603 */
[----:B------:R1:W-:Y:S01]  /*3f590*/  STL [R1+0x23a8], R13 ;  /* 0x0023a80d01007387 */ /* 0x0003e20000100800 */
[----:B------:R-:W-:-:S03]  /*3f5a0*/  IMAD.MOV.U32 R101, RZ, RZ, R13 ;  /* 0x000000ffff657224 */ /* 0x000fc600078e000d */
[----:B------:R-:W-:Y:S04]  /*3f5b0*/  STL [R1+0x23bc], R10 ;  /* 0x0023bc0a01007387 */ /* 0x000fe80000100800 */
[----:B------:R-:W2:Y:S04]  /*3f5c0*/  LDL.LU R92, [R1+0x2408] ;  /* 0x00240800015c7983 */ /* 0x000ea80000300800 */
[----:B------:R3:W-:Y:S04]  /*3f5d0*/  STL [R1+0x23b8], R11 ;  /* 0x0023b80b01007387 */ /* 0x0007e80000100800 */
[----:B-1----:R-:W4:Y:S04]  /*3f5e0*/  LDL.LU R13, [R1+0x2418] ;  /* 0x00241800010d7983 */ /* 0x002f280000300800 */
[----:B------:R-:W4:Y:S01]  /*3f5f0*/  LDL.LU R12, [R1+0x241c] ;  /* 0x00241c00010c7983 */ /* 0x000f220000300800 */
[----:B------:R-:W-:-:S03]  /*3f600*/  IADD3 R14, P1, R14, R4, RZ ;  /* 0x000000040e0e7210 */ /* 0x000fc60007f3e0ff */
[----:B------:R1:W-:Y:S04]  /*3f610*/  LDGSTS.E [R5+0x51a00], desc[UR6][R100.64], P0 ;  /* 0x51a0000064057fae */ /* 0x0003e80008121846 */
[----:B------:R-:W-:Y:S01]  /*3f620*/  LDGSTS.E [R5+0x51e00], desc[UR6][R10.64], P0 ;  /* 0x51e000000a057fae */ /* 0x000fe20008121846 */
[----:B------:R-:W-:-:S03]  /*3f630*/  IADD3 R97, P2, R97, R4, RZ ;  /* 0x0000000461617210 */ /* 0x000fc60007f5e0ff */
[----:B---3--:R-:W3:Y:S01]  /*3f640*/  LDL.LU R11, [R1+0x2428] ;  /* 0x00242800010b7983 */ /* 0x008ee20000300800 */
[----:B------:R-:W-:-:S03]  /*3f650*/  IMAD.X R90, R90, 0x1, R3, P1 ;  /* 0x000000015a5a7824 */ /* 0x000fc600008e0603 */
[----:B------:R-:W3:Y:S04]  /*3f660*/  LDL.LU R10, [R1+0x242c] ;  /* 0x00242c00010a7983 */ /* 0x000ee80000300800 */
[----:B------:R-:W-:Y:S01]  /*3f670*/  STL [R1+0x23cc], R14 ;  /* 0x0023cc0e01007387 */ /* 0x000fe20000100800 */
[----:B-1----:R-:W-:-:S03]  /*3f680*/  IMAD.MOV.U32 R101, RZ, RZ, R90 ;  /* 0x000000ffff657224 */ /* 0x002fc600078e005a */
[----:B------:R1:W-:Y:S01]  /*3f690*/  STL [R1+0x23c8], R90 ;  /* 0x0023c85a01007387 */ /* 0x0003e20000100800 */
[----:B------:R-:W-:-:S03]  /*3f6a0*/  IMAD.MOV.U32 R100, RZ, RZ, R14 ;  /* 0x000000ffff647224 */ /* 0x000fc600078e000e */
[----:B------:R-:W-:Y:S01]  /*3f6b0*/  STL [R1+0x23dc], R97 ;  /* 0x0023dc6101007387 */ /* 0x000fe20000100800 */
[----:B------:R-:W-:-:S03]  /*3f6c0*/  IMAD.X R98, R98, 0x1, R3, P2 ;  /* 0x0000000162627824 */ /* 0x000fc600010e0603 */
[----:B------:R1:W-:Y:S04]  /*3f6d0*/  LDGSTS.E [R5+0x52200], desc[UR6][R100.64], P0 ;  /* 0x5220000064057fae */ /* 0x0003e80008121846 */
[----:B-1----:R-:W3:Y:S04]  /*3f6e0*/  LDL.LU R90, [R1+0x2438] ;  /* 0x00243800015a7983 */ /* 0x002ee80000300800 */
[----:B------:R1:W-:Y:S04]  /*3f6f0*/  STL [R1+0x23d8], R98 ;  /* 0x0023d86201007387 */ /* 0x0003e80000100800 */
[----:B------:R-:W3:Y:S01]  /*3f700*/  LDL.LU R14, [R1+0x243c] ;  /* 0x00243c00010e7983 */ /* 0x000ee20000300800 */
[----:B------:R-:W-:Y:S01]  /*3f710*/  IADD3 R95, P1, R95, R4, RZ ;  /* 0x000000045f5f7210 */ /* 0x000fe20007f3e0ff */
[----:B------:R-:W-:-:S02]  /*3f720*/  IMAD.MOV.U32 R99, RZ, RZ, R98 ;  /* 0x000000ffff637224 */ /* 0x000fc400078e0062 */
[----:B-1----:R-:W-:Y:S01]  /*3f730*/  IMAD.MOV.U32 R98, RZ, RZ, R97 ;  /* 0x000000ffff627224 */ /* 0x002fe200078e0061 */
[----:B------:R-:W-:Y:S01]  /*3f740*/  IADD3 R93, P2, R93, R4, RZ ;  /* 0x000000045d5d7210 */ /* 0x000fe20007f5e0ff */
[----:B------:R-:W-:Y:S01]  /*3f750*/  STL [R1+0x23ec], R95 ;  /* 0x0023ec5f01007387 */ /* 0x000fe20000100800 */
[----:B------:R-:W-:-:S03]  /*3f760*/  IMAD.X R96, R96, 0x1, R3, P1 ;  /* 0x0000000160607824 */ /* 0x000fc600008e0603 */
[----:B------:R-:W-:Y:S01]  /*3f770*/  LDGSTS.E [R5+0x52600], desc[UR6][R98.64], P0 ;  /* 0x5260000062057fae */ /* 0x000fe20008121846 */
[----:B------:R-:W-:-:S03]  /*3f780*/  IMAD.X R94, R94, 0x1, R3, P2 ;  /* 0x000000015e5e7824 */ /* 0x000fc600010e0603 */
[----:B------:R1:W-:Y:S01]  /*3f790*/  STL [R1+0x23e8], R96 ;  /* 0x0023e86001007387 */ /* 0x0003e20000100800 */
[----:B------:R-:W-:-:S03]  /*3f7a0*/  IMAD.MOV.U32 R97, RZ, RZ, R96 ;  /* 0x000000ffff617224 */ /* 0x000fc600078e0060 */
[----:B------:R-:W-:Y:S04]  /*3f7b0*/  STL [R1+0x23fc], R93 ;  /* 0x0023fc5d01007387 */ /* 0x000fe80000100800 */
[----:B------:R1:W-:Y:S02]  /*3f7c0*/  STL [R1+0x23f8], R94 ;  /* 0x0023f85e01007387 */ /* 0x0003e40000100800 */
[----:B-1----:R-:W-:Y:S02]  /*3f7d0*/  IMAD.MOV.U32 R96, RZ, RZ, R95 ;  /* 0x000000ffff607224 */ /* 0x002fe400078e005f */
[----:B------:R-:W3:Y:S01]  /*3f7e0*/  LDL.LU.64 R98, [R1+0x1f30] ;  /* 0x001f300001627983 */ /* 0x000ee20000300a00 */
[----:B------:R-:W-:-:S03]  /*3f7f0*/  IMAD.MOV.U32 R95, RZ, RZ, R94 ;  /* 0x000000ffff5f7224 */ /* 0x000fc600078e005e */
[----:B------:R-:W-:Y:S01]  /*3f800*/  LDGSTS.E [R5+0x52a00], desc[UR6][R96.64], P0 ;  /* 0x52a0000060057fae */ /* 0x000fe20008121846 */
[----:B------:R-:W-:Y:S01]  /*3f810*/  IADD3 R91, P1, R91, R4, RZ ;  /* 0x000000045b5b7210 */ /* 0x000fe20007f3e0ff */
[----:B------:R-:W-:-:S05]  /*3f820*/  IMAD.MOV.U32 R94, RZ, RZ, R93 ;  /* 0x000000ffff5e7224 */ /* 0x000fca00078e005d */
[----:B------:R-:W-:Y:S04]  /*3f830*/  LDGSTS.E [R5+0x52e00], desc[UR6][R94.64], P0 ;  /* 0x52e000005e057fae */ /* 0x000fe80008121846 */
[----:B------:R-:W3:Y:S04]  /*3f840*/  LDL.LU.64 R96, [R1+0x1f20] ;  /* 0x001f200001607983 */ /* 0x000ee80000300a00 */
[----:B------:R-:W-:Y:S01]  /*3f850*/  STL [R1+0x240c], R91 ;  /* 0x00240c5b01007387 */ /* 0x000fe20000100800 */
[----:B------:R-:W-:Y:S02]  /*3f860*/  IMAD.MOV.U32 R100, RZ, RZ, R91 ;  /* 0x000000ffff647224 */ /* 0x000fe400078e005b */
[----:B--2---:R-:W-:-:S05]  /*3f870*/  IMAD.X R92, R92, 0x1, R3, P1 ;  /* 0x000000015c5c7824 */ /* 0x004fca00008e0603 */
[----:B------:R1:W-:Y:S01]  /*3f880*/  STL [R1+0x2408], R92 ;  /* 0x0024085c01007387 */ /* 0x0003e20000100800 */
[----:B----4-:R-:W-:-:S05]  /*3f890*/  IADD3 R12, P2, R12, R4, RZ ;  /* 0x000000040c0c7210 */ /* 0x010fca0007f5e0ff */
[----:B------:R-:W-:Y:S01]  /*3f8a0*/  STL [R1+0x241c], R12 ;  /* 0x00241c0c01007387 */ /* 0x000fe20000100800 */
[----:B------:R-:W-:-:S03]  /*3f8b0*/  IMAD.X R13, R13, 0x1, R3, P2 ;  /* 0x000000010d0d7824 */ /* 0x000fc600010e0603 */
[----:B------:R-:W2:Y:S01]  /*3f8c0*/  LDL.LU.64 R94, [R1+0x1f10] ;  /* 0x001f1000015e7983 */ /* 0x000ea20000300a00 */
[----:B------:R-:W-:-:S03]  /*3f8d0*/  IMAD.MOV.U32 R101, RZ, RZ, R92 ;  /* 0x000000ffff657224 */ /* 0x000fc600078e005c */
[----:B------:R4:W-:Y:S04]  /*3f8e0*/  STL [R1+0x2418], R13 ;  /* 0x0024180d01007387 */ /* 0x0009e80000100800 */
[----:B-1----:R-:W2:Y:S04]  /*3f8f0*/  LDL.LU.64 R92, [R1+0x1f00] ;  /* 0x001f0000015c7983 */ /* 0x002ea80000300a00 */
[----:B------:R1:W-:Y:S01]  /*3f900*/  LDGSTS.E [R5+0x53200], desc[UR6][R100.64], P0 ;  /* 0x5320000064057fae */ /* 0x0003e20008121846 */
[----:B---3--:R-:W-:-:S05]  /*3f910*/  IADD3 R10, P1, R10, R4, RZ ;  /* 0x000000040a0a7210 */ /* 0x008fca0007f3e0ff */
[----:B------:R-:W-:Y:S02]  /*3f920*/  IMAD.X R11, R11, 0x1, R3, P1 ;  /* 0x000000010b0b7824 */ /* 0x000fe400008e0603 */
[----:B-1----:R-:W-:Y:S02]  /*3f930*/  IMAD.MOV.U32 R100, RZ, RZ, R12 ;  /* 0x000000ffff647224 */ /* 0x002fe400078e000c */
[----:B------:R-:W-:Y:S02]  /*3f940*/  IMAD.MOV.U32 R101, RZ, RZ, R13 ;  /* 0x000000ffff657224 */ /* 0x000fe400078e000d */
[----:B----4-:R-:W3:Y:S04]  /*3f950*/  LDL.LU.64 R12, [R1+0x1ef0] ;  /* 0x001ef000010c7983 */ /* 0x010ee80000300a00 */
[----:B------:R-:W-:Y:S04]  /*3f960*/  STL [R1+0x242c], R10 ;  /* 0x00242c0a01007387 */ /* 0x000fe80000100800 */
[----:B------:R1:W-:Y:S01]  /*3f970*/  LDGSTS.E [R5+0x53600], desc[UR6][R100.64], P0 ;  /* 0x5360000064057fae */ /* 0x0003e20008121846 */
[----:B------:R-:W-:-:S03]  /*3f980*/  IADD3 R14, P2, R14, R4, RZ ;  /* 0x000000040e0e7210 */ /* 0x000fc60007f5e0ff */
[----:B------:R4:W-:Y:S01]  /*3f990*/  STL [R1+0x2428], R11 ;  /* 0x0024280b01007387 */ /* 0x0009e20000100800 */
[----:B-1----:R-:W-:-:S03]  /*3f9a0*/  IMAD.MOV.U32 R100, RZ, RZ, R10 ;  /* 0x000000ffff647224 */ /* 0x002fc600078e000a */
[----:B------:R-:W-:Y:S01]  /*3f9b0*/  STL [R1+0x243c], R14 ;  /* 0x00243c0e01007387 */ /* 0x000fe20000100800 */
[----:B------:R-:W-:Y:S02]  /*3f9c0*/  IMAD.MOV.U32 R101, RZ, RZ, R11 ;  /* 0x000000ffff657224 */ /* 0x000fe400078e000b */
[----:B------:R-:W-:Y:S01]  /*3f9d0*/  IMAD.X R90, R90, 0x1, R3, P2 ;  /* 0x000000015a5a7824 */ /* 0x000fe200010e0603 */
[----:B----4-:R-:W4:Y:S04]  /*3f9e0*/  LDL.LU.64 R10, [R1+0x1ee0] ;  /* 0x001ee000010a7983 */ /* 0x010f280000300a00 */
[----:B------:R1:W-:Y:S04]  /*3f9f0*/  LDGSTS.E [R5+0x53a00], desc[UR6][R100.64], P0 ;  /* 0x53a0000064057fae */ /* 0x0003e80008121846 */
[----:B------:R1:W-:Y:S02]  /*3fa00*/  STL [R1+0x2438], R90 ;  /* 0x0024385a01007387 */ /* 0x0003e40000100800 */
[----:B-1----:R-:W-:-:S02]  /*3fa10*/  IMAD.MOV.U32 R101, RZ, RZ, R90 ;  /* 0x000000ffff657224 */ /* 0x002fc400078e005a */
[----:B------:R-:W4:Y:S04]  /*3fa20*/  LDL.LU.64 R90, [R1+0x1ed0] ;  /* 0x001ed000015a7983 */ /* 0x000f280000300a00 */
[----:B------:R-:W4:Y:S04]  /*3fa30*/  LDL.LU.64 R110, [R1+0x1ec0] ;  /* 0x001ec000016e7983 */ /* 0x000f280000300a00 */
[----:B------:R-:W4:Y:S04]  /*3fa40*/  LDL.LU.64 R108, [R1+0x1eb0] ;  /* 0x001eb000016c7983 */ /* 0x000f280000300a00 */
[----:B------:R-:W4:Y:S04]  /*3fa50*/  LDL.LU.64 R106, [R1+0x1ea0] ;  /* 0x001ea000016a7983 */ /* 0x000f280000300a00 */
[----:B------:R-:W4:Y:S01]  /*3fa60*/  LDL.LU.64 R104, [R1+0x1e90] ;  /* 0x001e900001687983 */ /* 0x000f220000300a00 */
[----:B------:R-:W-:-:S03]  /*3fa70*/  IMAD.MOV.U32 R100, RZ, RZ, R14 ;  /* 0x000000ffff647224 */ /* 0x000fc600078e000e */
[----:B------:R-:W4:Y:S01]  /*3fa80*/  LDL.LU.64 R102, [R1+0x1e80] ;  /* 0x001e800001667983 */ /* 0x000f220000300a00 */
[----:B------:R-:W-:-:S03]  /*3fa90*/  IADD3 R116, P1, R98, R4, RZ ;  /* 0x0000000462747210 */ /* 0x000fc60007f3e0ff */
[----:B------:R1:W-:Y:S02]  /*3faa0*/  LDGSTS.E [R5+0x53e00], desc[UR6][R100.64], P0 ;  /* 0x53e0000064057fae */ /* 0x0003e40008121846 */
[----:B------:R-:W-:Y:S01]  /*3fab0*/  IMAD.X R117, R99, 0x1, R3, P1 ;  /* 0x0000000163757824 */ /* 0x000fe200008e0603 */
[----:B------:R-:W-:-:S04]  /*3fac0*/  IADD3 R118, P1, R96, R4, RZ ;  /* 0x0000000460767210 */ /* 0x000fc80007f3e0ff */
[----:B------:R1:W-:Y:S04]  /*3fad0*/  LDGSTS.E [R5+0x54200], desc[UR6][R116.64], P0 ;  /* 0x5420000074057fae */ /* 0x0003e80008121846 */
[----:B------:R-:W4:Y:S04]  /*3fae0*/  LDL.LU.64 R100, [R1+0x1e70] ;  /* 0x001e700001647983 */ /* 0x000f280000300a00 */
[----:B------:R-:W4:Y:S01]  /*3faf0*/  LDL.LU.64 R98, [R1+0x1e60] ;  /* 0x001e600001627983 */ /* 0x000f220000300a00 */
[----:B------:R-:W-:-:S03]  /*3fb00*/  IMAD.X R119, R97, 0x1, R3, P1 ;  /* 0x0000000161777824 */ /* 0x000fc600008e0603 */
[----:B------:R-:W4:Y:S04]  /*3fb10*/  LDL.LU.64 R96, [R1+0x1e50] ;  /* 0x001e500001607983 */ /* 0x000f280000300a00 */
[----:B------:R1:W-:Y:S01]  /*3fb20*/  LDGSTS.E [R5+0x54600], desc[UR6][R118.64], P0 ;  /* 0x5460000076057fae */ /* 0x0003e20008121846 */
[----:B--2---:R-:W-:-:S05]  /*3fb30*/  IADD3 R120, P1, R94, R4, RZ ;  /* 0x000000045e787210 */ /* 0x004fca0007f3e0ff */
[----:B------:R-:W-:Y:S02]  /*3fb40*/  IMAD.X R121, R95, 0x1, R3, P1 ;  /* 0x000000015f797824 */ /* 0x000fe400008e0603 */
[----:B------:R-:W2:Y:S01]  /*3fb50*/  LDL.LU.64 R94, [R1+0x1e40] ;  /* 0x001e4000015e7983 */ /* 0x000ea20000300a00 */
[----:B------:R-:W-:-:S03]  /*3fb60*/  IADD3 R122, P1, R92, R4, RZ ;  /* 0x000000045c7a7210 */ /* 0x000fc60007f3e0ff */
[----:B------:R1:W-:Y:S02]  /*3fb70*/  LDGSTS.E [R5+0x54a00], desc[UR6][R120.64], P0 ;  /* 0x54a0000078057fae */ /* 0x0003e40008121846 */
[----:B------:R-:W-:Y:S02]  /*3fb80*/  IMAD.X R123, R93, 0x1, R3, P1 ;  /* 0x000000015d7b7824 */ /* 0x000fe400008e0603 */
[----:B------:R-:W2:Y:S04]  /*3fb90*/  LDL.LU.64 R92, [R1+0x1e30] ;  /* 0x001e3000015c7983 */ /* 0x000ea80000300a00 */
[----:B------:R1:W-:Y:S01]  /*3fba0*/  LDGSTS.E [R5+0x54e00], desc[UR6][R122.64], P0 ;  /* 0x54e000007a057fae */ /* 0x0003e20008121846 */
[----:B---3--:R-:W-:-:S05]  /*3fbb0*/  IADD3 R124, P1, R12, R4, RZ ;  /* 0x000000040c7c7210 */ /* 0x008fca0007f3e0ff */
[----:B------:R-:W-:Y:S02]  /*3fbc0*/  IMAD.X R125, R13, 0x1, R3, P1 ;  /* 0x000000010d7d7824 */ /* 0x000fe400008e0603 */
[----:B------:R-:W3:Y:S04]  /*3fbd0*/  LDL.LU.64 R12, [R1+0x1e20] ;  /* 0x001e2000010c7983 */ /* 0x000ee80000300a00 */
[----:B------:R1:W-:Y:S01]  /*3fbe0*/  LDGSTS.E [R5+0x55200], desc[UR6][R124.64], P0 ;  /* 0x552000007c057fae */ /* 0x0003e20008121846 */
[----:B----4-:R-:W-:-:S05]  /*3fbf0*/  IADD3 R126, P1, R10, R4, RZ ;  /* 0x000000040a7e7210 */ /* 0x010fca0007f3e0ff */
[----:B------:R-:W-:Y:S02]  /*3fc00*/  IMAD.X R127, R11, 0x1, R3, P1 ;  /* 0x000000010b7f7824 */ /* 0x000fe400008e0603 */
[----:B------:R-:W4:Y:S04]  /*3fc10*/  LDL.LU.64 R10, [R1+0x1e10] ;  /* 0x001e1000010a7983 */ /* 0x000f280000300a00 */
[----:B------:R1:W-:Y:S01]  /*3fc20*/  LDGSTS.E [R5+0x55600], desc[UR6][R126.64], P0 ;  /* 0x556000007e057fae */ /* 0x0003e20008121846 */
[----:B------:R-:W-:-:S05]  /*3fc30*/  IADD3 R128, P1, R90, R4, RZ ;  /* 0x000000045a807210 */ /* 0x000fca0007f3e0ff */
[----:B------:R-:W-:Y:S02]  /*3fc40*/  IMAD.X R129, R91, 0x1, R3, P1 ;  /* 0x000000015b817824 */ /* 0x000fe400008e0603 */
[----:B------:R-:W4:Y:S01]  /*3fc50*/  LDL.LU.64 R90, [R1+0x1e00] ;  /* 0x001e0000015a7983 */ /* 0x000f220000300a00 */
[----:B------:R-:W-:-:S03]  /*3fc60*/  IADD3 R130, P1, R110, R4, RZ ;  /* 0x000000046e827210 */ /* 0x000fc60007f3e0ff */
[----:B------:R1:W-:Y:S02]  /*3fc70*/  LDGSTS.E [R5+0x55a00], desc[UR6][R128.64], P0 ;  /* 0x55a0000080057fae */ /* 0x0003e40008121846 */
[--C-:B------:R-:W-:Y:S01]  /*3fc80*/  IMAD.X R131, R111, 0x1, R3.reuse, P1 ;  /* 0x000000016f837824 */ /* 0x100fe200008e0603 */
[-C--:B------:R-:W-:Y:S01]  /*3fc90*/  IADD3 R132, P1, R108, R4.reuse, RZ ;  /* 0x000000046c847210 */ /* 0x080fe20007f3e0ff */
[----:B------:R1:W-:Y:S04]  /*3fca0*/  STL.64 [R1+0x1f30], R116 ;  /* 0x001f307401007387 */ /* 0x0003e80000100a00 */
[--C-:B------:R-:W-:Y:S01]  /*3fcb0*/  IMAD.X R133, R109, 0x1, R3.reuse, P1 ;  /* 0x000000016d857824 */ /* 0x100fe200008e0603 */
[-C--:B------:R-:W-:Y:S01]  /*3fcc0*/  IADD3 R134, P1, R106, R4.reuse, RZ ;  /* 0x000000046a867210 */ /* 0x080fe20007f3e0ff */
[----:B------:R1:W-:Y:S04]  /*3fcd0*/  LDGSTS.E [R5+0x55e00], desc[UR6][R130.64], P0 ;  /* 0x55e0000082057fae */ /* 0x0003e80008121846 */
        /* <DEDUP_REMOVED lines=15> */
[----:B------:R-:W-:Y:S01]  /*3fdd0*/  IMAD.X R145, R97, 0x1, R3, P1 ;  /* 0x0000000161917824 */ /* 0x000fe200008e0603 */
[----:B------:R1:W-:Y:S04]  /*3fde0*/  STL.64 [R1+0x1ef0], R124 ;  /* 0x001ef07c01007387 */ /* 0x0003e80000100a00 */
[----:B------:R1:W-:Y:S04]  /*3fdf0*/  STL.64 [R1+0x1ee0], R126 ;  /* 0x001ee07e01007387 */ /* 0x0003e80000100a00 */
[----:B------:R1:W-:Y:S04]  /*3fe00*/  STL.64 [R1+0x1ed0], R128 ;  /* 0x001ed08001007387 */ /* 0x0003e80000100a00 */
[----:B------:R1:W-:Y:S04]  /*3fe10*/  STL.64 [R1+0x1ec0], R130 ;  /* 0x001ec08201007387 */ /* 0x0003e80000100a00 */
[----:B------:R1:W-:Y:S01]  /*3fe20*/  LDGSTS.E [R5+0x56a00], desc[UR6][R136.64], P0 ;  /* 0x56a0000088057fae */ /* 0x0003e20008121846 */
[----:B--2---:R-:W-:-:S03]  /*3fe30*/  IADD3 R146, P1, R94, R4, RZ ;  /* 0x000000045e927210 */ /* 0x004fc60007f3e0ff */
[----:B------:R2:W-:Y:S02]  /*3fe40*/  STL.64 [R1+0x1eb0], R132 ;  /* 0x001eb08401007387 */ /* 0x0005e40000100a00 */
[----:B------:R-:W-:Y:S02]  /*3fe50*/  IMAD.X R147, R95, 0x1, R3, P1 ;  /* 0x000000015f937824 */ /* 0x000fe400008e0603 */
[----:B------:R1:W-:Y:S01]  /*3fe60*/  LDGSTS.E [R5+0x56e00], desc[UR6][R138.64], P0 ;  /* 0x56e000008a057fae */ /* 0x0003e20008121846 */
[----:B------:R-:W-:-:S03]  /*3fe70*/  IADD3 R148, P1, R92, R4, RZ ;  /* 0x000000045c947210 */ /* 0x000fc60007f3e0ff */
[----:B------:R2:W-:Y:S02]  /*3fe80*/  STL.64 [R1+0x1ea0], R134 ;  /* 0x001ea08601007387 */ /* 0x0005e40000100a00 */
[----:B------:R-:W-:Y:S02]  /*3fe90*/  IMAD.X R149, R93, 0x1, R3, P1 ;  /* 0x000000015d957824 */ /* 0x000fe400008e0603 */
[----:B------:R1:W-:Y:S04]  /*3fea0*/  LDGSTS.E [R5+0x57200], desc[UR6][R140.64], P0 ;  /* 0x572000008c057fae */ /* 0x0003e80008121846 */
[----:B------:R2:W-:Y:S01]  /*3feb0*/  STL.64 [R1+0x1e90], R136 ;  /* 0x001e908801007387 */ /* 0x0005e20000100a00 */
[----:B---3--:R-:W-:-:S03]  /*3fec0*/  IADD3 R150, P1, R12, R4, RZ ;  /* 0x000000040c967210 */ /* 0x008fc60007f3e0ff */
[----:B------:R3:W-:Y:S02]  /*3fed0*/  LDGSTS.E [R5+0x57600], desc[UR6][R142.64], P0 ;  /* 0x576000008e057fae */ /* 0x0007e40008121846 */
[----:B------:R-:W-:Y:S02]  /*3fee0*/  IMAD.X R151, R13, 0x1, R3, P1 ;  /* 0x000000010d977824 */ /* 0x000fe400008e0603 */
[----:B------:R3:W-:Y:S04]  /*3fef0*/  STL.64 [R1+0x1e80], R138 ;  /* 0x001e808a01007387 */ /* 0x0007e80000100a00 */
[----:B------:R1:W-:Y:S01]  /*3ff00*/  LDGSTS.E [R5+0x57a00], desc[UR6][R144.64], P0 ;  /* 0x57a0000090057fae */ /* 0x0003e20008121846 */
[----:B----4-:R-:W-:-:S03]  /*3ff10*/  IADD3 R12, P1, R10, R4, RZ ;  /* 0x000000040a0c7210 */ /* 0x010fc60007f3e0ff */
[----:B------:R4:W-:Y:S02]  /*3ff20*/  STL.64 [R1+0x1e70], R140 ;  /* 0x001e708c01007387 */ /* 0x0009e40000100a00 */
[----:B------:R-:W-:Y:S02]  /*3ff30*/  IMAD.X R13, R11, 0x1, R3, P1 ;  /* 0x000000010b0d7824 */ /* 0x000fe400008e0603 */
[----:B------:R1:W-:Y:S04]  /*3ff40*/  LDGSTS.E [R5+0x57e00], desc[UR6][R146.64], P0 ;  /* 0x57e0000092057fae */ /* 0x0003e80008121846 */
[----:B------:R4:W-:Y:S01]  /*3ff50*/  STL.64 [R1+0x1e60], R142 ;  /* 0x001e608e01007387 */ /* 0x0009e20000100a00 */
        /* <DEDUP_REMOVED lines=13> */
[----:B------:R-:W-:Y:S01]  /*40030*/  IMAD.MOV.U32 R249, RZ, RZ, R248 ;  /* 0x000000fffff97224 */ /* 0x000fe200078e00f8 */
[----:B------:R1:W-:Y:S03]  /*40040*/  LDGSTS.E [R5+0x58a00], desc[UR6][R12.64], P0 ;  /* 0x58a000000c057fae */ /* 0x0003e60008121846 */
        /* <DEDUP_REMOVED lines=9> */
[----:B------:R1:W5:Y:S04]  /*400e0*/  LDL.LU R90, [R1+0x2984] ;  /* 0x00298400015a7983 */ /* 0x0003680000300800 */
[--C-:B------:R-:W-:Y:S01]  /*400f0*/  IMAD.X R224, R225, 0x1, R3.reuse, P1 ;  /* 0x00000001e1e07824 */ /* 0x100fe200008e0603 */
[-C--:B------:R-:W-:Y:S01]  /*40100*/  IADD3 R97, P1, R220, R4.reuse, RZ ;  /* 0x00000004dc617210 */ /* 0x080fe20007f3e0ff */
[----:B------:R-:W-:Y:S01]  /*40110*/  IMAD.MOV.U32 R245, RZ, RZ, R244 ;  /* 0x000000fffff57224 */ /* 0x000fe200078e00f4 */
[----:B------:R1:W-:Y:S03]  /*40120*/  LDGSTS.E [R5+0x59200], desc[UR6][R248.64], P0 ;  /* 0x59200000f8057fae */ /* 0x0003e60008121846 */
[----:B------:R-:W-:Y:S01]  /*40130*/  IMAD.X R220, R221, 0x1, R3, P1 ;  /* 0x00000001dddc7824 */ /* 0x000fe200008e0603 */
[----:B------:R-:W-:-:S05]  /*40140*/  IADD3 R98, P1, R216, R4, RZ ;  /* 0x00000004d8627210 */ /* 0x000fca0007f3e0ff */
[----:B------:R-:W-:Y:S01]  /*40150*/  IMAD.X R216, R217, 0x1, R3, P1 ;  /* 0x00000001d9d87824 */ /* 0x000fe200008e0603 */
[----:B------:R-:W-:-:S05]  /*40160*/  IADD3 R99, P1, R212, R4, RZ ;  /* 0x00000004d4637210 */ /* 0x000fca0007f3e0ff */
[----:B------:R-:W-:Y:S01]  /*40170*/  IMAD.X R212, R213, 0x1, R3, P1 ;  /* 0x00000001d5d47824 */ /* 0x000fe200008e0603 */
[----:B-1----:R-:W-:-:S05]  /*40180*/  IADD3 R100, P1, R208, R4, RZ ;  /* 0x00000004d0647210 */ /* 0x002fca0007f3e0ff */
        /* <DEDUP_REMOVED lines=25> */
[----:B------:R-:W-:Y:S01]  /*40320*/  IADD3 R113, P1, R156, R4, RZ ;  /* 0x000000049c717210 */ /* 0x000fe20007f3e0ff */
[----:B------:R1:W-:Y:S01]  /*40330*/  STL.64 [R1+0x1e20], R150 ;  /* 0x001e209601007387 */ /* 0x0003e20000100a00 */
[----:B------:R-:W-:-:S03]  /*40340*/  IMAD.MOV.U32 R244, RZ, RZ, R91 ;  /* 0x000000fffff47224 */ /* 0x000fc600078e005b */
[----:B------:R-:W-:Y:S01]  /*40350*/  IMAD.X R156, R157, 0x1, R3, P1 ;  /* 0x000000019d9c7824 */ /* 0x000fe200008e0603 */
[----:B------:R-:W-:Y:S01]  /*40360*/  IADD3 R114, P1, R152, R4, RZ ;  /* 0x0000000498727210 */ /* 0x000fe20007f3e0ff */
[----:B------:R1:W5:Y:S01]  /*40370*/  LDL.LU R91, [R1+0x2980] ;  /* 0x00298000015b7983 */ /* 0x0003620000300800 */
[----:B------:R-:W-:Y:S02]  /*40380*/  IMAD.MOV.U32 R241, RZ, RZ, R240 ;  /* 0x000000fffff17224 */ /* 0x000fe400078e00f0 */
[----:B------:R-:W-:Y:S01]  /*40390*/  IMAD.MOV.U32 R240, RZ, RZ, R92 ;  /* 0x000000fffff07224 */ /* 0x000fe200078e005c */
[----:B------:R1:W-:Y:S01]  /*403a0*/  STL.64 [R1+0x1e10], R12 ;  /* 0x001e100c01007387 */ /* 0x0003e20000100a00 */
[----:B------:R-:W-:Y:S02]  /*403b0*/  IMAD.MOV.U32 R237, RZ, RZ, R236 ;  /* 0x000000ffffed7224 */ /* 0x000fe400078e00ec */
[----:B------:R-:W-:Y:S01]  /*403c0*/  IMAD.MOV.U32 R236, RZ, RZ, R93 ;  /* 0x000000ffffec7224 */ /* 0x000fe200078e005d */
[----:B------:R1:W5:Y:S01]  /*403d0*/  LDL.LU R92, [R1+0x297c] ;  /* 0x00297c00015c7983 */ /* 0x0003620000300800 */
[----:B------:R-:W-:-:S02]  /*403e0*/  IMAD.MOV.U32 R233, RZ, RZ, R232 ;  /* 0x000000ffffe97224 */ /* 0x000fc400078e00e8 */
[----:B------:R-:W-:Y:S01]  /*403f0*/  IMAD.X R152, R153, 0x1, R3, P1 ;  /* 0x0000000199987824 */ /* 0x000fe200008e0603 */
[----:B------:R1:W-:Y:S01]  /*40400*/  STL.64 [R1+0x1e00], R10 ;  /* 0x001e000a01007387 */ /* 0x0003e20000100a00 */
[----:B------:R-:W-:Y:S01]  /*40410*/  IMAD.MOV.U32 R232, RZ, RZ, R94 ;  /* 0x000000ffffe87224 */ /* 0x000fe200078e005e */
[----:B------:R-:W-:Y:S01]  /*40420*/  IADD3 R115, P1, R20, R4, RZ ;  /* 0x0000000414737210 */ /* 0x000fe20007f3e0ff */
[----:B------:R-:W-:Y:S01]  /*40430*/  IMAD.MOV.U32 R229, RZ, RZ, R228 ;  /* 0x000000ffffe57224 */ /* 0x000fe200078e00e4 */
[----:B------:R1:W5:Y:S01]  /*40440*/  LDL.LU R93, [R1+0x2978] ;  /* 0x00297800015d7983 */ /* 0x0003620000300800 */
[----:B------:R-:W-:Y:S02]  /*40450*/  IMAD.MOV.U32 R228, RZ, RZ, R95 ;  /* 0x000000ffffe47224 */ /* 0x000fe400078e005f */
[----:B------:R-:W-:Y:S01]  /*40460*/  IMAD.MOV.U32 R225, RZ, RZ, R224 ;  /* 0x000000ffffe17224 */ /* 0x000fe200078e00e0 */
[----:B------:R1:W5:Y:S01]  /*40470*/  LDL.LU R94, [R1+0x2974] ;  /* 0x00297400015e7983 */ /* 0x0003620000300800 */
[----:B------:R-:W-:-:S02]  /*40480*/  IMAD.MOV.U32 R224, RZ, RZ, R96 ;  /* 0x000000ffffe07224 */ /* 0x000fc400078e0060 */
[----:B------:R-:W-:Y:S01]  /*40490*/  IMAD.MOV.U32 R221, RZ, RZ, R220 ;  /* 0x000000ffffdd7224 */ /* 0x000fe200078e00dc */
[----:B------:R1:W5:Y:S01]  /*404a0*/  LDL.LU R95, [R1+0x2970] ;  /* 0x00297000015f7983 */ /* 0x0003620000300800 */
[----:B------:R-:W-:Y:S02]  /*404b0*/  IMAD.MOV.U32 R220, RZ, RZ, R97 ;  /* 0x000000ffffdc7224 */ /* 0x000fe400078e0061 */
        /* <DEDUP_REMOVED lines=8> */
[----:B------:R-:W-:Y:S01]  /*40540*/  IMAD.X R20, R21, 0x1, R3, P1 ;  /* 0x0000000115147824 */ /* 0x000fe200008e0603 */
        /* <DEDUP_REMOVED lines=19> */
[----:B------:R-:W-:Y:S01]  /*40680*/  IMAD.X R16, R17, 0x1, R3, P1 ;  /* 0x0000000111107824 */ /* 0x000fe200008e0603 */
[----:B------:R1:W5:Y:S01]  /*40690*/  LDL.LU R105, [R1+0x2948] ;  /* 0x0029480001697983 */ /* 0x0003620000300800 */
[----:B------:R-:W-:Y:S01]  /*406a0*/  IMAD.MOV.U32 R184, RZ, RZ, R106 ;  /* 0x000000ffffb87224 */ /* 0x000fe200078e006a */
[----:B------:R-:W-:Y:S01]  /*406b0*/  IADD3 R14, P1, R6, R4, RZ ;  /* 0x00000004060e7210 */ /* 0x000fe20007f3e0ff */
        /* <DEDUP_REMOVED lines=17> */
[----:B------:R-:W-:Y:S02]  /*407d0*/  IMAD.X R6, R7, 0x1, R3, P1 ;  /* 0x0000000107067824 */ /* 0x000fe400008e0603 */
[----:B------:R-:W-:Y:S01]  /*407e0*/  IMAD.MOV.U32 R160, RZ, RZ, R112 ;  /* 0x000000ffffa07224 */ /* 0x000fe200078e0070 */
[----:B------:R1:W-:Y:S01]  /*407f0*/  LDGSTS.E [R5+0x59600], desc[UR6][R244.64], P0 ;  /* 0x59600000f4057fae */ /* 0x0003e20008121846 */
        /* <DEDUP_REMOVED lines=14> */
[----:B------:R1:W5:Y:S04]  /*408e0*/  LDL.LU R252, [R1+0x291c] ;  /* 0x00291c0001fc7983 */ /* 0x0003680000300800 */
[----:B------:R1:W5:Y:S04]  /*408f0*/  LDL.LU R14, [R1+0x2918] ;  /* 0x00291800010e7983 */ /* 0x0003680000300800 */
        /* <DEDUP_REMOVED lines=8> */
[----:B--2---:R2:W5:Y:S04]  /*40980*/  LDL.LU.64 R132, [R1+0x28d0] ;  /* 0x0028d00001847983 */ /* 0x0045680000300a00 */
[----:B------:R2:W5:Y:S04]  /*40990*/  LDL.LU.64 R134, [R1+0x28c8] ;  /* 0x0028c80001867983 */ /* 0x0005680000300a00 */
[----:B------:R2:W5:Y:S04]  /*409a0*/  LDL.LU.64 R136, [R1+0x28c0] ;  /* 0x0028c00001887983 */ /* 0x0005680000300a00 */
[----:B---3--:R2:W5:Y:S04]  /*409b0*/  LDL.LU.64 R138, [R1+0x28b8] ;  /* 0x0028b800018a7983 */ /* 0x0085680000300a00 */
[----:B----4-:R2:W5:Y:S04]  /*409c0*/  LDL.LU.64 R140, [R1+0x28b0] ;  /* 0x0028b000018c7983 */ /* 0x0105680000300a00 */
[----:B------:R2:W5:Y:S04]  /*409d0*/  LDL.LU.64 R142, [R1+0x28a8] ;  /* 0x0028a800018e7983 */ /* 0x0005680000300a00 */
[----:B------:R2:W5:Y:S04]  /*409e0*/  LDL.LU.64 R144, [R1+0x28a0] ;  /* 0x0028a00001907983 */ /* 0x0005680000300a00 */
[----:B------:R2:W5:Y:S04]  /*409f0*/  LDL.LU.64 R146, [R1+0x2898] ;  /* 0x0028980001927983 */ /* 0x0005680000300a00 */
[----:B------:R2:W5:Y:S04]  /*40a00*/  LDL.LU.64 R148, [R1+0x2890] ;  /* 0x0028900001947983 */ /* 0x0005680000300a00 */
[----:B-1----:R2:W5:Y:S04]  /*40a10*/  LDL.LU.64 R150, [R1+0x2888] ;  /* 0x0028880001967983 */ /* 0x0025680000300a00 */
[----:B------:R2:W5:Y:S04]  /*40a20*/  LDL.LU.64 R12, [R1+0x2880] ;  /* 0x00288000010c7983 */ /* 0x0005680000300a00 */
[----:B------:R2:W5:Y:S04]  /*40a30*/  LDL.LU.64 R10, [R1+0x2878] ;  /* 0x00287800010a7983 */ /* 0x0005680000300a00 */
[----:B------:R2:W-:Y:S04]  /*40a40*/  LDGSTS.E [R5+0x59a00], desc[UR6][R240.64], P0 ;  /* 0x59a00000f0057fae */ /* 0x0005e80008121846 */
        /* <DEDUP_REMOVED lines=11> */
[----:B------:R2:W-:Y:S01]  /*40b00*/  LDGSTS.E [R5+0x5ca00], desc[UR6][R192.64], P0 ;  /* 0x5ca00000c0057fae */ /* 0x0005e20008121846 */
[----:B------:R-:W-:-:S03]  /*40b10*/  UIADD3 UR4, UR4, 0x1, URZ ;  /* 0x0000000104047890 */ /* 0x000fc6000fffe03f */
[----:B------:R2:W-:Y:S04]  /*40b20*/  LDGSTS.E [R5+0x5ce00], desc[UR6][R188.64], P0 ;  /* 0x5ce00000bc057fae */ /* 0x0005e80008121846 */
[----:B------:R2:W-:Y:S04]  /*40b30*/  LDGSTS.E [R5+0x5d200], desc[UR6][R184.64], P0 ;  /* 0x5d200000b8057fae */ /* 0x0005e80008121846 */
[----:B------:R2:W-:Y:S04]  /*40b40*/  LDGSTS.E [R5+0x5d600], desc[UR6][R180.64], P0 ;  /* 0x5d600000b4057fae */ /* 0x0005e80008121846 */
[----:B------:R2:W-:Y:S01]  /*40b50*/  LDGSTS.E [R5+0x5da00], desc[UR6][R176.64], P0 ;  /* 0x5da00000b0057fae */ /* 0x0005e20008121846 */
[----:B------:R-:W-:-:S03]  /*40b60*/  UISETP.NE.U32.AND UP0, UPT, UR4, UR46, UPT ;  /* 0x0000002e0400728c */ /* 0x000fc6000bf05070 */
        /* <DEDUP_REMOVED lines=9> */
[----:B------:R-:W-:-:S03]  /*40c00*/  PLOP3.LUT P0, PT, PT, PT, UP0, 0x80, 0x0 ;  /* 0x000000000000781c */ /* 0x000fc60003f0f008 */
[----:B------:R-:W0:Y:S10]  /*40c10*/  LDGDEPBAR ;  /* 0x00000000000079af */ /* 0x000e340000000000 */
[----:B--2---:R-:W-:Y:S05]  /*40c20*/  @P0 BRA `(.L_x_1) ;  /* 0xfffffe8c00dc0947 */ /* 0x004fea000383ffff */
.L_x_0:
[----:B------:R-:W-:Y:S01]  /*40c30*/  STL [R1+0x2944], R76 ;  /* 0x0029444c01007387 */ /* 0x000fe20000100800 */
[----:B------:R-:W-:Y:S01]  /*40c40*/  ULDC UR4, c[0x0][0x248] ;  /* 0x0000920000047ab9 */ /* 0x000fe20000000800 */
[----:B------:R-:W-:Y:S01]  /*40c50*/  ULDC.64 UR8, c[0x0][0x228] ;  /* 0x00008a0000087ab9 */ /* 0x000fe20000000a00 */
[----:B-----5:R-:W-:Y:S01]  /*40c60*/  IMAD R0, R10, UR4, RZ ;  /* 0x000000040a007c24 */ /* 0x020fe2000f8e02ff */
[----:B------:R-:W-:Y:S01]  /*40c70*/  STL [R1+0x2940], R75 ;  /* 0x0029404b01007387 */ /* 0x000fe20000100800 */
[----:B------:R-:W-:Y:S01]  /*40c80*/  ULDC UR4, c[0x0][0x248] ;  /* 0x0000920000047ab9 */ /* 0x000fe20000000800 */
[----:B------:R-:W-:-:S04]  /*40c90*/  DEPBAR.LE SB0, 0x0 ;  /* 0x000080000000791a */ /* 0x000fc80000000000 */
[----:B------:R-:W-:Y:S01]  /*40ca0*/  STL [R1+0x293c], R74 ;  /* 0x00293c4a01007387 */ /* 0x000fe20000100800 */
[----:B------:R-:W-:Y:S01]  /*40cb0*/  ULDC UR10, c[0x0][0x248] ;  /* 0x00009200000a7ab9 */ /* 0x000fe20000000800 */
[----:B------:R-:W-:Y:S01]  /*40cc0*/  ULDC UR11, c[0x0][0x248] ;  /* 0x00009200000b7ab9 */ /* 0x000fe20000000800 */
[----:B------:R-:W-:Y:S01]  /*40cd0*/  ULDC UR12, c[0x0][0x248] ;  /* 0x00009200000c7ab9 */ /* 0x000fe20000000800 */
[----:B------:R-:W-:Y:S01]  /*40ce0*/  STL [R1+0x2938], R73 ;  /* 0x0029384901007387 */ /* 0x000fe20000100800 */
[----:B------:R-:W-:Y:S01]  /*40cf0*/  ULDC UR14, c[0x0][0x248] ;  /* 0x00009200000e7ab9 */ /* 0x000fe20000000800 */
[----:B------:R-:W-:Y:S01]  /*40d00*/  ULDC UR16, c[0x0][0x248] ;  /* 0x0000920000107ab9 */ /* 0x000fe20000000800 */
[----:B------:R-:W-:Y:S01]  /*40d10*/  ULDC UR18, c[0x0][0x228] ;  /* 0x00008a0000127ab9 */ /* 0x000fe20000000800 */
[----:B------:R-:W-:Y:S01]  /*40d20*/  STL [R1+0x2934], R72 ;  /* 0x0029344801007387 */ /* 0x000fe20000100800 */
[----:B------:R-:W1:Y:S01]  /*40d30*/  S2R R9, SR_TID.X ;  /* 0x0000000000097919 */ /* 0x000e620000002100 */
[----:B------:R-:W2:Y:S01]  /*40d40*/  S2R R2, SR_TID.X ;  /* 0x0000000000027919 */ /* 0x000ea20000002100 */
[----:B------:R-:W3:Y:S01]  /*40d50*/  S2R R3, SR_TID.X ;  /* 0x0000000000037919 */ /* 0x000ee20000002100 */
[----:B------:R-:W-:Y:S01]  /*40d60*/  LOP3.LUT R170, R170, 0xfffffeff, RZ, 0xc0, !PT ;  /* 0xfffffeffaaaa7812 */ /* 0x000fe200078ec0ff */
[----:B------:R-:W-:Y:S01]  /*40d70*/  ULDC UR19, c[0x0][0x228] ;  /* 0x00008a0000137ab9 */ /* 0x000fe20000000800 */
[----:B------:R-:W-:Y:S01]  /*40d80*/  ULDC UR22, c[0x0][0x228] ;  /* 0x00008a0000167ab9 */ /* 0x000fe20000000800 */
[----:B------:R-:W-:Y:S01]  /*40d90*/  STL [R1+0x2930], R71 ;  /* 0x0029304701007387 */ /* 0x000fe20000100800 */
[----:B------:R-:W-:Y:S01]  /*40da0*/  ULDC UR23, c[0x0][0x248] ;  /* 0x0000920000177ab9 */ /* 0x000fe20000000800 */
[----:B------:R-:W-:Y:S01]  /*40db0*/  ULDC.64 UR36, c[0x0][0x228] ;  /* 0x00008a0000247ab9 */ /* 0x000fe20000000a00 */
[----:B------:R-:W-:Y:S01]  /*40dc0*/  ULDC UR46, c[0x0][0x228] ;  /* 0x00008a00002e7ab9 */ /* 0x000fe20000000800 */
        /* <DEDUP_REMOVED lines=21> */
[----:B--2---:R-:W-:Y:S01]  /*40f20*/  IMAD.SHL.U32 R2, R2, 0x10, RZ ;  /* 0x0000001002027824 */ /* 0x004fe200078e00ff */
[----:B------:R-:W-:Y:S01]  /*40f30*/  ULDC UR51, c[0x0][0x228] ;  /* 0x00008a0000337ab9 */ /* 0x000fe20000000800 */
[----:B------:R-:W-:Y:S01]  /*40f40*/  ULDC UR50, c[0x0][0x228] ;  /* 0x00008a0000327ab9 */ /* 0x000fe20000000800 */
[----:B------:R-:W-:Y:S01]  /*40f50*/  STL [R1+0x2914], R64 ;  /* 0x0029144001007387 */ /* 0x000fe20000100800 */
[C---:B---3--:R-:W-:Y:S01]  /*40f60*/  IMAD.SHL.U32 R4, R3.reuse, 0x10, RZ ;  /* 0x0000001003047824 */ /* 0x048fe200078e00ff */
[----:B------:R-:W-:Y:S01]  /*40f70*/  LOP3.LUT R2, R2, 0xf0, RZ, 0xc0, !PT ;  /* 0x000000f002027812 */ /* 0x000fe200078ec0ff */
[C---:B------:R-:W-:Y:S01]  /*40f80*/  IMAD.SHL.U32 R152, R3.reuse, 0x40, RZ ;  /* 0x0000004003987824 */ /* 0x040fe200078e00ff */
[----:B------:R-:W-:Y:S01]  /*40f90*/  STL [R1+0x2910], R63 ;  /* 0x0029103f01007387 */ /* 0x000fe20000100800 */
[----:B------:R-:W-:Y:S01]  /*40fa0*/  ULDC UR38, c[0x0][0x228] ;  /* 0x00008a0000267ab9 */ /* 0x000fe20000000800 */
[----:B------:R-:W-:Y:S01]  /*40fb0*/  LOP3.LUT R4, R4, 0xf0, RZ, 0xc0, !PT ;  /* 0x000000f004047812 */ /* 0x000fe200078ec0ff */
[----:B------:R-:W-:Y:S01]  /*40fc0*/  ULDC UR39, c[0x0][0x228] ;  /* 0x00008a0000277ab9 */ /* 0x000fe20000000800 */
[----:B------:R-:W-:Y:S01]  /*40fd0*/  STL [R1+0x290c], R62 ;  /* 0x00290c3e01007387 */ /* 0x000fe20000100800 */
[----:B------:R-:W-:Y:S01]  /*40fe0*/  LOP3.LUT R152, R152, 0x400, RZ, 0xc0, !PT ;  /* 0x0000040098987812 */ /* 0x000fe200078ec0ff */
[----:B------:R-:W-:Y:S01]  /*40ff0*/  ULDC UR35, c[0x0][0x228] ;  /* 0x00008a0000237ab9 */ /* 0x000fe20000000800 */
[----:B------:R-:W-:Y:S01]  /*41000*/  ULDC UR27, c[0x0][0x228] ;  /* 0x00008a00001b7ab9 */ /* 0x000fe20000000800 */
[----:B------:R-:W-:Y:S01]  /*41010*/  STL [R1+0x2908], R61 ;  /* 0x0029083d01007387 */ /* 0x000fe20000100800 */
[----:B------:R-:W-:Y:S01]  /*41020*/  IADD3 R152, R152, UR45, R4 ;  /* 0x0000002d98987c10 */ /* 0x000fe2000fffe004 */
[----:B------:R-:W-:Y:S01]  /*41030*/  ULDC UR15, c[0x0][0x228] ;  /* 0x00008a00000f7ab9 */ /* 0x000fe20000000800 */
[----:B------:R-:W-:Y:S01]  /*41040*/  LOP3.LUT R4, R3, 0x60, RZ, 0xc0, !PT ;  /* 0x0000006003047812 */ /* 0x000fe200078ec0ff */
[----:B------:R-:W-:Y:S01]  /*41050*/  STL [R1+0x2904], R60 ;  /* 0x0029043c01007387 */ /* 0x000fe20000100800 */
[----:B------:R-:W-:Y:S01]  /*41060*/  ULDC UR34, c[0x0][0x228] ;  /* 0x00008a0000227ab9 */ /* 0x000fe20000000800 */
[----:B------:R-:W-:Y:S01]  /*41070*/  ULDC UR20, c[0x0][0x228] ;  /* 0x00008a0000147ab9 */ /* 0x000fe20000000800 */
[----:B------:R-:W-:Y:S01]  /*41080*/  ULDC UR21, c[0x0][0x228] ;  /* 0x00008a0000157ab9 */ /* 0x000fe20000000800 */
[----:B------:R-:W-:Y:S01]  /*41090*/  STL [R1+0x2900], R59 ;  /* 0x0029003b01007387 */ /* 0x000fe20000100800 */
[----:B------:R-:W-:Y:S01]  /*410a0*/  IMAD R152, R4, 0x8, R152 ;  /* 0x0000000804987824 */ /* 0x000fe200078e0298 */
        /* <DEDUP_REMOVED lines=46> */
[----:B------:R2:W-:Y:S02]  /*41390*/  STL [R1+0x2870], R0 ;  /* 0x0028700001007387 */ /* 0x0005e40000100800 */
[----:B--2---:R-:W-:Y:S01]  /*413a0*/  VIADD R0, R0, UR4 ;  /* 0x0000000400007c36 */ /* 0x004fe20008000000 */
[----:B------:R-:W-:-:S04]  /*413b0*/  ULDC UR4, c[0x0][0x248] ;  /* 0x0000920000047ab9 */ /* 0x000fc80000000800 */
        /* <DEDUP_REMOVED lines=8> */
[----:B------:R-:W-:-:S03]  /*41440*/  ULDC UR4, c[0x0][0x248] ;  /* 0x0000920000047ab9 */ /* 0x000fc60000000800 */
[----:B------:R-:W-:Y:S01]  /*41450*/  VIADD R252, R0, UR4 ;  /* 0x0000000400fc7c36 */ /* 0x000fe20008000000 */
[----:B------:R-:W-:Y:S01]  /*41460*/  ULDC UR4, c[0x0][0x248] ;  /* 0x0000920000047ab9 */ /* 0x000fe20000000800 */
        /* <DEDUP_REMOVED lines=25> */
[----:B------:R1:W-:Y:S01]  /*41600*/  STL [R1+0x208c], R0 ;  /* 0x00208c0001007387 */ /* 0x0003e20000100800 */
[----:B------:R-:W-:-:S03]  /*41610*/  ULDC UR4, c[0x0][0x248] ;  /* 0x0000920000047ab9 */ /* 0x000fc60000000800 */
[----:B------:R2:W-:Y:S01]  /*41620*/  STL [R1+0x2090], R5 ;  /* 0x0020900501007387 */ /* 0x0005e20000100800 */
[----:B-1----:R-:W-:Y:S02]  /*41630*/  IMAD.SHL.U32 R0, R9, 0x40, RZ ;  /* 0x0000004009007824 */ /* 0x002fe400078e00ff */
[----:B--2---:R-:W-:Y:S01]  /*41640*/  VIADD R5, R5, UR4 ;  /* 0x0000000405057c36 */ /* 0x004fe20008000000 */
[----:B------:R-:W-:Y:S02]  /*41650*/  ULDC UR4, c[0x0][0x248] ;  /* 0x0000920000047ab9 */ /* 0x000fe40000000800 */
[----:B------:R-:W-:Y:S02]  /*41660*/  LOP3.LUT R0, R0, 0x400, RZ, 0xc0, !PT ;  /* 0x0000040000007812 */ /* 0x000fe400078ec0ff */
[----:B------:R1:W-:Y:S02]  /*41670*/  STL [R1+0x2094], R5 ;  /* 0x0020940501007387 */ /* 0x0003e40000100800 */
[----:B------:R-:W-:Y:S01]  /*41680*/  IADD3 R0, R0, UR45, R2 ;  /* 0x0000002d00007c10 */ /* 0x000fe2000fffe002 */
[----:B------:R-:W-:Y:S01]  /*41690*/  IMAD.U32 R2, RZ, RZ, UR49 ;  /* 0x00000031ff027e24 */ /* 0x000fe2000f8e00ff */
[----:B------:R-:W-:Y:S03]  /*416a0*/  BAR.SYNC.DEFER_BLOCKING 0x0 ;  /* 0x0000000000007b1d */ /* 0x000fe60000010000 */
[----:B------:R-:W-:-:S02]  /*416b0*/  IMAD R0, R2, 0x8, R0 ;  /* 0x0000000802007824 */ /* 0x000fc400078e0200 */
[C---:B------:R-:W-:Y:S02]  /*416c0*/  VIADD R2, R10.reuse, 0x181 ;  /* 0x000001810a027836 */ /* 0x040fe40000000000 */
[----:B-1----:R-:W-:Y:S01]  /*416d0*/  VIADD R5, R5, UR4 ;  /* 0x0000000405057c36 */ /* 0x002fe20008000000 */
[----:B------:R-:W-:Y:S01]  /*416e0*/  ULDC UR4, c[0x0][0x248] ;  /* 0x0000920000047ab9 */ /* 0x000fe20000000800 */
[----:B------:R-:W-:Y:S01]  /*416f0*/  LOP3.LUT R9, R9, 0x7f, RZ, 0xc0, !PT ;  /* 0x0000007f09097812 */ /* 0x000fe200078ec0ff */
[----:B------:R-:W-:Y:S01]  /*41700*/  VIADD R76, R10, 0x17f ;  /* 0x0000017f0a4c7836 */ /* 0x000fe20000000000 */
[----:B------:R-:W-:Y:S01]  /*41710*/  ISETP.GE.AND P1, PT, R2, UR9, PT ;  /* 0x0000000902007c0c */ /* 0x000fe2000bf26270 */
[----:B------:R1:W-:Y:S01]  /*41720*/  STL [R1+0x2098], R5 ;  /* 0x0020980501007387 */ /* 0x0003e20000100800 */
[C---:B------:R-:W-:Y:S01]  /*41730*/  VIADD R2, R10.reuse, 0x180 ;  /* 0x000001800a027836 */ /* 0x040fe20000000000 */
[----:B------:R-:W-:Y:S01]  /*41740*/  ULDC UR9, c[0x0][0x248] ;  /* 0x0000920000097ab9 */ /* 0x000fe20000000800 */
[----:B------:R-:W-:Y:S01]  /*41750*/  LOP3.LUT R169, R169, 0x7fffffff, RZ, 0xc0, !PT ;  /* 0x7fffffffa9a97812 */ /* 0x000fe200078ec0ff */
[----:B------:R-:W-:Y:S01]  /*41760*/  VIADD R75, R10, 0x17e ;  /* 0x0000017e0a4b7836 */ /* 0x000fe20000000000 */
[----:B------:R-:W-:Y:S01]  /*41770*/  ULDC UR49, c[0x0][0x228] ;  /* 0x00008a0000317ab9 */ /* 0x000fe20000000800 */
[----:B-1----:R-:W-:Y:S01]  /*41780*/  VIADD R5, R5, UR4 ;  /* 0x0000000405057c36 */ /* 0x002fe20008000000 */
[----:B------:R-:W-:-:S04]  /*41790*/  ULDC UR4, c[0x0][0x248] ;  /* 0x0000920000047ab9 */ /* 0x000fc80000000800 */
[----:B------:R1:W-:Y:S02]  /*417a0*/  STL [R1+0x209c], R5 ;  /* 0x00209c0501007387 */ /* 0x0003e40000100800 */
        /* <DEDUP_REMOVED lines=10> */
[----:B------:R-:W-:-:S03]  /*41850*/  ULDC UR4, c[0x0][0x248] ;  /* 0x0000920000047ab9 */ /* 0x000fc60000000800 */
[----:B------:R-:W-:Y:S01]  /*41860*/  VIADD R4, R5, UR4 ;  /* 0x0000000405047c36 */ /* 0x000fe20008000000 */
[----:B------:R-:W-:Y:S01]  /*41870*/  STL [R1+0x20ac], R5 ;  /* 0x0020ac0501007387 */ /* 0x000fe20000100800 */
[----:B------:R-:W-:Y:S02]  /*41880*/  ULDC.64 UR4, c[0x0][0x228] ;  /* 0x00008a0000047ab9 */ /* 0x000fe40000000a00 */
[----:B------:R-:W-:Y:S01]  /*41890*/  ISETP.GE.AND P0, PT, R2, UR5, PT ;  /* 0x0000000502007c0c */ /* 0x000fe2000bf06270 */
[----:B------:R1:W-:Y:S01]  /*418a0*/  STL [R1+0x20b0], R4 ;  /* 0x0020b00401007387 */ /* 0x0003e20000100800 */
[----:B------:R-:W-:Y:S01]  /*418b0*/  ULDC UR5, c[0x0][0x248] ;  /* 0x0000920000057ab9 */ /* 0x000fe20000000800 */
[----:B-1----:R-:W-:Y:S01]  /*418c0*/  VIADD R4, R4, UR9 ;  /* 0x0000000904047c36 */ /* 0x002fe20008000000 */
[----:B------:R-:W-:-:S03]  /*418d0*/  ULDC UR9, c[0x0][0x248] ;  /* 0x0000920000097ab9 */ /* 0x000fc60000000800 */
[----:B------:R-:W-:Y:S01]  /*418e0*/  VIADD R5, R4, UR5 ;  /* 0x0000000504057c36 */ /* 0x000fe20008000000 */
[----:B------:R1:W-:Y:S01]  /*418f0*/  STL [R1+0x20b4], R4 ;  /* 0x0020b40401007387 */ /* 0x0003e20000100800 */
[----:B------:R-:W-:Y:S02]  /*41900*/  ULDC UR5, c[0x0][0x248] ;  /* 0x0000920000057ab9 */ /* 0x000fe40000000800 */
[----:B------:R-:W-:Y:S01]  /*41910*/  VIADD R2, R5, UR9 ;  /* 0x0000000905027c36 */ /* 0x000fe20008000000 */
[----:B------:R-:W-:Y:S01]  /*41920*/  ULDC UR9, c[0x0][0x248] ;  /* 0x0000920000097ab9 */ /* 0x000fe20000000800 */
[----:B-1----:R-:W2:Y:S04]  /*41930*/  LDL.LU R4, [R1+0x1c00] ;  /* 0x001c000001047983 */ /* 0x002ea80000300800 */
[----:B------:R1:W-:Y:S04]  /*41940*/  STL [R1+0x20b8], R5 ;  /* 0x0020b80501007387 */ /* 0x0003e80000100800 */
[----:B-1----:R-:W2:Y:S04]  /*41950*/  LDL.LU R5, [R1+0x1c08] ;  /* 0x001c080001057983 */ /* 0x002ea80000300800 */
[----:B------:R-:W2:Y:S04]  /*41960*/  LDL.LU R6, [R1+0x1800] ;  /* 0x0018000001067983 */ /* 0x000ea80000300800 */
[----:B------:R-:W2:Y:S04]  /*41970*/  LDL.LU R7, [R1+0x1808] ;  /* 0x0018080001077983 */ /* 0x000ea80000300800 */
[----:B------:R1:W-:Y:S02]  /*41980*/  STL [R1+0x20bc], R2 ;  /* 0x0020bc0201007387 */ /* 0x0003e40000100800 */
[----:B-1----:R-:W-:Y:S01]  /*41990*/  VIADD R2, R2, UR5 ;  /* 0x0000000502027c36 */ /* 0x002fe20008000000 */
[----:B------:R-:W-:-:S04]  /*419a0*/  ULDC UR5, c[0x0][0x248] ;  /* 0x0000920000057ab9 */ /* 0x000fc80000000800 */
[----:B------:R1:W-:Y:S02]  /*419b0*/  STL [R1+0x20c0], R2 ;  /* 0x0020c00201007387 */ /* 0x0003e40000100800 */
[----:B-1----:R-:W-:Y:S01]  /*419c0*/  VIADD R2, R2, UR10 ;  /* 0x0000000a02027c36 */ /* 0x002fe20008000000 */
[----:B------:R-:W-:-:S03]  /*419d0*/  ULDC UR10, c[0x0][0x248] ;  /* 0x00009200000a7ab9 */ /* 0x000fc60000000800 */
[----:B------:R-:W-:Y:S01]  /*419e0*/  VIADD R8, R2, UR5 ;  /* 0x0000000502087c36 */ /* 0x000fe20008000000 */
[----:B------:R-:W-:Y:S01]  /*419f0*/  ULDC UR5, c[0x0][0x248] ;  /* 0x0000920000057ab9 */ /* 0x000fe20000000800 */
[----:B------:R1:W-:Y:S04]  /*41a00*/  STL [R1+0x20c4], R2 ;  /* 0x0020c40201007387 */ /* 0x0003e80000100800 */
[----:B------:R-:W-:Y:S01]  /*41a10*/  STL [R1+0x20c8], R8 ;  /* 0x0020c80801007387 */ /* 0x000fe20000100800 */
[----:B-1----:R-:W-:Y:S02]  /*41a20*/  LEA R2, R9, UR45, 0x4 ;  /* 0x0000002d09027c11 */ /* 0x002fe4000f8e20ff */
[----:B------:R-:W1:Y:S01]  /*41a30*/  LDC R9, c[0x0][0x244] ;  /* 0x00009100ff097b82 */ /* 0x000e620000000800 */
[----:B--2---:R2:W-:Y:S07]  /*41a40*/  STSM.16.M88.4 [R0], R4 ;  /* 0x0000000400007844 */ /* 0x0045ee0000000200 */
[----:B------:R-:W-:Y:S01]  /*41a50*/  BAR.SYNC.DEFER_BLOCKING 0x0 ;  /* 0x0000000000007b1d */ /* 0x000fe20000010000 */
[----:B--2---:R-:W-:-:S05]  /*41a60*/  VIADD R5, R8, UR5 ;  /* 0x0000000508057c36 */ /* 0x004fca0008000000 */
[----:B------:R-:W2:Y:S01]  /*41a70*/  LDL.LU R4, [R1+0x1400] ;  /* 0x0014000001047983 */ /* 0x000ea20000300800 */
[----:B------:R-:W-:Y:S01]  /*41a80*/  ULDC UR5, c[0x0][0x248] ;  /* 0x0000920000057ab9 */ /* 0x000fe20000000800 */
[----:B------:R-:W-:Y:S02]  /*41a90*/  VIADD R8, R5, UR9 ;  /* 0x0000000905087c36 */ /* 0x000fe40008000000 */
[----:B------:R3:W-:Y:S01]  /*41aa0*/  STL [R1+0x20cc], R5 ;  /* 0x0020cc0501007387 */ /* 0x0007e20000100800 */
[----:B------:R-:W-:-:S03]  /*41ab0*/  ULDC UR9, c[0x0][0x248] ;  /* 0x0000920000097ab9 */ /* 0x000fc60000000800 */
[----:B------:R-:W4:Y:S04]  /*41ac0*/  LDS.128 R16, [R2] ;  /* 0x0000000002107984 */ /* 0x000f280000000c00 */
[----:B---3--:R-:W2:Y:S04]  /*41ad0*/  LDL.LU R5, [R1+0x1408] ;  /* 0x0014080001057983 */ /* 0x008ea80000300800 */
[----:B------:R-:W2:Y:S04]  /*41ae0*/  LDL.LU R6, [R1+0x1000] ;  /* 0x0010000001067983 */ /* 0x000ea80000300800 */
[----:B------:R-:W2:Y:S01]  /*41af0*/  LDL.LU R7, [R1+0x1008] ;  /* 0x0010080001077983 */ /* 0x000ea20000300800 */
[----:B------:R-:W-:Y:S06]  /*41b00*/  BAR.SYNC.DEFER_BLOCKING 0x0 ;  /* 0x0000000000007b1d */ /* 0x000fec0000010000 */
[----:B------:R3:W-:Y:S02]  /*41b10*/  STL [R1+0x20d0], R8 ;  /* 0x0020d00801007387 */ /* 0x0007e40000100800 */
[----:B---3--:R-:W-:Y:S01]  /*41b20*/  VIADD R8, R8, UR5 ;  /* 0x0000000508087c36 */ /* 0x008fe20008000000 */
[----:B------:R-:W-:-:S04]  /*41b30*/  ULDC UR5, c[0x0][0x248] ;  /* 0x0000920000057ab9 */ /* 0x000fc80000000800 */
[----:B------:R3:W-:Y:S04]  /*41b40*/  STL [R1+0x20d4], R8 ;  /* 0x0020d40801007387 */ /* 0x0007e80000100800 */
[----:B----4-:R-:W-:Y:S01]  /*41b50*/  STL.64 [R1+0x1e20], R16 ;  /* 0x001e201001007387 */ /* 0x010fe20000100a00 */
[----:B---3--:R-:W-:-:S03]  /*41b60*/  VIADD R8, R8, UR10 ;  /* 0x0000000a08087c36 */ /* 0x008fc60008000000 */
[----:B------:R-:W-:Y:S01]  /*41b70*/  STL.64 [R1+0x1e28], R18 ;  /* 0x001e281201007387 */ /* 0x000fe20000100a00 */
[----:B------:R-:W-:-:S03]  /*41b80*/  ULDC UR10, c[0x0][0x248] ;  /* 0x00009200000a7ab9 */ /* 0x000fc60000000800 */
[----:B------:R3:W-:Y:S02]  /*41b90*/  STL [R1+0x20d8], R8 ;  /* 0x0020d80801007387 */ /* 0x0007e40000100800 */
[----:B---3--:R-:W-:Y:S01]  /*41ba0*/  VIADD R8, R8, UR5 ;  /* 0x0000000508087c36 */ /* 0x008fe20008000000 */
[----:B------:R-:W-:Y:S01]  /*41bb0*/  ULDC UR5, c[0x0][0x248] ;  /* 0x0000920000057ab9 */ /* 0x000fe20000000800 */
[----:B--2---:R2:W-:Y:S01]  /*41bc0*/  STSM.16.M88.4 [R0], R4 ;  /* 0x0000000400007844 */ /* 0x0045e20000000200 */
[----:B------:R-:W-:Y:S06]  /*41bd0*/  BAR.SYNC.DEFER_BLOCKING 0x0 ;  /* 0x0000000000007b1d */ /* 0x000fec0000010000 */
[----:B--2---:R-:W2:Y:S04]  /*41be0*/  LDL.LU R4, [R1+0xc00] ;  /* 0x000c000001047983 */ /* 0x004ea80000300800 */
[----:B------:R3:W-:Y:S04]  /*41bf0*/  STL [R1+0x20dc], R8 ;  /* 0x0020dc0801007387 */ /* 0x0007e80000100800 */
[----:B------:R-:W2:Y:S04]  /*41c00*/  LDL.LU R5, [R1+0xc08] ;  /* 0x000c080001057983 */ /* 0x000ea80000300800 */
[----:B------:R-:W2:Y:S04]  /*41c10*/  LDL.LU R6, [R1+0x800] ;  /* 0x0008000001067983 */ /* 0x000ea80000300800 */
[----:B------:R-:W2:Y:S04]  /*41c20*/  LDL.LU R7, [R1+0x808] ;  /* 0x0008080001077983 */ /* 0x000ea80000300800 */
[----:B------:R-:W4:Y:S01]  /*41c30*/  LDS.128 R16, [R2] ;  /* 0x0000000002107984 */ /* 0x000f220000000c00 */
[----:B---3--:R-:W-:Y:S01]  /*41c40*/  VIADD R8, R8, UR9 ;  /* 0x0000000908087c36 */ /* 0x008fe20008000000 */
[----:B------:R-:W-:Y:S01]  /*41c50*/  ULDC UR9, c[0x0][0x248] ;  /* 0x0000920000097ab9 */ /* 0x000fe20000000800 */
[----:B------:R-:W-:Y:S06]  /*41c60*/  BAR.SYNC.DEFER_BLOCKING 0x0 ;  /* 0x0000000000007b1d */ /* 0x000fec0000010000 */
[----:B------:R3:W-:Y:S02]  /*41c70*/  STL [R1+0x20e0], R8 ;  /* 0x0020e00801007387 */ /* 0x0007e40000100800 */
[----:B---3--:R-:W-:Y:S01]  /*41c80*/  VIADD R8, R8, UR5 ;  /* 0x0000000508087c36 */ /* 0x008fe20008000000 */
[----:B------:R-:W-:-:S04]  /*41c90*/  ULDC UR5, c[0x0][0x248] ;  /* 0x0000920000057ab9 */ /* 0x000fc80000000800 */
[----:B------:R3:W-:Y:S02]  /*41ca0*/  STL [R1+0x20e4], R8 ;  /* 0x0020e40801007387 */ /* 0x0007e40000100800 */
[----:B---3--:R-:W-:Y:S01]  /*41cb0*/  VIADD R8, R8, UR10 ;  /* 0x0000000a08087c36 */ /* 0x008fe20008000000 */
[----:B------:R-:W-:Y:S01]  /*41cc0*/  ULDC UR10, c[0x0][0x248] ;  /* 0x00009200000a7ab9 */ /* 0x000fe20000000800 */
[----:B----4-:R-:W-:Y:S04]  /*41cd0*/  STL.64 [R1+0x1e10], R16 ;  /* 0x001e101001007387 */ /* 0x010fe80000100a00 */
[----:B------:R-:W-:Y:S04]  /*41ce0*/  STL.64 [R1+0x1e18], R18 ;  /* 0x001e181201007387 */ /* 0x000fe80000100a00 */
        /* <DEDUP_REMOVED lines=8> */
[----:B------:R-:W2:Y:S04]  /*41d70*/  LDL.LU R6, [R1] ;  /* 0x0000000001067983 */ /* 0x000ea80000300800 */
        /* <DEDUP_REMOVED lines=89> */
[----:B------:R-:W-:Y:S01]  /*42310*/  LDS.128 R248, [R2] ;  /* 0x0000000002f87984 */ /* 0x000fe20000000c00 */
        /* <DEDUP_REMOVED lines=8> */
[----:B------:R-:W-:-:S04]  /*423a0*/  ULDC UR10, c[0x0][0x248] ;  /* 0x00009200000a7ab9 */ /* 0x000fc80000000800 */
        /* <DEDUP_REMOVED lines=194> */
[----:B----4-:R-:W-:Y:S04]  /*42fd0*/  STL.64 [R1], R16 ;  /* 0x0000001001007387 */ /* 0x010fe80000100a00 */
        /* <DEDUP_REMOVED lines=562> */
[----:B------:R-:W-:Y:S01]  /*45300*/  BAR.SYNC.DEFER_BLOCKING 0x0 ;  /* 0x0000000000007b1d */ /* 0x000fe20000010000 */
[----:B---3--:R-:W-:-:S05]  /*45310*/  VIADD R8, R8, UR9 ;  /* 0x0000000908087c36 */ /* 0x008fca0008000000 */
[----:B------:R-:W-:Y:S01]  /*45320*/  ULDC UR9, c[0x0][0x248] ;  /* 0x0000920000097ab9 */ /* 0x000fe20000000800 */
        /* <DEDUP_REMOVED lines=10> */
[----:B------:R-:W-:-:S04]  /*453d0*/  ULDC UR5, c[0x0][0x248] ;  /* 0x0000920000057ab9 */ /* 0x000fc80000000800 */
[----:B------:R-:W-:Y:S04]  /*453e0*/  STL [R1+0x2374], R8 ;  /* 0x0023740801007387 */ /* 0x000fe80000100800 */
[----:B--2---:R2:W-:Y:S01]  /*453f0*/  STSM.16.M88.4 [R0], R4 ;  /* 0x0000000400007844 */ /* 0x0045e20000000200 */
[----:B------:R-:W-:Y:S01]  /*45400*/  BAR.SYNC.DEFER_BLOCKING 0x0 ;  /* 0x0000000000007b1d */ /* 0x000fe20000010000 */
[----:B--2---:R-:W-:Y:S01]  /*45410*/  LOP3.LUT R0, R3, 0x7f, RZ, 0xc0, !PT ;  /* 0x0000007f03007812 */ /* 0x004fe200078ec0ff */
[----:B------:R-:W-:-:S04]  /*45420*/  VIADD R3, R8, UR5 ;  /* 0x0000000508037c36 */ /* 0x000fc80008000000 */
[----:B------:R-:W2:Y:S01]  /*45430*/  LDL.LU R4, [R1+0x450] ;  /* 0x0004500001047983 */ /* 0x000ea20000300800 */
[----:B------:R-:W-:-:S03]  /*45440*/  ULDC UR5, c[0x0][0x248] ;  /* 0x0000920000057ab9 */ /* 0x000fc60000000800 */
[----:B------:R-:W3:Y:S01]  /*45450*/  LDS.128 R16, [R2] ;  /* 0x0000000002107984 */ /* 0x000ee20000000c00 */
[----:B------:R-:W-:Y:S01]  /*45460*/  LEA R0, R0, UR45, 0x4 ;  /* 0x0000002d00007c11 */ /* 0x000fe2000f8e20ff */
[----:B------:R-:W4:Y:S01]  /*45470*/  LDC R8, c[0x0][0x244] ;  /* 0x00009100ff087b82 */ /* 0x000f220000000800 */
[----:B------:R-:W-:Y:S01]  /*45480*/  ULDC UR45, c[0x0][0x228] ;  /* 0x00008a00002d7ab9 */ /* 0x000fe20000000800 */
[----:B------:R-:W2:Y:S04]  /*45490*/  LDL.LU R5, [R1+0x458] ;  /* 0x0004580001057983 */ /* 0x000ea80000300800 */
[----:B------:R1:W-:Y:S04]  /*454a0*/  STL [R1+0x237c], R3 ;  /* 0x00237c0301007387 */ /* 0x0003e80000100800 */
[----:B------:R-:W2:Y:S04]  /*454b0*/  LDL.LU R6, [R1+0x50] ;  /* 0x0000500001067983 */ /* 0x000ea80000300800 */
[----:B------:R-:W2:Y:S01]  /*454c0*/  LDL.LU R7, [R1+0x58] ;  /* 0x0000580001077983 */ /* 0x000ea20000300800 */
[----:B------:R-:W-:Y:S01]  /*454d0*/  BAR.SYNC.DEFER_BLOCKING 0x0 ;  /* 0x0000000000007b1d */ /* 0x000fe20000010000 */
[----:B-1----:R-:W-:-:S05]  /*454e0*/  VIADD R3, R3, UR9 ;  /* 0x0000000903037c36 */ /* 0x002fca0008000000 */
[----:B------:R-:W-:Y:S01]  /*454f0*/  ULDC UR9, c[0x0][0x248] ;  /* 0x0000920000097ab9 */ /* 0x000fe20000000800 */
[----:B------:R1:W-:Y:S02]  /*45500*/  STL [R1+0x2380], R3 ;  /* 0x0023800301007387 */ /* 0x0003e40000100800 */
[----:B-1----:R-:W-:Y:S01]  /*45510*/  VIADD R3, R3, UR10 ;  /* 0x0000000a03037c36 */ /* 0x002fe20008000000 */
[----:B------:R-:W-:Y:S01]  /*45520*/  ULDC UR10, c[0x0][0x248] ;  /* 0x00009200000a7ab9 */ /* 0x000fe20000000800 */
[----:B---3--:R-:W-:Y:S04]  /*45530*/  STL.64 [R1+0x1440], R16 ;  /* 0x0014401001007387 */ /* 0x008fe80000100a00 */
[----:B------:R-:W-:Y:S04]  /*45540*/  STL.64 [R1+0x1448], R18 ;  /* 0x0014481201007387 */ /* 0x000fe80000100a00 */
[----:B------:R1:W-:Y:S02]  /*45550*/  STL [R1+0x2388], R3 ;  /* 0x0023880301007387 */ /* 0x0003e40000100800 */
[----:B-1----:R-:W-:Y:S01]  /*45560*/  VIADD R3, R3, UR5 ;  /* 0x0000000503037c36 */ /* 0x002fe20008000000 */
[----:B------:R-:W-:-:S03]  /*45570*/  ULDC UR5, c[0x0][0x248] ;  /* 0x0000920000057ab9 */ /* 0x000fc60000000800 */
[----:B------:R-:W-:Y:S01]  /*45580*/  VIADD R2, R3, UR5 ;  /* 0x0000000503027c36 */ /* 0x000fe20008000000 */
[----:B------:R-:W-:Y:S01]  /*45590*/  STL [R1+0x2390], R3 ;  /* 0x0023900301007387 */ /* 0x000fe20000100800 */
[----:B------:R-:W-:-:S03]  /*455a0*/  ULDC UR5, c[0x0][0x248] ;  /* 0x0000920000057ab9 */ /* 0x000fc60000000800 */
[----:B--2---:R1:W-:Y:S01]  /*455b0*/  STSM.16.M88.4 [R152], R4 ;  /* 0x0000000498007844 */ /* 0x0043e20000000200 */
[----:B------:R-:W-:Y:S06]  /*455c0*/  BAR.SYNC.DEFER_BLOCKING 0x0 ;  /* 0x0000000000007b1d */ /* 0x000fec0000010000 */
[----:B-1----:R-:W2:Y:S04]  /*455d0*/  LDL.LU R4, [R1+0x1c54] ;  /* 0x001c540001047983 */ /* 0x002ea80000300800 */
[----:B------:R1:W-:Y:S04]  /*455e0*/  STL [R1+0x2394], R2 ;  /* 0x0023940201007387 */ /* 0x0003e80000100800 */
[----:B------:R-:W2:Y:S04]  /*455f0*/  LDL.LU R5, [R1+0x1c5c] ;  /* 0x001c5c0001057983 */ /* 0x000ea80000300800 */
[----:B------:R-:W2:Y:S04]  /*45600*/  LDL.LU R6, [R1+0x1854] ;  /* 0x0018540001067983 */ /* 0x000ea80000300800 */
[----:B------:R-:W2:Y:S04]  /*45610*/  LDL.LU R7, [R1+0x185c] ;  /* 0x00185c0001077983 */ /* 0x000ea80000300800 */
[----:B------:R-:W3:Y:S01]  /*45620*/  LDS.128 R16, [R0] ;  /* 0x0000000000107984 */ /* 0x000ee20000000c00 */
[----:B-1----:R-:W-:Y:S01]  /*45630*/  VIADD R2, R2, UR9 ;  /* 0x0000000902027c36 */ /* 0x002fe20008000000 */
[----:B------:R-:W-:Y:S01]  /*45640*/  ULDC UR9, c[0x0][0x248] ;  /* 0x0000920000097ab9 */ /* 0x000fe20000000800 */
[----:B------:R-:W-:Y:S06]  /*45650*/  BAR.SYNC.DEFER_BLOCKING 0x0 ;  /* 0x0000000000007b1d */ /* 0x000fec0000010000 */
[----:B------:R1:W-:Y:S02]  /*45660*/  STL [R1+0x239c], R2 ;  /* 0x00239c0201007387 */ /* 0x0003e40000100800 */
[----:B-1----:R-:W-:Y:S01]  /*45670*/  VIADD R2, R2, UR5 ;  /* 0x0000000502027c36 */ /* 0x002fe20008000000 */
[----:B------:R-:W-:-:S04]  /*45680*/  ULDC UR5, c[0x0][0x248] ;  /* 0x0000920000057ab9 */ /* 0x000fc80000000800 */
[----:B------:R1:W-:Y:S02]  /*45690*/  STL [R1+0x23a4], R2 ;  /* 0x0023a40201007387 */ /* 0x0003e40000100800 */
[----:B-1----:R-:W-:Y:S01]  /*456a0*/  VIADD R2, R2, UR10 ;  /* 0x0000000a02027c36 */ /* 0x002fe20008000000 */
[----:B------:R-:W-:Y:S01]  /*456b0*/  ULDC UR10, c[0x0][0x248] ;  /* 0x00009200000a7ab9 */ /* 0x000fe20000000800 */
[----:B---3--:R-:W-:Y:S04]  /*456c0*/  STL.64 [R1+0x1040], R16 ;  /* 0x0010401001007387 */ /* 0x008fe80000100a00 */
[----:B------:R-:W-:Y:S04]  /*456d0*/  STL.64 [R1+0x1048], R18 ;  /* 0x0010481201007387 */ /* 0x000fe80000100a00 */
[----:B------:R1:W-:Y:S02]  /*456e0*/  STL [R1+0x23ac], R2 ;  /* 0x0023ac0201007387 */ /* 0x0003e40000100800 */
[----:B-1----:R-:W-:Y:S01]  /*456f0*/  VIADD R2, R2, UR5 ;  /* 0x0000000502027c36 */ /* 0x002fe20008000000 */
[----:B------:R-:W-:Y:S01]  /*45700*/  ULDC UR5, c[0x0][0x248] ;  /* 0x0000920000057ab9 */ /* 0x000fe20000000800 */
        /* <DEDUP_REMOVED lines=118> */
[----:B------:R-:W-:Y:S01]  /*45e70*/  BAR.SYNC.DEFER_BLOCKING 0x0 ;  /* 0x0000000000007b1d */ /* 0x000fe20000010000 */
[----:B-1----:R-:W-:-:S05]  /*45e80*/  VIADD R2, R2, UR9 ;  /* 0x0000000902027c36 */ /* 0x002fca0008000000 */
[----:B------:R-:W-:Y:S01]  /*45e90*/  ULDC UR9, c[0x0][0x248] ;  /* 0x0000920000097ab9 */ /* 0x000fe20000000800 */
[----:B------:R1:W-:Y:S02]  /*45ea0*/  STL [R1+0x2448], R2 ;  /* 0x0024480201007387 */ /* 0x0003e40000100800 */
[----:B-1----:R-:W-:Y:S01]  /*45eb0*/  VIADD R2, R2, UR5 ;  /* 0x0000000502027c36 */ /* 0x002fe20008000000 */
[----:B------:R-:W-:-:S04]  /*45ec0*/  ULDC UR5, c[0x0][0x248] ;  /* 0x0000920000057ab9 */ /* 0x000fc80000000800 */
[----:B------:R1:W-:Y:S02]  /*45ed0*/  STL [R1+0x2450], R2 ;  /* 0x0024500201007387 */ /* 0x0003e40000100800 */
[----:B-1----:R-:W-:Y:S01]  /*45ee0*/  VIADD R2, R2, UR10 ;  /* 0x0000000a02027c36 */ /* 0x002fe20008000000 */
[----:B------:R-:W-:Y:S01]  /*45ef0*/  ULDC UR10, c[0x0][0x248] ;  /* 0x00009200000a7ab9 */ /* 0x000fe20000000800 */
[----:B---3--:R-:W-:Y:S02]  /*45f00*/  STL.64 [R1+0x1850], R16 ;  /* 0x0018501001007387 */ /* 0x008fe40000100a00 */
[----:B------:R-:W-:Y:S01]  /*45f10*/  VIADD R24, R2, UR5 ;  /* 0x0000000502187c36 */ /* 0x000fe20008000000 */
[----:B------:R-:W-:Y:S01]  /*45f20*/  ULDC UR5, c[0x0][0x248] ;  /* 0x0000920000057ab9 */ /* 0x000fe20000000800 */
[----:B------:R-:W-:Y:S04]  /*45f30*/  STL.64 [R1+0x1858], R18 ;  /* 0x0018581201007387 */ /* 0x000fe80000100a00 */
[----:B------:R-:W-:Y:S04]  /*45f40*/  STL [R1+0x2454], R2 ;  /* 0x0024540201007387 */ /* 0x000fe80000100800 */
[----:B--2---:R1:W-:Y:S01]  /*45f50*/  STSM.16.M88.4 [R152], R4 ;  /* 0x0000000498007844 */ /* 0x0043e20000000200 */
[----:B------:R-:W-:Y:S06]  /*45f60*/  BAR.SYNC.DEFER_BLOCKING 0x0 ;  /* 0x0000000000007b1d */ /* 0x000fec0000010000 */
[----:B-1----:R-:W2:Y:S04]  /*45f70*/  LDL.LU R4, [R1+0x460] ;  /* 0x0004600001047983 */ /* 0x002ea80000300800 */
[----:B------:R-:W-:Y:S04]  /*45f80*/  STL [R1+0x2118], R24 ;  /* 0x0021181801007387 */ /* 0x000fe80000100800 */
[----:B------:R-:W2:Y:S04]  /*45f90*/  LDL.LU R5, [R1+0x468] ;  /* 0x0004680001057983 */ /* 0x000ea80000300800 */
[----:B------:R-:W2:Y:S04]  /*45fa0*/  LDL.LU R6, [R1+0x60] ;  /* 0x0000600001067983 */ /* 0x000ea80000300800 */
[----:B------:R-:W2:Y:S04]  /*45fb0*/  LDL.LU R7, [R1+0x68] ;  /* 0x0000680001077983 */ /* 0x000ea80000300800 */
[----:B------:R-:W1:Y:S01]  /*45fc0*/  LDS.128 R16, [R0] ;  /* 0x0000000000107984 */ /* 0x000e620000000c00 */
[----:B------:R-:W-:Y:S06]  /*45fd0*/  BAR.SYNC.DEFER_BLOCKING 0x0 ;  /* 0x0000000000007b1d */ /* 0x000fec0000010000 */
[----:B-1----:R-:W-:Y:S04]  /*45fe0*/  STL.64 [R1+0x1450], R16 ;  /* 0x0014501001007387 */ /* 0x002fe80000100a00 */
[----:B------:R-:W-:Y:S04]  /*45ff0*/  STL.64 [R1+0x1458], R18 ;  /* 0x0014581201007387 */ /* 0x000fe80000100a00 */
[----:B--2---:R1:W-:Y:S01]  /*46000*/  STSM.16.M88.4 [R152], R4 ;  /* 0x0000000498007844 */ /* 0x0043e20000000200 */
[----:B------:R-:W-:Y:S06]  /*46010*/  BAR.SYNC.DEFER_BLOCKING 0x0 ;  /* 0x0000000000007b1d */ /* 0x000fec0000010000 */
[----:B-1----:R-:W2:Y:S04]  /*46020*/  LDL.LU R4, [R1+0x1c64] ;  /* 0x001c640001047983 */ /* 0x002ea80000300800 */
        /* <DEDUP_REMOVED lines=35> */
[----:B-1----:R1:W-:Y:S04]  /*46260*/  STL.64 [R1+0x850], R16 ;  /* 0x0008501001007387 */ /* 0x0023e80000100a00 */
[----:B------:R-:W-:Y:S01]  /*46270*/  STL.64 [R1+0x858], R18 ;  /* 0x0008581201007387 */ /* 0x000fe20000100a00 */
[----:B------:R-:W-:Y:S01]  /*46280*/  VIADD R2, R24, UR9 ;  /* 0x0000000918027c36 */ /* 0x000fe20008000000 */
[----:B------:R-:W-:-:S03]  /*46290*/  ULDC UR9, c[0x0][0x248] ;  /* 0x0000920000097ab9 */ /* 0x000fc60000000800 */
[----:B------:R-:W-:Y:S01]  /*462a0*/  VIADD R2, R2, UR5 ;  /* 0x0000000502027c36 */ /* 0x000fe20008000000 */
[----:B------:R-:W-:Y:S01]  /*462b0*/  ULDC UR5, c[0x0][0x248] ;  /* 0x0000920000057ab9 */ /* 0x000fe20000000800 */
[----:B-1----:R-:W1:Y:S02]  /*462c0*/  LDC R16, c[0x0][0x244] ;  /* 0x00009100ff107b82 */ /* 0x002e640000000800 */
[----:B------:R-:W-:Y:S01]  /*462d0*/  VIADD R2, R2, UR10 ;  /* 0x0000000a02027c36 */ /* 0x000fe20008000000 */
[----:B------:R-:W-:-:S03]  /*462e0*/  ULDC UR10, c[0x0][0x248] ;  /* 0x00009200000a7ab9 */ /* 0x000fc60000000800 */
[----:B------:R-:W-:Y:S01]  /*462f0*/  VIADD R2, R2, UR5 ;  /* 0x0000000502027c36 */ /* 0x000fe20008000000 */
[----:B------:R-:W-:-:S03]  /*46300*/  ULDC UR5, c[0x0][0x248] ;  /* 0x0000920000057ab9 */ /* 0x000fc60000000800 */
[----:B------:R-:W-:Y:S01]  /*46310*/  VIADD R2, R2, UR9 ;  /* 0x0000000902027c36 */ /* 0x000fe20008000000 */
[----:B------:R-:W-:-:S03]  /*46320*/  ULDC UR9, c[0x0][0x248] ;  /* 0x0000920000097ab9 */ /* 0x000fc60000000800 */
[----:B------:R-:W-:Y:S01]  /*46330*/  VIADD R2, R2, UR5 ;  /* 0x0000000502027c36 */ /* 0x000fe20008000000 */
[----:B------:R-:W-:Y:S01]  /*46340*/  ULDC UR5, c[0x0][0x248] ;  /* 0x0000920000057ab9 */ /* 0x000fe20000000800 */
[----:B--2---:R2:W-:Y:S02]  /*46350*/  STSM.16.M88.4 [R152], R4 ;  /* 0x0000000498007844 */ /* 0x0045e40000000200 */
[----:B------:R-:W-:Y:S01]  /*46360*/  VIADD R2, R2, UR10 ;  /* 0x0000000a02027c36 */ /* 0x000fe20008000000 */
[----:B------:R-:W-:Y:S01]  /*46370*/  ULDC UR10, c[0x0][0x248] ;  /* 0x00009200000a7ab9 */ /* 0x000fe20000000800 */
[----:B------:R-:W-:Y:S06]  /*46380*/  BAR.SYNC.DEFER_BLOCKING 0x0 ;  /* 0x0000000000007b1d */ /* 0x000fec0000010000 */
[----:B--2---:R-:W2:Y:S04]  /*46390*/  LDL.LU R4, [R1+0x1c70] ;  /* 0x001c700001047983 */ /* 0x004ea80000300800 */
[----:B------:R-:W2:Y:S04]  /*463a0*/  LDL.LU R5, [R1+0x1c78] ;  /* 0x001c780001057983 */ /* 0x000ea80000300800 */
[----:B------:R-:W2:Y:S04]  /*463b0*/  LDL.LU R6, [R1+0x1870] ;  /* 0x0018700001067983 */ /* 0x000ea80000300800 */
[----:B------:R-:W2:Y:S01]  /*463c0*/  LDL.LU R7, [R1+0x1878] ;  /* 0x0018780001077983 */ /* 0x000ea20000300800 */
[----:B------:R-:W-:Y:S01]  /*463d0*/  VIADD R2, R2, UR5 ;  /* 0x0000000502027c36 */ /* 0x000fe20008000000 */
[----:B------:R-:W-:-:S02]  /*463e0*/  ULDC UR5, c[0x0][0x248] ;  /* 0x0000920000057ab9 */ /* 0x000fc40000000800 */
[----:B------:R-:W3:Y:S01]  /*463f0*/  LDS.128 R20, [R0] ;  /* 0x0000000000147984 */ /* 0x000ee20000000c00 */
[----:B------:R-:W-:Y:S01]  /*46400*/  VIADD R2, R2, UR9 ;  /* 0x0000000902027c36 */ /* 0x000fe20008000000 */
[----:B------:R-:W-:Y:S01]  /*46410*/  ULDC UR9, c[0x0][0x248] ;  /* 0x0000920000097ab9 */ /* 0x000fe20000000800 */
[----:B------:R-:W-:Y:S02]  /*46420*/  BAR.SYNC.DEFER_BLOCKING 0x0 ;  /* 0x0000000000007b1d */ /* 0x000fe40000010000 */
[----:B------:R-:W-:-:S04]  /*46430*/  VIADD R2, R2, UR5 ;  /* 0x0000000502027c36 */ /* 0x000fc80008000000 */
[----:B------:R-:W-:Y:S01]  /*46440*/  VIADD R2, R2, UR10 ;  /* 0x0000000a02027c36 */ /* 0x000fe20008000000 */
[----:B------:R-:W-:Y:S01]  /*46450*/  ULDC UR5, c[0x0][0x248] ;  /* 0x0000920000057ab9 */ /* 0x000fe20000000800 */
[----:B------:R-:W-:Y:S02]  /*46460*/  ULDC UR10, c[0x0][0x248] ;  /* 0x00009200000a7ab9 */ /* 0x000fe40000000800 */
[----:B------:R-:W-:Y:S01]  /*46470*/  VIADD R2, R2, UR5 ;  /* 0x0000000502027c36 */ /* 0x000fe20008000000 */
[----:B------:R-:W-:-:S03]  /*46480*/  ULDC UR5, c[0x0][0x248] ;  /* 0x0000920000057ab9 */ /* 0x000fc60000000800 */
        /* <DEDUP_REMOVED lines=20> */
[----:B------:R-:W-:-:S04]  /*465d0*/  VIADD R2, R2, UR10 ;  /* 0x0000000a02027c36 */ /* 0x000fc80008000000 */
[----:B------:R-:W-:Y:S01]  /*465e0*/  VIADD R15, R2, UR9 ;  /* 0x00000009020f7c36 */ /* 0x000fe20008000000 */
[----:B---3--:R-:W-:Y:S01]  /*465f0*/  STL.64 [R1+0x460], R20 ;  /* 0x0004601401007387 */ /* 0x008fe20000100a00 */
[----:B------:R-:W-:Y:S01]  /*46600*/  IMAD R3, R11, UR5, RZ ;  /* 0x000000050b037c24 */ /* 0x000fe2000f8e02ff */
[----:B------:R-:W-:Y:S01]  /*46610*/  ULDC UR5, c[0x0][0x248] ;  /* 0x0000920000057ab9 */ /* 0x000fe20000000800 */
[----:B------:R-:W-:Y:S01]  /*46620*/  VIADD R15, R15, UR11 ;  /* 0x0000000b0f0f7c36 */ /* 0x000fe20008000000 */
[----:B------:R-:W-:Y:S01]  /*46630*/  STL.64 [R1+0x468], R22 ;  /* 0x0004681601007387 */ /* 0x000fe20000100a00 */
[----:B------:R-:W-:Y:S01]  /*46640*/  ULDC UR9, c[0x0][0x248] ;  /* 0x0000920000097ab9 */ /* 0x000fe20000000800 */
[----:B------:R-:W-:Y:S02]  /*46650*/  ULDC.64 UR10, c[0x0][0x220] ;  /* 0x00008800000a7ab9 */ /* 0x000fe40000000a00 */
[----:B--2---:R2:W-:Y:S02]  /*46660*/  STSM.16.M88.4 [R152], R4 ;  /* 0x0000000498007844 */ /* 0x0045e40000000200 */
[----:B--2---:R-:W-:Y:S01]  /*46670*/  VIADD R4, R15, UR12 ;  /* 0x0000000c0f047c36 */ /* 0x004fe20008000000 */
[----:B------:R-:W-:Y:S01]  /*46680*/  LEA R2, P2, R3, UR10, 0x2 ;  /* 0x0000000a03027c11 */ /* 0x000fe2000f8410ff */
[----:B----4-:R-:W-:Y:S01]  /*46690*/  IMAD R5, R8, 0x80, R3 ;  /* 0x0000008008057824 */ /* 0x010fe200078e0203 */
[----:B------:R-:W-:Y:S01]  /*466a0*/  ULDC.64 UR12, c[0x0][0x220] ;  /* 0x00008800000c7ab9 */ /* 0x000fe20000000a00 */
[----:B------:R-:W-:Y:S01]  /*466b0*/  VIADD R17, R4, UR5 ;  /* 0x0000000504117c36 */ /* 0x000fe20008000000 */
[----:B------:R-:W-:-:S03]  /*466c0*/  ULDC UR5, c[0x0][0x248] ;  /* 0x0000920000057ab9 */ /* 0x000fc60000000800 */
[----:B------:R-:W-:Y:S01]  /*466d0*/  VIADD R6, R17, UR5 ;  /* 0x0000000511067c36 */ /* 0x000fe20008000000 */
[----:B------:R-:W-:Y:S01]  /*466e0*/  STL [R1+0x2458], R17 ;  /* 0x0024581101007387 */ /* 0x000fe20000100800 */
[----:B------:R-:W-:-:S03]  /*466f0*/  ULDC UR5, c[0x0][0x248] ;  /* 0x0000920000057ab9 */ /* 0x000fc60000000800 */
[----:B------:R2:W-:Y:S02]  /*46700*/  STL [R1+0x245c], R6 ;  /* 0x00245c0601007387 */ /* 0x0005e40000100800 */
[----:B--2---:R-:W-:Y:S01]  /*46710*/  VIADD R6, R6, UR5 ;  /* 0x0000000506067c36 */ /* 0x004fe20008000000 */
[----:B------:R-:W-:-:S04]  /*46720*/  ULDC UR5, c[0x0][0x248] ;  /* 0x0000920000057ab9 */ /* 0x000fc80000000800 */
[----:B------:R2:W-:Y:S01]  /*46730*/  STL [R1+0x2460], R6 ;  /* 0x0024600601007387 */ /* 0x0005e20000100800 */
[----:B------:R-:W-:Y:S02]  /*46740*/  IMAD R7, R9, 0x80, R5 ;  /* 0x0000008009077824 */ /* 0x000fe400078e0205 */
[----:B--2---:R-:W-:Y:S01]  /*46750*/  VIADD R6, R6, UR5 ;  /* 0x0000000506067c36 */ /* 0x004fe20008000000 */
[----:B------:R-:W-:-:S03]  /*46760*/  ULDC UR5, c[0x0][0x248] ;  /* 0x0000920000057ab9 */ /* 0x000fc60000000800 */
[----:B------:R-:W-:Y:S01]  /*46770*/  VIADD R8, R6, UR5 ;  /* 0x0000000506087c36 */ /* 0x000fe20008000000 */
[----:B------:R-:W-:-:S03]  /*46780*/  ULDC UR5, c[0x0][0x248] ;  /* 0x0000920000057ab9 */ /* 0x000fc60000000800 */
[----:B------:R-:W-:Y:S02]  /*46790*/  VIADD R17, R8, UR9 ;  /* 0x0000000908117c36 */ /* 0x000fe40008000000 */
[----:B-1----:R-:W-:Y:S01]  /*467a0*/  IMAD R9, R16, 0x80, R7 ;  /* 0x0000008010097824 */ /* 0x002fe200078e0207 */
[----:B------:R-:W-:Y:S01]  /*467b0*/  STL [R1+0x2464], R6 ;  /* 0x0024640601007387 */ /* 0x000fe20000100800 */
[----:B------:R-:W-:Y:S01]  /*467c0*/  VIADD R16, R17, UR5 ;  /* 0x0000000511107c36 */ /* 0x000fe20008000000 */
[----:B------:R-:W-:Y:S01]  /*467d0*/  ULDC UR5, c[0x0][0x248] ;  /* 0x0000920000057ab9 */ /* 0x000fe20000000800 */
[----:B------:R-:W-:Y:S01]  /*467e0*/  ULDC UR9, c[0x0][0x248] ;  /* 0x0000920000097ab9 */ /* 0x000fe20000000800 */
[----:B------:R-:W-:Y:S04]  /*467f0*/  STL [R1+0x2468], R8 ;  /* 0x0024680801007387 */ /* 0x000fe80000100800 */
[----:B------:R-:W-:Y:S04]  /*46800*/  STL [R1+0x246c], R17 ;  /* 0x00246c1101007387 */ /* 0x000fe80000100800 */
        /* <DEDUP_REMOVED lines=193> */
[----:B------:R-:W-:-:S03]  /*47420*/  ULDC UR5, c[0x0][0x248] ;  /* 0x0000920000057ab9 */ /* 0x000fc60000000800 */
[----:B------:R-:W-:Y:S01]  /*47430*/  VIADD R25, R17, UR5 ;  /* 0x0000000511197c36 */ /* 0x000fe20008000000 */
[----:B------:R-:W-:Y:S01]  /*47440*/  STL [R1+0x2574], R16 ;  /* 0x0025741001007387 */ /* 0x000fe20000100800 */
[----:B------:R-:W-:-:S03]  /*47450*/  ULDC UR5, c[0x0][0x248] ;  /* 0x0000920000057ab9 */ /* 0x000fc60000000800 */
        /* <DEDUP_REMOVED lines=45> */
[----:B------:R-:W-:Y:S01]  /*47730*/  LEA.HI.X.SX32 R3, R3, UR11, 0x2, P2 ;  /* 0x0000000b03037c11 */ /* 0x000fe200090f16ff */
[----:B------:R-:W-:Y:S01]  /*47740*/  ULDC.64 UR10, c[0x0][0x220] ;  /* 0x00008800000a7ab9 */ /* 0x000fe20000000a00 */
[----:B------:R-:W-:Y:S01]  /*47750*/  LEA R8, P3, R9, UR12, 0x2 ;  /* 0x0000000c09087c11 */ /* 0x000fe2000f8610ff */
[----:B------:R-:W-:Y:S01]  /*47760*/  ULDC UR12, c[0x0][0x228] ;  /* 0x00008a00000c7ab9 */ /* 0x000fe20000000800 */
[----:B------:R1:W-:Y:S01]  /*47770*/  STL [R1+0x25b8], R25 ;  /* 0x0025b81901007387 */ /* 0x0003e20000100800 */
[----:B------:R-:W-:Y:S01]  /*47780*/  VIADD R74, R10, 0x17d ;  /* 0x0000017d0a4a7836 */ /* 0x000fe20000000000 */
[----:B------:R-:W-:Y:S01]  /*47790*/  LOP3.LUT R168, R168, 0x7fffffff, RZ, 0xc0, !PT ;  /* 0x7fffffffa8a87812 */ /* 0x000fe200078ec0ff */
[----:B------:R-:W-:Y:S01]  /*477a0*/  VIADD R73, R10, 0x17c ;  /* 0x0000017c0a497836 */ /* 0x000fe20000000000 */
[----:B------:R-:W-:Y:S01]  /*477b0*/  ULDC UR5, c[0x0][0x228] ;  /* 0x00008a0000057ab9 */ /* 0x000fe20000000800 */
[----:B-1----:R-:W-:Y:S01]  /*477c0*/  VIADD R25, R25, UR9 ;  /* 0x0000000919197c36 */ /* 0x002fe20008000000 */
[----:B------:R-:W-:-:S04]  /*477d0*/  ULDC UR9, c[0x0][0x248] ;  /* 0x0000920000097ab9 */ /* 0x000fc80000000800 */
[----:B------:R1:W-:Y:S02]  /*477e0*/  STL [R1+0x25bc], R25 ;  /* 0x0025bc1901007387 */ /* 0x0003e40000100800 */
[----:B-1----:R-:W-:Y:S01]  /*477f0*/  VIADD R25, R25, UR9 ;  /* 0x0000000919197c36 */ /* 0x002fe20008000000 */
[----:B------:R-:W-:Y:S01]  /*47800*/  LEA R4, P2, R5, UR10, 0x2 ;  /* 0x0000000a05047c11 */ /* 0x000fe2000f8410ff */
[C---:B------:R-:W-:Y:S01]  /*47810*/  VIADD R72, R10.reuse, 0x17b ;  /* 0x0000017b0a487836 */ /* 0x040fe20000000000 */
[----:B------:R-:W-:Y:S01]  /*47820*/  LEA.HI.X.SX32 R9, R9, UR13, 0x2, P3 ;  /* 0x0000000d09097c11 */ /* 0x000fe200098f16ff */
[----:B------:R-:W-:Y:S01]  /*47830*/  ULDC UR13, c[0x0][0x228] ;  /* 0x00008a00000d7ab9 */ /* 0x000fe20000000800 */
[----:B------:R1:W-:Y:S01]  /*47840*/  STL [R1+0x25c0], R25 ;  /* 0x0025c01901007387 */ /* 0x0003e20000100800 */
        /* <DEDUP_REMOVED lines=11> */
[----:B------:R-:W-:Y:S01]  /*47900*/  ISETP.LT.AND P3, PT, R14, UR18, !P1 ;  /* 0x000000120e007c0c */ /* 0x000fe2000cf61270 */
[C---:B------:R-:W-:Y:S01]  /*47910*/  VIADD R70, R10.reuse, 0x179 ;  /* 0x000001790a467836 */ /* 0x040fe20000000000 */
        /* <DEDUP_REMOVED lines=14> */
[----:B------:R1:W-:Y:S01]  /*47a00*/  STL [R1+0x25dc], R25 ;  /* 0x0025dc1901007387 */ /* 0x0003e20000100800 */
[----:B------:R-:W-:Y:S01]  /*47a10*/  LEA R6, P2, R7, UR10, 0x2 ;  /* 0x0000000a07067c11 */ /* 0x000fe2000f8410ff */
[----:B------:R-:W-:Y:S01]  /*47a20*/  ULDC UR10, c[0x0][0x228] ;  /* 0x00008a00000a7ab9 */ /* 0x000fe20000000800 */
[----:B-1----:R-:W-:Y:S01]  /*47a30*/  VIADD R25, R25, UR16 ;  /* 0x0000001019197c36 */ /* 0x002fe20008000000 */
[----:B------:R-:W-:Y:S01]  /*47a40*/  ULDC UR16, c[0x0][0x248] ;  /* 0x0000920000107ab9 */ /* 0x000fe20000000800 */
[----:B------:R-:W-:Y:S01]  /*47a50*/  LEA.HI.X.SX32 R7, R7, UR11, 0x2, P2 ;  /* 0x0000000b07077c11 */ /* 0x000fe200090f16ff */
[----:B------:R-:W-:Y:S02]  /*47a60*/  ULDC UR11, c[0x0][0x228] ;  /* 0x00008a00000b7ab9 */ /* 0x000fe40000000800 */
[----:B------:R1:W-:Y:S02]  /*47a70*/  STL [R1+0x25e0], R25 ;  /* 0x0025e01901007387 */ /* 0x0003e40000100800 */
[----:B-1----:R-:W-:Y:S01]  /*47a80*/  VIADD R25, R25, UR16 ;  /* 0x0000001019197c36 */ /* 0x002fe20008000000 */
[----:B------:R-:W-:-:S02]  /*47a90*/  ULDC.64 UR16, c[0x0][0x228] ;  /* 0x00008a0000107ab9 */ /* 0x000fc40000000a00 */
[----:B------:R-:W-:Y:S01]  /*47aa0*/  ISETP.LT.AND P2, PT, R13, UR16, !P1 ;  /* 0x000000100d007c0c */ /* 0x000fe2000cf41270 */
[----:B------:R-:W-:-:S12]  /*47ab0*/  ULDC UR16, c[0x0][0x248] ;  /* 0x0000920000107ab9 */ /* 0x000fd80000000800 */
[----:B------:R-:W-:Y:S02]  /*47ac0*/  @P2 LOP3.LUT R170, R170, 0x100, RZ, 0xfc, !PT ;  /* 0x00000100aaaa2812 */ /* 0x000fe400078efcff */
[----:B------:R-:W-:Y:S01]  /*47ad0*/  ISETP.LT.AND P2, PT, R12, UR19, !P1 ;  /* 0x000000130c007c0c */ /* 0x000fe2000cf41270 */
[----:B------:R-:W-:Y:S01]  /*47ae0*/  ULDC.64 UR18, c[0x0][0x228] ;  /* 0x00008a0000127ab9 */ /* 0x000fe20000000a00 */
[----:B------:R-:W-:-:S04]  /*47af0*/  LOP3.LUT R170, R170, 0xffffff7f, RZ, 0xc0, !PT ;  /* 0xffffff7faaaa7812 */ /* 0x000fc800078ec0ff */
[----:B------:R-:W-:Y:S02]  /*47b00*/  @P3 LOP3.LUT R170, R170, 0x80, RZ, 0xfc, !PT ;  /* 0x00000080aaaa3812 */ /* 0x000fe400078efcff */
[----:B------:R-:W-:Y:S02]  /*47b10*/  ISETP.LT.AND P1, PT, R11, UR18, !P1 ;  /* 0x000000120b007c0c */ /* 0x000fe4000cf21270 */
[----:B------:R-:W-:-:S04]  /*47b20*/  LOP3.LUT R170, R170, 0xffffffbf, RZ, 0xc0, !PT ;  /* 0xffffffbfaaaa7812 */ /* 0x000fc800078ec0ff */
[----:B------:R-:W-:-:S04]  /*47b30*/  @P2 LOP3.LUT R170, R170, 0x40, RZ, 0xfc, !PT ;  /* 0x00000040aaaa2812 */ /* 0x000fc800078efcff */
[----:B------:R-:W-:-:S04]  /*47b40*/  LOP3.LUT R170, R170, 0xffffffdf, RZ, 0xc0, !PT ;  /* 0xffffffdfaaaa7812 */ /* 0x000fc800078ec0ff */
[----:B------:R-:W-:Y:S02]  /*47b50*/  @P1 LOP3.LUT R170, R170, 0x20, RZ, 0xfc, !PT ;  /* 0x00000020aaaa1812 */ /* 0x000fe400078efcff */
[----:B------:R-:W-:Y:S02]  /*47b60*/  ISETP.LT.AND P1, PT, R13, UR22, !P0 ;  /* 0x000000160d007c0c */ /* 0x000fe4000c721270 */
[----:B------:R-:W-:-:S11]  /*47b70*/  LOP3.LUT R170, R170, 0xffffffef, RZ, 0xc0, !PT ;  /* 0xffffffefaaaa7812 */ /* 0x000fd600078ec0ff */
[----:B------:R-:W-:Y:S02]  /*47b80*/  @P1 LOP3.LUT R170, R170, 0x10, RZ, 0xfc, !PT ;  /* 0x00000010aaaa1812 */ /* 0x000fe400078efcff */
[----:B------:R-:W-:Y:S02]  /*47b90*/  ISETP.LT.AND P1, PT, R14, UR13, !P0 ;  /* 0x0000000d0e007c0c */ /* 0x000fe4000c721270 */
[----:B------:R-:W-:Y:S01]  /*47ba0*/  LOP3.LUT R170, R170, 0xfffffff7, RZ, 0xc0, !PT ;  /* 0xfffffff7aaaa7812 */ /* 0x000fe200078ec0ff */
[----:B------:R1:W-:Y:S02]  /*47bb0*/  STL [R1+0x25e4], R25 ;  /* 0x0025e41901007387 */ /* 0x0003e40000100800 */
[----:B-1----:R-:W-:-:S08]  /*47bc0*/  VIADD R25, R25, UR23 ;  /* 0x0000001719197c36 */ /* 0x002fd00008000000 */
[----:B------:R-:W-:Y:S01]  /*47bd0*/  @P1 LOP3.LUT R170, R170, 0x8, RZ, 0xfc, !PT ;  /* 0x00000008aaaa1812 */ /* 0x000fe200078efcff */
[----:B------:R-:W-:Y:S01]  /*47be0*/  ULDC UR23, c[0x0][0x248] ;  /* 0x0000920000177ab9 */ /* 0x000fe20000000800 */
[----:B------:R-:W-:Y:S01]  /*47bf0*/  ISETP.LT.AND P1, PT, R12, UR12, !P0 ;  /* 0x0000000c0c007c0c */ /* 0x000fe2000c721270 */
[----:B------:R-:W-:Y:S01]  /*47c00*/  ULDC UR12, c[0x0][0x248] ;  /* 0x00009200000c7ab9 */ /* 0x000fe20000000800 */
[----:B------:R1:W-:Y:S01]  /*47c10*/  STL [R1+0x25e8], R25 ;  /* 0x0025e81901007387 */ /* 0x0003e20000100800 */
[----:B------:R-:W-:Y:S01]  /*47c20*/  LOP3.LUT R170, R170, 0xfffffffb, RZ, 0xc0, !PT ;  /* 0xfffffffbaaaa7812 */ /* 0x000fe200078ec0ff */
[----:B-1----:R-:W-:Y:S01]  /*47c30*/  VIADD R25, R25, UR23 ;  /* 0x0000001719197c36 */ /* 0x002fe20008000000 */
[----:B------:R-:W-:Y:S02]  /*47c40*/  ULDC.64 UR22, c[0x0][0x228] ;  /* 0x00008a0000167ab9 */ /* 0x000fe40000000a00 */
[----:B------:R-:W-:-:S06]  /*47c50*/  ISETP.LT.AND P0, PT, R11, UR22, !P0 ;  /* 0x000000160b007c0c */ /* 0x000fcc000c701270 */
[----:B------:R-:W-:Y:S01]  /*47c60*/  @P1 LOP3.LUT R170, R170, 0x4, RZ, 0xfc, !PT ;  /* 0x00000004aaaa1812 */ /* 0x000fe200078efcff */
[----:B------:R1:W-:Y:S03]  /*47c70*/  STL [R1+0x25ec], R25 ;  /* 0x0025ec1901007387 */ /* 0x0003e60000100800 */
[----:B------:R-:W-:Y:S01]  /*47c80*/  LOP3.LUT R170, R170, 0xfffffffd, RZ, 0xc0, !PT ;  /* 0xfffffffdaaaa7812 */ /* 0x000fe200078ec0ff */
[----:B-1----:R-:W-:Y:S01]  /*47c90*/  VIADD R25, R25, UR16 ;  /* 0x0000001019197c36 */ /* 0x002fe20008000000 */
[----:B------:R-:W-:Y:S02]  /*47ca0*/  ULDC UR16, c[0x0][0x248] ;  /* 0x0000920000107ab9 */ /* 0x000fe40000000800 */
[----:B------:R-:W-:Y:S02]  /*47cb0*/  @P0 LOP3.LUT R170, R170, 0x2, RZ, 0xfc, !PT ;  /* 0x00000002aaaa0812 */ /* 0x000fe400078efcff */
[----:B------:R1:W-:Y:S01]  /*47cc0*/  STL [R1+0x25f0], R25 ;  /* 0x0025f01901007387 */ /* 0x0003e20000100800 */
[----:B------:R-:W-:Y:S01]  /*47cd0*/  ISETP.GE.AND P0, PT, R76, UR37, PT ;  /* 0x000000254c007c0c */ /* 0x000fe2000bf06270 */
[----:B------:R-:W-:Y:S01]  /*47ce0*/  VIADD R68, R10, 0x177 ;  /* 0x000001770a447836 */ /* 0x000fe20000000000 */
[----:B------:R-:W-:Y:S01]  /*47cf0*/  LOP3.LUT R170, R170, 0xfffffffe, RZ, 0xc0, !PT ;  /* 0xfffffffeaaaa7812 */ /* 0x000fe200078ec0ff */
[----:B------:R-:W-:Y:S01]  /*47d00*/  VIADD R67, R10, 0x176 ;  /* 0x000001760a437836 */ /* 0x000fe20000000000 */
[----:B------:R-:W-:Y:S01]  /*47d10*/  ISETP.LT.AND P2, PT, R14, UR10, !P0 ;  /* 0x0000000a0e007c0c */ /* 0x000fe2000c741270 */
[----:B------:R-:W-:Y:S01]  /*47d20*/  ULDC UR10, c[0x0][0x248] ;  /* 0x00009200000a7ab9 */ /* 0x000fe20000000800 */
[----:B-1----:R-:W-:Y:S01]  /*47d30*/  VIADD R25, R25, UR16 ;  /* 0x0000001019197c36 */ /* 0x002fe20008000000 */
[----:B------:R-:W-:Y:S01]  /*47d40*/  ULDC UR16, c[0x0][0x248] ;  /* 0x0000920000107ab9 */ /* 0x000fe20000000800 */
[----:B------:R-:W-:Y:S01]  /*47d50*/  VIADD R66, R10, 0x175 ;  /* 0x000001750a427836 */ /* 0x000fe20000000000 */
[----:B------:R-:W-:-:S02]  /*47d60*/  ULDC UR37, c[0x0][0x228] ;  /* 0x00008a0000257ab9 */ /* 0x000fc40000000800 */
[----:B------:R1:W-:Y:S01]  /*47d70*/  STL [R1+0x25f4], R25 ;  /* 0x0025f41901007387 */ /* 0x0003e20000100800 */
[----:B------:R-:W-:Y:S01]  /*47d80*/  ISETP.LT.AND P1, PT, R12, UR46, !P0 ;  /* 0x0000002e0c007c0c */ /* 0x000fe2000c721270 */
[----:B------:R-:W-:-:S04]  /*47d90*/  VIADD R65, R10, 0x174 ;  /* 0x000001740a417836 */ /* 0x000fc80000000000 */
[----:B------:R-:W-:Y:S01]  /*47da0*/  @P2 LOP3.LUT R169, R169, 0x80000000, RZ, 0xfc, !PT ;  /* 0x80000000a9a92812 */ /* 0x000fe200078efcff */
[C---:B------:R-:W-:Y:S01]  /*47db0*/  VIADD R64, R10.reuse, 0x173 ;  /* 0x000001730a407836 */ /* 0x040fe20000000000 */
[----:B------:R-:W-:Y:S01]  /*47dc0*/  ISETP.LT.AND P3, PT, R13, UR11, !P0 ;  /* 0x0000000b0d007c0c */ /* 0x000fe2000c761270 */
[C---:B------:R-:W-:Y:S02]  /*47dd0*/  VIADD R63, R10.reuse, 0x172 ;  /* 0x000001720a3f7836 */ /* 0x040fe40000000000 */
[----:B-1----:R-:W-:Y:S01]  /*47de0*/  VIADD R25, R25, UR16 ;  /* 0x0000001019197c36 */ /* 0x002fe20008000000 */
[----:B------:R-:W-:Y:S01]  /*47df0*/  ULDC UR16, c[0x0][0x248] ;  /* 0x0000920000107ab9 */ /* 0x000fe20000000800 */
[----:B------:R-:W-:Y:S01]  /*47e00*/  VIADD R62, R10, 0x171 ;  /* 0x000001710a3e7836 */ /* 0x000fe20000000000 */
[----:B------:R-:W-:Y:S02]  /*47e10*/  ULDC UR46, c[0x0][0x228] ;  /* 0x00008a00002e7ab9 */ /* 0x000fe40000000800 */
[----:B------:R1:W-:Y:S02]  /*47e20*/  STL [R1+0x25f8], R25 ;  /* 0x0025f81901007387 */ /* 0x0003e40000100800 */
[----:B-1----:R-:W-:-:S05]  /*47e30*/  VIADD R25, R25, UR16 ;  /* 0x0000001019197c36 */ /* 0x002fca0008000000 */
[----:B------:R1:W-:Y:S01]  /*47e40*/  STL [R1+0x25fc], R25 ;  /* 0x0025fc1901007387 */ /* 0x0003e20000100800 */
[----:B------:R-:W-:Y:S01]  /*47e50*/  LOP3.LUT R169, R169, 0xbfffffff, RZ, 0xc0, !PT ;  /* 0xbfffffffa9a97812 */ /* 0x000fe200078ec0ff */
[----:B-1----:R-:W-:Y:S01]  /*47e60*/  VIADD R25, R25, UR12 ;  /* 0x0000000c19197c36 */ /* 0x002fe20008000000 */
[----:B------:R-:W-:Y:S02]  /*47e70*/  ULDC.64 UR12, c[0x0][0x228] ;  /* 0x00008a00000c7ab9 */ /* 0x000fe40000000a00 */
[----:B------:R-:W-:Y:S02]  /*47e80*/  ISETP.LT.AND P0, PT, R11, UR12, !P0 ;  /* 0x0000000c0b007c0c */ /* 0x000fe4000c701270 */
[----:B------:R-:W-:-:S04]  /*47e90*/  @P1 LOP3.LUT R169, R169, 0x40000000, RZ, 0xfc, !PT ;  /* 0x40000000a9a91812 */ /* 0x000fc800078efcff */
[----:B------:R-:W-:Y:S02]  /*47ea0*/  LOP3.LUT R169, R169, 0xdfffffff, RZ, 0xc0, !PT ;  /* 0xdfffffffa9a97812 */ /* 0x000fe400078ec0ff */
[----:B------:R-:W-:-:S05]  /*47eb0*/  @P3 LOP3.LUT R170, R170, 0x1, RZ, 0xfc, !PT ;  /* 0x00000001aaaa3812 */ /* 0x000fca00078efcff */
[----:B------:R-:W-:Y:S02]  /*47ec0*/  @P0 LOP3.LUT R169, R169, 0x20000000, RZ, 0xfc, !PT ;  /* 0x20000000a9a90812 */ /* 0x000fe400078efcff */
[----:B------:R-:W-:Y:S01]  /*47ed0*/  ISETP.GE.AND P0, PT, R75, UR17, PT ;  /* 0x000000114b007c0c */ /* 0x000fe2000bf06270 */
[----:B------:R1:W-:Y:S01]  /*47ee0*/  STL [R1+0x2600], R25 ;  /* 0x0026001901007387 */ /* 0x0003e20000100800 */
[----:B------:R-:W-:Y:S01]  /*47ef0*/  LOP3.LUT R169, R169, 0xefffffff, RZ, 0xc0, !PT ;  /* 0xefffffffa9a97812 */ /* 0x000fe200078ec0ff */
[----:B------:R-:W-:Y:S01]  /*47f00*/  ULDC.64 UR16, c[0x0][0x228] ;  /* 0x00008a0000107ab9 */ /* 0x000fe20000000a00 */
[----:B------:R-:W-:Y:S01]  /*47f10*/  ISETP.LT.AND P3, PT, R13, UR45, !P0 ;  /* 0x0000002d0d007c0c */ /* 0x000fe2000c761270 */
[----:B------:R-:W2:Y:S01]  /*47f20*/  LDL.LU R76, [R1+0x2944] ;  /* 0x00294400014c7983 */ /* 0x000ea20000300800 */
[----:B------:R-:W-:Y:S01]  /*47f30*/  ISETP.LT.AND P2, PT, R14, UR60, !P0 ;  /* 0x0000003c0e007c0c */ /* 0x000fe2000c741270 */
[----:B------:R-:W-:Y:S01]  /*47f40*/  VIADD R61, R10, 0x170 ;  /* 0x000001700a3d7836 */ /* 0x000fe20000000000 */
[----:B------:R-:W-:Y:S01]  /*47f50*/  ISETP.LT.AND P1, PT, R12, UR61, !P0 ;  /* 0x0000003d0c007c0c */ /* 0x000fe2000c721270 */
[----:B------:R-:W3:Y:S01]  /*47f60*/  LDL.LU R75, [R1+0x2940] ;  /* 0x00294000014b7983 */ /* 0x000ee20000300800 */
[C---:B------:R-:W-:Y:S01]  /*47f70*/  VIADD R60, R10.reuse, 0x16f ;  /* 0x0000016f0a3c7836 */ /* 0x040fe20000000000 */
[----:B------:R-:W-:Y:S01]  /*47f80*/  LOP3.LUT R167, R167, 0x7fffffff, RZ, 0xc0, !PT ;  /* 0x7fffffffa7a77812 */ /* 0x000fe200078ec0ff */
[----:B-1----:R-:W-:Y:S01]  /*47f90*/  VIADD R25, R25, UR10 ;  /* 0x0000000a19197c36 */ /* 0x002fe20008000000 */
[----:B------:R-:W-:Y:S01]  /*47fa0*/  ULDC.64 UR10, c[0x0][0x228] ;  /* 0x00008a00000a7ab9 */ /* 0x000fe20000000a00 */
[----:B------:R-:W-:Y:S01]  /*47fb0*/  VIADD R59, R10, 0x16e ;  /* 0x0000016e0a3b7836 */ /* 0x000fe20000000000 */
[----:B------:R-:W-:-:S02]  /*47fc0*/  ULDC UR45, c[0x0][0x228] ;  /* 0x00008a00002d7ab9 */ /* 0x000fc40000000800 */
[----:B------:R-:W-:Y:S01]  /*47fd0*/  @P3 LOP3.LUT R169, R169, 0x10000000, RZ, 0xfc, !PT ;  /* 0x10000000a9a93812 */ /* 0x000fe200078efcff */
[C---:B------:R-:W-:Y:S01]  /*47fe0*/  VIADD R58, R10.reuse, 0x16d ;  /* 0x0000016d0a3a7836 */ /* 0x040fe20000000000 */
[----:B------:R-:W-:Y:S01]  /*47ff0*/  ULDC UR61, c[0x0][0x228] ;  /* 0x00008a00003d7ab9 */ /* 0x000fe20000000800 */
[C---:B------:R-:W-:Y:S01]  /*48000*/  VIADD R57, R10.reuse, 0x16c ;  /* 0x0000016c0a397836 */ /* 0x040fe20000000000 */
[----:B------:R-:W-:Y:S01]  /*48010*/  LOP3.LUT R169, R169, 0xf7ffffff, RZ, 0xc0, !PT ;  /* 0xf7ffffffa9a97812 */ /* 0x000fe200078ec0ff */
[----:B------:R-:W-:Y:S01]  /*48020*/  VIADD R56, R10, 0x16b ;  /* 0x0000016b0a387836 */ /* 0x000fe20000000000 */
[----:B------:R-:W-:Y:S02]  /*48030*/  ULDC UR60, c[0x0][0x228] ;  /* 0x00008a00003c7ab9 */ /* 0x000fe40000000800 */
[----:B------:R-:W-:Y:S02]  /*48040*/  @P2 LOP3.LUT R169, R169, 0x8000000, RZ, 0xfc, !PT ;  /* 0x08000000a9a92812 */ /* 0x000fe400078efcff */
[----:B------:R-:W-:Y:S01]  /*48050*/  ISETP.LT.AND P0, PT, R11, UR10, !P0 ;  /* 0x0000000a0b007c0c */ /* 0x000fe2000c701270 */
[----:B------:R-:W-:Y:S01]  /*48060*/  ULDC UR10, c[0x0][0x248] ;  /* 0x00009200000a7ab9 */ /* 0x000fe20000000800 */
[----:B------:R-:W-:-:S04]  /*48070*/  LOP3.LUT R169, R169, 0xfbffffff, RZ, 0xc0, !PT ;  /* 0xfbffffffa9a97812 */ /* 0x000fc800078ec0ff */
[----:B------:R-:W-:-:S04]  /*48080*/  @P1 LOP3.LUT R169, R169, 0x4000000, RZ, 0xfc, !PT ;  /* 0x04000000a9a91812 */ /* 0x000fc800078efcff */
[----:B------:R-:W-:-:S04]  /*48090*/  LOP3.LUT R169, R169, 0xfdffffff, RZ, 0xc0, !PT ;  /* 0xfdffffffa9a97812 */ /* 0x000fc800078ec0ff */
[----:B------:R-:W-:Y:S02]  /*480a0*/  @P0 LOP3.LUT R169, R169, 0x2000000, RZ, 0xfc, !PT ;  /* 0x02000000a9a90812 */ /* 0x000fe400078efcff */
[----:B------:R-:W-:Y:S01]  /*480b0*/  ISETP.GE.AND P0, PT, R74, UR19, PT ;  /* 0x000000134a007c0c */ /* 0x000fe2000bf06270 */
[----:B------:R-:W-:-:S03]  /*480c0*/  ULDC.64 UR18, c[0x0][0x228] ;  /* 0x00008a0000127ab9 */ /* 0x000fc60000000a00 */
[----:B------:R-:W-:Y:S01]  /*480d0*/  ISETP.LT.AND P3, PT, R13, UR44, !P0 ;  /* 0x0000002c0d007c0c */ /* 0x000fe2000c761270 */
[----:B------:R1:W-:Y:S01]  /*480e0*/  STL [R1+0x2604], R25 ;  /* 0x0026041901007387 */ /* 0x0003e20000100800 */
[----:B------:R-:W-:Y:S01]  /*480f0*/  ISETP.LT.AND P2, PT, R14, UR58, !P0 ;  /* 0x0000003a0e007c0c */ /* 0x000fe2000c741270 */
[----:B------:R-:W-:Y:S01]  /*48100*/  ULDC UR44, c[0x0][0x228] ;  /* 0x00008a00002c7ab9 */ /* 0x000fe20000000800 */
[----:B------:R-:W-:Y:S01]  /*48110*/  LOP3.LUT R169, R169, 0xfeffffff, RZ, 0xc0, !PT ;  /* 0xfeffffffa9a97812 */ /* 0x000fe200078ec0ff */
[----:B------:R-:W4:Y:S01]  /*48120*/  LDL.LU R74, [R1+0x293c] ;  /* 0x00293c00014a7983 */ /* 0x000f220000300800 */
[----:B------:R-:W-:Y:S01]  /*48130*/  ISETP.LT.AND P1, PT, R12, UR59, !P0 ;  /* 0x0000003b0c007c0c */ /* 0x000fe2000c721270 */
[----:B------:R-:W-:Y:S01]  /*48140*/  VIADD R55, R10, 0x16a ;  /* 0x0000016a0a377836 */ /* 0x000fe20000000000 */
[----:B------:R-:W-:-:S05]  /*48150*/  ULDC UR58, c[0x0][0x228] ;  /* 0x00008a00003a7ab9 */ /* 0x000fca0000000800 */
[----:B------:R-:W-:Y:S01]  /*48160*/  @P3 LOP3.LUT R169, R169, 0x1000000, RZ, 0xfc, !PT ;  /* 0x01000000a9a93812 */ /* 0x000fe200078efcff */
[----:B-1----:R-:W-:Y:S01]  /*48170*/  VIADD R25, R25, UR10 ;  /* 0x0000000a19197c36 */ /* 0x002fe20008000000 */
[----:B------:R-:W-:Y:S01]  /*48180*/  ISETP.LT.AND P0, PT, R11, UR16, !P0 ;  /* 0x000000100b007c0c */ /* 0x000fe2000c701270 */
[----:B------:R-:W-:Y:S01]  /*48190*/  ULDC UR10, c[0x0][0x248] ;  /* 0x00009200000a7ab9 */ /* 0x000fe20000000800 */
[----:B------:R-:W-:Y:S01]  /*481a0*/  LOP3.LUT R169, R169, 0xff7fffff, RZ, 0xc0, !PT ;  /* 0xff7fffffa9a97812 */ /* 0x000fe200078ec0ff */
[----:B------:R-:W-:Y:S01]  /*481b0*/  VIADD R54, R10, 0x169 ;  /* 0x000001690a367836 */ /* 0x000fe20000000000 */
[----:B------:R-:W-:Y:S02]  /*481c0*/  ULDC UR59, c[0x0][0x228] ;  /* 0x00008a00003b7ab9 */ /* 0x000fe40000000800 */
[----:B------:R-:W-:-:S04]  /*481d0*/  @P2 LOP3.LUT R169, R169, 0x800000, RZ, 0xfc, !PT ;  /* 0x00800000a9a92812 */ /* 0x000fc800078efcff */
        /* <DEDUP_REMOVED lines=21> */
[----:B------:R-:W-:Y:S01]  /*48330*/  LOP3.LUT R166, R166, 0x7fffffff, RZ, 0xc0, !PT ;  /* 0x7fffffffa6a67812 */ /* 0x000fe200078ec0ff */
[C---:B------:R-:W-:Y:S01]  /*48340*/  VIADD R51, R10.reuse, 0x166 ;  /* 0x000001660a337836 */ /* 0x040fe20000000000 */
[----:B------:R-:W-:Y:S01]  /*48350*/  @P2 LOP3.LUT R169, R169, 0x80000, RZ, 0xfc, !PT ;  /* 0x00080000a9a92812 */ /* 0x000fe200078efcff */
[----:B------:R-:W-:Y:S01]  /*48360*/  VIADD R50, R10, 0x165 ;  /* 0x000001650a327836 */ /* 0x000fe20000000000 */
[----:B------:R-:W-:-:S02]  /*48370*/  ULDC UR56, c[0x0][0x228] ;  /* 0x00008a0000387ab9 */ /* 0x000fc40000000800 */
        /* <DEDUP_REMOVED lines=13> */
[----:B------:R-:W-:Y:S01]  /*48450*/  ULDC UR54, c[0x0][0x228] ;  /* 0x00008a0000367ab9 */ /* 0x000fe20000000800 */
[----:B------:R-:W-:Y:S01]  /*48460*/  VIADD R49, R10, 0x164 ;  /* 0x000001640a317836 */ /* 0x000fe20000000000 */
[----:B------:R-:W-:-:S04]  /*48470*/  ULDC UR55, c[0x0][0x228] ;  /* 0x00008a0000377ab9 */ /* 0x000fc80000000800 */
[----:B------:R-:W-:-:S04]  /*48480*/  @P3 LOP3.LUT R169, R169, 0x10000, RZ, 0xfc, !PT ;  /* 0x00010000a9a93812 */ /* 0x000fc800078efcff */
[----:B------:R-:W-:-:S04]  /*48490*/  LOP3.LUT R169, R169, 0xffff7fff, RZ, 0xc0, !PT ;  /* 0xffff7fffa9a97812 */ /* 0x000fc800078ec0ff */
[----:B------:R-:W-:Y:S02]  /*484a0*/  @P2 LOP3.LUT R169, R169, 0x8000, RZ, 0xfc, !PT ;  /* 0x00008000a9a92812 */ /* 0x000fe400078efcff */
[----:B------:R-:W-:Y:S02]  /*484b0*/  ISETP.LT.AND P0, PT, R11, UR22, !P0 ;  /* 0x000000160b007c0c */ /* 0x000fe4000c701270 */
[----:B------:R-:W-:-:S04]  /*484c0*/  LOP3.LUT R169, R169, 0xffffbfff, RZ, 0xc0, !PT ;  /* 0xffffbfffa9a97812 */ /* 0x000fc800078ec0ff */
[----:B------:R-:W-:-:S04]  /*484d0*/  @P1 LOP3.LUT R169, R169, 0x4000, RZ, 0xfc, !PT ;  /* 0x00004000a9a91812 */ /* 0x000fc800078efcff */
[----:B------:R-:W-:-:S04]  /*484e0*/  LOP3.LUT R169, R169, 0xffffdfff, RZ, 0xc0, !PT ;  /* 0xffffdfffa9a97812 */ /* 0x000fc800078ec0ff */
[----:B------:R-:W-:Y:S02]  /*484f0*/  @P0 LOP3.LUT R169, R169, 0x2000, RZ, 0xfc, !PT ;  /* 0x00002000a9a90812 */ /* 0x000fe400078efcff */
[----:B------:R-:W-:-:S04]  /*48500*/  ISETP.GE.AND P0, PT, R71, UR11, PT ;  /* 0x0000000b47007c0c */ /* 0x000fc8000bf06270 */
[----:B------:R-:W-:Y:S01]  /*48510*/  ISETP.LT.AND P3, PT, R13, UR41, !P0 ;  /* 0x000000290d007c0c */ /* 0x000fe2000c761270 */
[----:B-1----:R-:W-:Y:S01]  /*48520*/  VIADD R25, R25, UR10 ;  /* 0x0000000a19197c36 */ /* 0x002fe20008000000 */
[----:B------:R-:W-:Y:S01]  /*48530*/  ISETP.LT.AND P2, PT, R14, UR53, !P0 ;  /* 0x000000350e007c0c */ /* 0x000fe2000c741270 */
[----:B------:R-:W-:Y:S01]  /*48540*/  ULDC UR10, c[0x0][0x248] ;  /* 0x00009200000a7ab9 */ /* 0x000fe20000000800 */
[----:B------:R-:W-:Y:S01]  /*48550*/  LOP3.LUT R169, R169, 0xffffefff, RZ, 0xc0, !PT ;  /* 0xffffefffa9a97812 */ /* 0x000fe200078ec0ff */
[----:B------:R-:W-:Y:S01]  /*48560*/  ULDC UR53, c[0x0][0x228] ;  /* 0x00008a0000357ab9 */ /* 0x000fe20000000800 */
[----:B------:R-:W-:Y:S01]  /*48570*/  ISETP.LT.AND P1, PT, R12, UR52, !P0 ;  /* 0x000000340c007c0c */ /* 0x000fe2000c721270 */
[----:B------:R1:W-:Y:S01]  /*48580*/  STL [R1+0x2610], R25 ;  /* 0x0026101901007387 */ /* 0x0003e20000100800 */
[----:B------:R-:W-:-:S05]  /*48590*/  ULDC UR41, c[0x0][0x228] ;  /* 0x00008a0000297ab9 */ /* 0x000fca0000000800 */
[----:B------:R-:W-:Y:S01]  /*485a0*/  @P3 LOP3.LUT R169, R169, 0x1000, RZ, 0xfc, !PT ;  /* 0x00001000a9a93812 */ /* 0x000fe200078efcff */
[----:B------:R-:W-:-:S03]  /*485b0*/  ULDC UR52, c[0x0][0x228] ;  /* 0x00008a0000347ab9 */ /* 0x000fc60000000800 */
[----:B------:R-:W-:-:S04]  /*485c0*/  LOP3.LUT R169, R169, 0xfffff7ff, RZ, 0xc0, !PT ;  /* 0xfffff7ffa9a97812 */ /* 0x000fc800078ec0ff */
[----:B------:R-:W-:Y:S02]  /*485d0*/  @P2 LOP3.LUT R169, R169, 0x800, RZ, 0xfc, !PT ;  /* 0x00000800a9a92812 */ /* 0x000fe400078efcff */
[----:B------:R-:W-:Y:S01]  /*485e0*/  ISETP.LT.AND P0, PT, R11, UR12, !P0 ;  /* 0x0000000c0b007c0c */ /* 0x000fe2000c701270 */
[----:B-1----:R-:W-:Y:S01]  /*485f0*/  VIADD R25, R25, UR10 ;  /* 0x0000000a19197c36 */ /* 0x002fe20008000000 */
[----:B------:R-:W-:Y:S01]  /*48600*/  LOP3.LUT R169, R169, 0xfffffbff, RZ, 0xc0, !PT ;  /* 0xfffffbffa9a97812 */ /* 0x000fe200078ec0ff */
[----:B------:R-:W-:Y:S01]  /*48610*/  ULDC UR10, c[0x0][0x248] ;  /* 0x00009200000a7ab9 */ /* 0x000fe20000000800 */
[----:B------:R-:W-:Y:S02]  /*48620*/  ULDC UR12, c[0x0][0x248] ;  /* 0x00009200000c7ab9 */ /* 0x000fe40000000800 */
[----:B------:R-:W-:-:S04]  /*48630*/  @P1 LOP3.LUT R169, R169, 0x400, RZ, 0xfc, !PT ;  /* 0x00000400a9a91812 */ /* 0x000fc800078efcff */
[----:B------:R-:W-:-:S04]  /*48640*/  LOP3.LUT R169, R169, 0xfffffdff, RZ, 0xc0, !PT ;  /* 0xfffffdffa9a97812 */ /* 0x000fc800078ec0ff */
[----:B------:R-:W-:Y:S02]  /*48650*/  @P0 LOP3.LUT R169, R169, 0x200, RZ, 0xfc, !PT ;  /* 0x00000200a9a90812 */ /* 0x000fe400078efcff */
[----:B------:R-:W-:Y:S01]  /*48660*/  ISETP.GE.AND P0, PT, R70, UR17, PT ;  /* 0x0000001146007c0c */ /* 0x000fe2000bf06270 */
[----:B------:R1:W-:Y:S01]  /*48670*/  STL [R1+0x2614], R25 ;  /* 0x0026141901007387 */ /* 0x0003e20000100800 */
[----:B------:R-:W-:Y:S01]  /*48680*/  LOP3.LUT R169, R169, 0xfffffeff, RZ, 0xc0, !PT ;  /* 0xfffffeffa9a97812 */ /* 0x000fe200078ec0ff */
[----:B------:R-:W-:Y:S01]  /*48690*/  ULDC.64 UR16, c[0x0][0x228] ;  /* 0x00008a0000107ab9 */ /* 0x000fe20000000a00 */
[----:B------:R-:W-:Y:S01]  /*486a0*/  ISETP.LT.AND P3, PT, R13, UR40, !P0 ;  /* 0x000000280d007c0c */ /* 0x000fe2000c761270 */
[----:B------:R-:W4:Y:S01]  /*486b0*/  LDL.LU R71, [R1+0x2930] ;  /* 0x0029300001477983 */ /* 0x000f220000300800 */
[----:B------:R-:W-:Y:S01]  /*486c0*/  ISETP.LT.AND P2, PT, R14, UR51, !P0 ;  /* 0x000000330e007c0c */ /* 0x000fe2000c741270 */
[----:B------:R-:W-:Y:S01]  /*486d0*/  ULDC UR40, c[0x0][0x228] ;  /* 0x00008a0000287ab9 */ /* 0x000fe20000000800 */
[----:B------:R-:W-:Y:S01]  /*486e0*/  ISETP.LT.AND P1, PT, R12, UR50, !P0 ;  /* 0x000000320c007c0c */ /* 0x000fe2000c721270 */
[----:B------:R-:W-:Y:S01]  /*486f0*/  ULDC UR51, c[0x0][0x228] ;  /* 0x00008a0000337ab9 */ /* 0x000fe20000000800 */
[----:B------:R-:W-:-:S07]  /*48700*/  ULDC UR50, c[0x0][0x228] ;  /* 0x00008a0000327ab9 */ /* 0x000fce0000000800 */
[----:B------:R-:W-:-:S04]  /*48710*/  @P3 LOP3.LUT R169, R169, 0x100, RZ, 0xfc, !PT ;  /* 0x00000100a9a93812 */ /* 0x000fc800078efcff */
[----:B------:R-:W-:Y:S01]  /*48720*/  LOP3.LUT R169, R169, 0xffffff7f, RZ, 0xc0, !PT ;  /* 0xffffff7fa9a97812 */ /* 0x000fe200078ec0ff */
[----:B-1----:R-:W-:Y:S01]  /*48730*/  VIADD R25, R25, UR10 ;  /* 0x0000000a19197c36 */ /* 0x002fe20008000000 */
[----:B------:R-:W-:Y:S02]  /*48740*/  ULDC.64 UR10, c[0x0][0x228] ;  /* 0x00008a00000a7ab9 */ /* 0x000fe40000000a00 */
        /* <DEDUP_REMOVED lines=17> */
[----:B------:R-:W-:-:S05]  /*48860*/  ULDC UR38, c[0x0][0x228] ;  /* 0x00008a0000267ab9 */ /* 0x000fca0000000800 */
[----:B------:R-:W-:-:S04]  /*48870*/  @P3 LOP3.LUT R169, R169, 0x10, RZ, 0xfc, !PT ;  /* 0x00000010a9a93812 */ /* 0x000fc800078efcff */
        /* <DEDUP_REMOVED lines=11> */
[----:B------:R-:W-:-:S03]  /*48930*/  ULDC.64 UR22, c[0x0][0x228] ;  /* 0x00008a0000167ab9 */ /* 0x000fc60000000a00 */
[----:B------:R-:W-:Y:S02]  /*48940*/  ISETP.LT.AND P2, PT, R14, UR35, !P0 ;  /* 0x000000230e007c0c */ /* 0x000fe4000c741270 */
[----:B------:R-:W-:Y:S01]  /*48950*/  ISETP.LT.AND P1, PT, R12, UR27, !P0 ;  /* 0x0000001b0c007c0c */ /* 0x000fe2000c721270 */
[----:B------:R1:W-:Y:S01]  /*48960*/  STL [R1+0x261c], R25 ;  /* 0x00261c1901007387 */ /* 0x0003e20000100800 */
[----:B------:R-:W-:Y:S01]  /*48970*/  ISETP.LT.AND P3, PT, R13, UR5, !P0 ;  /* 0x000000050d007c0c */ /* 0x000fe2000c761270 */
[----:B------:R-:W-:Y:S01]  /*48980*/  ULDC UR5, c[0x0][0x248] ;  /* 0x0000920000057ab9 */ /* 0x000fe20000000800 */
[----:B------:R-:W-:Y:S01]  /*48990*/  ISETP.LT.AND P0, PT, R11, UR18, !P0 ;  /* 0x000000120b007c0c */ /* 0x000fe2000c701270 */
[----:B------:R-:W4:Y:S01]  /*489a0*/  LDL.LU R69, [R1+0x2928] ;  /* 0x0029280001457983 */ /* 0x000f220000300800 */
[----:B------:R-:W-:Y:S01]  /*489b0*/  LOP3.LUT R169, R169, 0xfffffffe, RZ, 0xc0, !PT ;  /* 0xfffffffea9a97812 */ /* 0x000fe200078ec0ff */
[----:B------:R-:W-:Y:S01]  /*489c0*/  ULDC UR27, c[0x0][0x228] ;  /* 0x00008a00001b7ab9 */ /* 0x000fe20000000800 */
[----:B------:R-:W-:Y:S01]  /*489d0*/  VIADD R48, R10, 0x163 ;  /* 0x000001630a307836 */ /* 0x000fe20000000000 */
[----:B------:R-:W-:-:S02]  /*489e0*/  ULDC UR18, c[0x0][0x228] ;  /* 0x00008a0000127ab9 */ /* 0x000fc40000000800 */
[----:B------:R-:W-:-:S04]  /*489f0*/  @P2 LOP3.LUT R168, R168, 0x80000000, RZ, 0xfc, !PT ;  /* 0x80000000a8a82812 */ /* 0x000fc800078efcff */
[----:B------:R-:W-:-:S04]  /*48a00*/  LOP3.LUT R168, R168, 0xbfffffff, RZ, 0xc0, !PT ;  /* 0xbfffffffa8a87812 */ /* 0x000fc800078ec0ff */
[----:B------:R-:W-:-:S04]  /*48a10*/  @P1 LOP3.LUT R168, R168, 0x40000000, RZ, 0xfc, !PT ;  /* 0x40000000a8a81812 */ /* 0x000fc800078efcff */
[----:B------:R-:W-:-:S04]  /*48a20*/  LOP3.LUT R168, R168, 0xdfffffff, RZ, 0xc0, !PT ;  /* 0xdfffffffa8a87812 */ /* 0x000fc800078ec0ff */
[----:B------:R-:W-:Y:S02]  /*48a30*/  @P0 LOP3.LUT R168, R168, 0x20000000, RZ, 0xfc, !PT ;  /* 0x20000000a8a80812 */ /* 0x000fe400078efcff */
[----:B------:R-:W-:Y:S01]  /*48a40*/  ISETP.GE.AND P0, PT, R67, UR13, PT ;  /* 0x0000000d43007c0c */ /* 0x000fe2000bf06270 */
[----:B-1----:R-:W-:Y:S01]  /*48a50*/  VIADD R25, R25, UR10 ;  /* 0x0000000a19197c36 */ /* 0x002fe20008000000 */
[----:B------:R-:W-:Y:S01]  /*48a60*/  @P3 LOP3.LUT R169, R169, 0x1, RZ, 0xfc, !PT ;  /* 0x00000001a9a93812 */ /* 0x000fe200078efcff */
[----:B------:R-:W-:Y:S01]  /*48a70*/  ULDC UR10, c[0x0][0x228] ;  /* 0x00008a00000a7ab9 */ /* 0x000fe20000000800 */
[----:B------:R-:W-:Y:S01]  /*48a80*/  ISETP.LT.AND P3, PT, R13, UR15, !P0 ;  /* 0x0000000f0d007c0c */ /* 0x000fe2000c761270 */
[----:B------:R-:W-:Y:S01]  /*48a90*/  ULDC UR15, c[0x0][0x228] ;  /* 0x00008a00000f7ab9 */ /* 0x000fe20000000800 */
[----:B------:R-:W-:Y:S01]  /*48aa0*/  ISETP.LT.AND P2, PT, R14, UR9, !P0 ;  /* 0x000000090e007c0c */ /* 0x000fe2000c741270 */
[----:B------:R-:W-:Y:S01]  /*48ab0*/  ULDC UR13, c[0x0][0x228] ;  /* 0x00008a00000d7ab9 */ /* 0x000fe20000000800 */
[----:B------:R-:W-:-:S02]  /*48ac0*/  LOP3.LUT R168, R168, 0xefffffff, RZ, 0xc0, !PT ;  /* 0xefffffffa8a87812 */ /* 0x000fc400078ec0ff */
[----:B------:R-:W-:Y:S01]  /*48ad0*/  ISETP.LT.AND P1, PT, R12, UR34, !P0 ;  /* 0x000000220c007c0c */ /* 0x000fe2000c721270 */
[----:B------:R-:W-:Y:S01]  /*48ae0*/  ULDC.64 UR34, c[0x0][0x228] ;  /* 0x00008a0000227ab9 */ /* 0x000fe20000000a00 */
[----:B------:R1:W-:Y:S01]  /*48af0*/  STL [R1+0x2620], R25 ;  /* 0x0026201901007387 */ /* 0x0003e20000100800 */
[----:B------:R-:W-:-:S04]  /*48b00*/  ULDC UR9, c[0x0][0x248] ;  /* 0x0000920000097ab9 */ /* 0x000fc80000000800 */
[----:B------:R-:W-:Y:S01]  /*48b10*/  @P3 LOP3.LUT R168, R168, 0x10000000, RZ, 0xfc, !PT ;  /* 0x10000000a8a83812 */ /* 0x000fe200078efcff */
[----:B------:R-:W4:Y:S03]  /*48b20*/  LDL.LU R68, [R1+0x2924] ;  /* 0x0029240001447983 */ /* 0x000f260000300800 */
[----:B------:R-:W-:-:S04]  /*48b30*/  LOP3.LUT R168, R168, 0xf7ffffff, RZ, 0xc0, !PT ;  /* 0xf7ffffffa8a87812 */ /* 0x000fc800078ec0ff */
[----:B------:R-:W-:Y:S02]  /*48b40*/  @P2 LOP3.LUT R168, R168, 0x8000000, RZ, 0xfc, !PT ;  /* 0x08000000a8a82812 */ /* 0x000fe400078efcff */
[----:B------:R-:W-:Y:S01]  /*48b50*/  ISETP.LT.AND P0, PT, R11, UR22, !P0 ;  /* 0x000000160b007c0c */ /* 0x000fe2000c701270 */
[----:B-1----:R-:W-:Y:S01]  /*48b60*/  VIADD R25, R25, UR5 ;  /* 0x0000000519197c36 */ /* 0x002fe20008000000 */
[----:B------:R-:W-:Y:S01]  /*48b70*/  LOP3.LUT R168, R168, 0xfbffffff, RZ, 0xc0, !PT ;  /* 0xfbffffffa8a87812 */ /* 0x000fe200078ec0ff */
[----:B------:R-:W-:Y:S01]  /*48b80*/  ULDC UR5, c[0x0][0x228] ;  /* 0x00008a0000057ab9 */ /* 0x000fe20000000800 */
[----:B------:R-:W-:Y:S01]  /*48b90*/  VIADD R47, R10, 0x162 ;  /* 0x000001620a2f7836 */ /* 0x000fe20000000000 */
[----:B------:R-:W-:Y:S01]  /*48ba0*/  ULDC UR22, c[0x0][0x228] ;  /* 0x00008a0000167ab9 */ /* 0x000fe20000000800 */
[----:B------:R-:W-:-:S04]  /*48bb0*/  @P1 LOP3.LUT R168, R168, 0x4000000, RZ, 0xfc, !PT ;  /* 0x04000000a8a81812 */ /* 0x000fc800078efcff */
[----:B------:R-:W-:-:S04]  /*48bc0*/  LOP3.LUT R168, R168, 0xfdffffff, RZ, 0xc0, !PT ;  /* 0xfdffffffa8a87812 */ /* 0x000fc800078ec0ff */
[----:B------:R-:W-:Y:S02]  /*48bd0*/  @P0 LOP3.LUT R168, R168, 0x2000000, RZ, 0xfc, !PT ;  /* 0x02000000a8a80812 */ /* 0x000fe400078efcff */
[----:B------:R-:W-:Y:S01]  /*48be0*/  ISETP.GE.AND P0, PT, R66, UR11, PT ;  /* 0x0000000b42007c0c */ /* 0x000fe2000bf06270 */
[----:B------:R1:W-:Y:S01]  /*48bf0*/  STL [R1+0x2624], R25 ;  /* 0x0026241901007387 */ /* 0x0003e20000100800 */
[----:B------:R-:W-:Y:S01]  /*48c00*/  LOP3.LUT R168, R168, 0xfeffffff, RZ, 0xc0, !PT ;  /* 0xfeffffffa8a87812 */ /* 0x000fe200078ec0ff */
[----:B------:R-:W-:Y:S01]  /*48c10*/  ULDC UR11, c[0x0][0x228] ;  /* 0x00008a00000b7ab9 */ /* 0x000fe20000000800 */
[----:B------:R-:W-:Y:S01]  /*48c20*/  ISETP.LT.AND P3, PT, R13, UR20, !P0 ;  /* 0x000000140d007c0c */ /* 0x000fe2000c761270 */
[----:B------:R-:W4:Y:S01]  /*48c30*/  LDL.LU R67, [R1+0x2920] ;  /* 0x0029200001437983 */ /* 0x000f220000300800 */
[----:B------:R-:W-:Y:S01]  /*48c40*/  ISETP.LT.AND P2, PT, R14, UR21, !P0 ;  /* 0x000000150e007c0c */ /* 0x000fe2000c741270 */
[----:B------:R-:W-:Y:S01]  /*48c50*/  ULDC.64 UR20, c[0x0][0x228] ;  /* 0x00008a0000147ab9 */ /* 0x000fe20000000a00 */
[----:B------:R-:W-:Y:S01]  /*48c60*/  ISETP.LT.AND P1, PT, R12, UR48, !P0 ;  /* 0x000000300c007c0c */ /* 0x000fe2000c721270 */
[----:B------:R-:W-:-:S08]  /*48c70*/  ULDC UR48, c[0x0][0x228] ;  /* 0x00008a0000307ab9 */ /* 0x000fd00000000800 */
        /* <DEDUP_REMOVED lines=8> */
[----:B------:R-:W-:Y:S01]  /*48d00*/  ISETP.GE.AND P0, PT, R65, UR17, PT ;  /* 0x0000001141007c0c */ /* 0x000fe2000bf06270 */
[----:B-1----:R-:W-:Y:S01]  /*48d10*/  VIADD R25, R25, UR9 ;  /* 0x0000000919197c36 */ /* 0x002fe20008000000 */
[----:B------:R-:W-:Y:S01]  /*48d20*/  LOP3.LUT R168, R168, 0xffefffff, RZ, 0xc0, !PT ;  /* 0xffefffffa8a87812 */ /* 0x000fe200078ec0ff */
[----:B------:R-:W-:Y:S01]  /*48d30*/  ULDC UR9, c[0x0][0x228] ;  /* 0x00008a0000097ab9 */ /* 0x000fe20000000800 */
[----:B------:R-:W-:Y:S01]  /*48d40*/  ISETP.LT.AND P3, PT, R13, UR28, !P0 ;  /* 0x0000001c0d007c0c */ /* 0x000fe2000c761270 */
[----:B------:R-:W-:Y:S01]  /*48d50*/  ULDC UR17, c[0x0][0x228] ;  /* 0x00008a0000117ab9 */ /* 0x000fe20000000800 */
[----:B------:R-:W-:Y:S02]  /*48d60*/  ISETP.LT.AND P2, PT, R14, UR14, !P0 ;  /* 0x0000000e0e007c0c */ /* 0x000fe4000c741270 */
[----:B------:R-:W-:Y:S01]  /*48d70*/  ISETP.LT.AND P1, PT, R12, UR29, !P0 ;  /* 0x0000001d0c007c0c */ /* 0x000fe2000c721270 */
[----:B------:R-:W-:-:S08]  /*48d80*/  ULDC.64 UR28, c[0x0][0x228] ;  /* 0x00008a00001c7ab9 */ /* 0x000fd00000000a00 */
[----:B------:R-:W-:Y:S01]  /*48d90*/  @P3 LOP3.LUT R168, R168, 0x100000, RZ, 0xfc, !PT ;  /* 0x00100000a8a83812 */ /* 0x000fe200078efcff */
[----:B------:R1:W-:Y:S01]  /*48da0*/  STL [R1+0x2628], R25 ;  /* 0x0026281901007387 */ /* 0x0003e20000100800 */
[----:B------:R-:W-:Y:S02]  /*48db0*/  ULDC UR14, c[0x0][0x228] ;  /* 0x00008a00000e7ab9 */ /* 0x000fe40000000800 */
[----:B------:R-:W-:Y:S01]  /*48dc0*/  LOP3.LUT R168, R168, 0xfff7ffff, RZ, 0xc0, !PT ;  /* 0xfff7ffffa8a87812 */ /* 0x000fe200078ec0ff */
[----:B------:R-:W4:Y:S03]  /*48dd0*/  LDL.LU R66, [R1+0x291c] ;  /* 0x00291c0001427983 */ /* 0x000f260000300800 */
[----:B------:R-:W-:Y:S02]  /*48de0*/  @P2 LOP3.LUT R168, R168, 0x80000, RZ, 0xfc, !PT ;  /* 0x00080000a8a82812 */ /* 0x000fe400078efcff */
[----:B------:R-:W-:Y:S01]  /*48df0*/  ISETP.LT.AND P0, PT, R11, UR20, !P0 ;  /* 0x000000140b007c0c */ /* 0x000fe2000c701270 */
[----:B-1----:R-:W-:Y:S01]  /*48e00*/  VIADD R25, R25, UR12 ;  /* 0x0000000c19197c36 */ /* 0x002fe20008000000 */
[----:B------:R-:W-:Y:S01]  /*48e10*/  LOP3.LUT R168, R168, 0xfffbffff, RZ, 0xc0, !PT ;  /* 0xfffbffffa8a87812 */ /* 0x000fe200078ec0ff */
[----:B------:R-:W-:Y:S01]  /*48e20*/  ULDC UR20, c[0x0][0x248] ;  /* 0x0000920000147ab9 */ /* 0x000fe20000000800 */
[----:B------:R-:W-:-:S02]  /*48e30*/  ULDC UR12, c[0x0][0x228] ;  /* 0x00008a00000c7ab9 */ /* 0x000fc40000000800 */
        /* <DEDUP_REMOVED lines=9> */
[----:B------:R-:W-:Y:S02]  /*48ed0*/  ISETP.LT.AND P2, PT, R14, UR33, !P0 ;  /* 0x000000210e007c0c */ /* 0x000fe4000c741270 */
[----:B------:R-:W-:Y:S01]  /*48ee0*/  ISETP.LT.AND P1, PT, R12, UR30, !P0 ;  /* 0x0000001e0c007c0c */ /* 0x000fe2000c721270 */
[----:B------:R-:W-:-:S08]  /*48ef0*/  ULDC.64 UR30, c[0x0][0x228] ;  /* 0x00008a00001e7ab9 */ /* 0x000fd00000000a00 */
        /* <DEDUP_REMOVED lines=16> */
[----:B------:R-:W-:Y:S01]  /*49000*/  ULDC.64 UR32, c[0x0][0x228] ;  /* 0x00008a0000207ab9 */ /* 0x000fe20000000a00 */
[----:B------:R1:W-:Y:S01]  /*49010*/  STL [R1+0x2630], R25 ;  /* 0x0026301901007387 */ /* 0x0003e20000100800 */
[----:B------:R-:W-:Y:S01]  /*49020*/  VIADD R46, R10, 0x161 ;  /* 0x000001610a2e7836 */ /* 0x000fe20000000000 */
[----:B------:R-:W-:-:S05]  /*49030*/  ULDC UR24, c[0x0][0x228] ;  /* 0x00008a0000187ab9 */ /* 0x000fca0000000800 */
[----:B------:R-:W-:Y:S01]  /*49040*/  @P3 LOP3.LUT R168, R168, 0x1000, RZ, 0xfc, !PT ;  /* 0x00001000a8a83812 */ /* 0x000fe200078efcff */
[----:B------:R-:W4:Y:S01]  /*49050*/  LDL.LU R64, [R1+0x2914] ;  /* 0x0029140001407983 */ /* 0x000f220000300800 */
[----:B------:R-:W-:Y:S02]  /*49060*/  ULDC UR25, c[0x0][0x228] ;  /* 0x00008a0000197ab9 */ /* 0x000fe40000000800 */
        /* <DEDUP_REMOVED lines=8> */
[----:B------:R-:W-:-:S03]  /*490f0*/  ULDC.64 UR34, c[0x0][0x228] ;  /* 0x00008a0000227ab9 */ /* 0x000fc60000000a00 */
[----:B------:R-:W-:Y:S01]  /*49100*/  ISETP.LT.AND P3, PT, R13, UR37, !P0 ;  /* 0x000000250d007c0c */ /* 0x000fe2000c761270 */
[----:B------:R-:W-:Y:S01]  /*49110*/  ULDC UR37, c[0x0][0x228] ;  /* 0x00008a0000257ab9 */ /* 0x000fe20000000800 */
[----:B------:R-:W-:Y:S01]  /*49120*/  ISETP.LT.AND P2, PT, R14, UR26, !P0 ;  /* 0x0000001a0e007c0c */ /* 0x000fe2000c741270 */
[----:B-1----:R-:W-:Y:S01]  /*49130*/  VIADD R25, R25, UR19 ;  /* 0x0000001319197c36 */ /* 0x002fe20008000000 */
[----:B------:R-:W-:Y:S01]  /*49140*/  LOP3.LUT R168, R168, 0xfffffeff, RZ, 0xc0, !PT ;  /* 0xfffffeffa8a87812 */ /* 0x000fe200078ec0ff */
[----:B------:R-:W-:Y:S01]  /*49150*/  ULDC UR19, c[0x0][0x228] ;  /* 0x00008a0000137ab9 */ /* 0x000fe20000000800 */
[----:B------:R-:W-:Y:S01]  /*49160*/  ISETP.LT.AND P1, PT, R12, UR47, !P0 ;  /* 0x0000002f0c007c0c */ /* 0x000fe2000c721270 */
[----:B------:R-:W-:-:S06]  /*49170*/  ULDC UR26, c[0x0][0x228] ;  /* 0x00008a00001a7ab9 */ /* 0x000fcc0000000800 */
[----:B------:R-:W-:Y:S01]  /*49180*/  @P3 LOP3.LUT R168, R168, 0x100, RZ, 0xfc, !PT ;  /* 0x00000100a8a83812 */ /* 0x000fe200078efcff */
[----:B------:R1:W-:Y:S01]  /*49190*/  STL [R1+0x2634], R25 ;  /* 0x0026341901007387 */ /* 0x0003e20000100800 */
[C---:B------:R-:W-:Y:S01]  /*491a0*/  VIADD R45, R10.reuse, 0x160 ;  /* 0x000001600a2d7836 */ /* 0x040fe20000000000 */
[----:B------:R-:W-:Y:S01]  /*491b0*/  LOP3.LUT R165, R165, 0x7fffffff, RZ, 0xc0, !PT ;  /* 0x7fffffffa5a57812 */ /* 0x000fe200078ec0ff */
[----:B------:R-:W-:Y:S01]  /*491c0*/  VIADD R44, R10, 0x15f ;  /* 0x0000015f0a2c7836 */ /* 0x000fe20000000000 */
[----:B------:R-:W-:Y:S01]  /*491d0*/  LOP3.LUT R168, R168, 0xffffff7f, RZ, 0xc0, !PT ;  /* 0xffffff7fa8a87812 */ /* 0x000fe200078ec0ff */
[----:B------:R-:W4:Y:S01]  /*491e0*/  LDL.LU R63, [R1+0x2910] ;  /* 0x00291000013f7983 */ /* 0x000f220000300800 */
[----:B------:R-:W-:Y:S01]  /*491f0*/  VIADD R43, R10, 0x15e ;  /* 0x0000015e0a2b7836 */ /* 0x000fe20000000000 */
[----:B------:R-:W-:Y:S01]  /*49200*/  LOP3.LUT R164, R164, 0x7fffffff, RZ, 0xc0, !PT ;  /* 0x7fffffffa4a47812 */ /* 0x000fe200078ec0ff */
[----:B------:R-:W-:Y:S01]  /*49210*/  VIADD R42, R10, 0x15d ;  /* 0x0000015d0a2a7836 */ /* 0x000fe20000000000 */
[----:B------:R-:W-:Y:S01]  /*49220*/  @P2 LOP3.LUT R168, R168, 0x80, RZ, 0xfc, !PT ;  /* 0x00000080a8a82812 */ /* 0x000fe200078efcff */
[C---:B------:R-:W-:Y:S01]  /*49230*/  VIADD R41, R10.reuse, 0x15c ;  /* 0x0000015c0a297836 */ /* 0x040fe20000000000 */
[----:B------:R-:W-:Y:S01]  /*49240*/  ISETP.LT.AND P0, PT, R11, UR32, !P0 ;  /* 0x000000200b007c0c */ /* 0x000fe2000c701270 */
[----:B------:R-:W-:Y:S01]  /*49250*/  VIADD R40, R10, 0x15b ;  /* 0x0000015b0a287836 */ /* 0x000fe20000000000 */
[----:B------:R-:W-:Y:S01]  /*49260*/  LOP3.LUT R168, R168, 0xffffffbf, RZ, 0xc0, !PT ;  /* 0xffffffbfa8a87812 */ /* 0x000fe200078ec0ff */
[----:B------:R-:W-:Y:S01]  /*49270*/  VIADD R39, R10, 0x15a ;  /* 0x0000015a0a277836 */ /* 0x000fe20000000000 */
[----:B------:R-:W-:-:S02]  /*49280*/  ULDC UR47, c[0x0][0x228] ;  /* 0x00008a00002f7ab9 */ /* 0x000fc40000000800 */
        /* <DEDUP_REMOVED lines=25> */
[----:B------:R-:W-:Y:S01]  /*49420*/  ULDC UR20, c[0x0][0x248] ;  /* 0x0000920000147ab9 */ /* 0x000fe20000000800 */
[----:B------:R-:W-:Y:S01]  /*49430*/  LOP3.LUT R168, R168, 0xfffffffe, RZ, 0xc0, !PT ;  /* 0xfffffffea8a87812 */ /* 0x000fe200078ec0ff */
[----:B------:R-:W-:Y:S01]  /*49440*/  ULDC.64 UR28, c[0x0][0x228] ;  /* 0x00008a00001c7ab9 */ /* 0x000fe20000000a00 */
[----:B------:R-:W-:Y:S02]  /*49450*/  ISETP.LT.AND P2, PT, R14, UR54, !P0 ;  /* 0x000000360e007c0c */ /* 0x000fe4000c741270 */
[----:B------:R-:W-:Y:S01]  /*49460*/  ISETP.LT.AND P1, PT, R12, UR46, !P0 ;  /* 0x0000002e0c007c0c */ /* 0x000fe2000c721270 */
[----:B------:R1:W-:Y:S01]  /*49470*/  STL [R1+0x263c], R25 ;  /* 0x00263c1901007387 */ /* 0x0003e20000100800 */
[----:B------:R-:W-:Y:S01]  /*49480*/  ISETP.LT.AND P3, PT, R13, UR53, !P0 ;  /* 0x000000350d007c0c */ /* 0x000fe2000c761270 */
[----:B------:R-:W-:Y:S01]  /*49490*/  ULDC UR53, c[0x0][0x228] ;  /* 0x00008a0000357ab9 */ /* 0x000fe20000000800 */
[----:B------:R-:W-:Y:S01]  /*494a0*/  ULDC UR54, c[0x0][0x228] ;  /* 0x00008a0000367ab9 */ /* 0x000fe20000000800 */
[----:B------:R-:W4:Y:S01]  /*494b0*/  LDL.LU R61, [R1+0x2908] ;  /* 0x00290800013d7983 */ /* 0x000f220000300800 */
[----:B------:R-:W-:Y:S01]  /*494c0*/  ULDC UR46, c[0x0][0x228] ;  /* 0x00008a00002e7ab9 */ /* 0x000fe20000000800 */
[----:B-1----:R-:W-:-:S04]  /*494d0*/  VIADD R25, R25, UR20 ;  /* 0x0000001419197c36 */ /* 0x002fc80008000000 */
[----:B------:R-:W-:Y:S01]  /*494e0*/  @P2 LOP3.LUT R167, R167, 0x80000000, RZ, 0xfc, !PT ;  /* 0x80000000a7a72812 */ /* 0x000fe200078efcff */
[----:B------:R-:W-:Y:S02]  /*494f0*/  ULDC.64 UR20, c[0x0][0x228] ;  /* 0x00008a0000147ab9 */ /* 0x000fe40000000a00 */
[----:B------:R-:W-:Y:S01]  /*49500*/  ISETP.LT.AND P0, PT, R11, UR20, !P0 ;  /* 0x000000140b007c0c */ /* 0x000fe2000c701270 */
[----:B------:R-:W-:Y:S01]  /*49510*/  ULDC UR20, c[0x0][0x248] ;  /* 0x0000920000147ab9 */ /* 0x000fe20000000800 */
[----:B------:R-:W-:-:S04]  /*49520*/  LOP3.LUT R167, R167, 0xbfffffff, RZ, 0xc0, !PT ;  /* 0xbfffffffa7a77812 */ /* 0x000fc800078ec0ff */
[----:B------:R-:W-:-:S04]  /*49530*/  @P1 LOP3.LUT R167, R167, 0x40000000, RZ, 0xfc, !PT ;  /* 0x40000000a7a71812 */ /* 0x000fc800078efcff */
[----:B------:R-:W-:-:S04]  /*49540*/  LOP3.LUT R167, R167, 0xdfffffff, RZ, 0xc0, !PT ;  /* 0xdfffffffa7a77812 */ /* 0x000fc800078ec0ff */
[----:B------:R-:W-:Y:S02]  /*49550*/  @P0 LOP3.LUT R167, R167, 0x20000000, RZ, 0xfc, !PT ;  /* 0x20000000a7a70812 */ /* 0x000fe400078efcff */
[----:B------:R-:W-:Y:S01]  /*49560*/  ISETP.GE.AND P0, PT, R59, UR31, PT ;  /* 0x0000001f3b007c0c */ /* 0x000fe2000bf06270 */
[----:B------:R-:W-:Y:S01]  /*49570*/  ULDC.64 UR30, c[0x0][0x228] ;  /* 0x00008a00001e7ab9 */ /* 0x000fe20000000a00 */
[----:B------:R-:W-:Y:S02]  /*49580*/  @P3 LOP3.LUT R168, R168, 0x1, RZ, 0xfc, !PT ;  /* 0x00000001a8a83812 */ /* 0x000fe400078efcff */
[----:B------:R-:W-:Y:S01]  /*49590*/  ISETP.LT.AND P3, PT, R13, UR52, !P0 ;  /* 0x000000340d007c0c */ /* 0x000fe2000c761270 */
[----:B------:R-:W-:Y:S01]  /*495a0*/  ULDC UR52, c[0x0][0x228] ;  /* 0x00008a0000347ab9 */ /* 0x000fe20000000800 */
[----:B------:R-:W-:Y:S01]  /*495b0*/  ISETP.LT.AND P2, PT, R14, UR53, !P0 ;  /* 0x000000350e007c0c */ /* 0x000fe2000c741270 */
[----:B------:R1:W-:Y:S01]  /*495c0*/  STL [R1+0x2640], R25 ;  /* 0x0026401901007387 */ /* 0x0003e20000100800 */
[----:B------:R-:W-:Y:S01]  /*495d0*/  LOP3.LUT R167, R167, 0xefffffff, RZ, 0xc0, !PT ;  /* 0xefffffffa7a77812 */ /* 0x000fe200078ec0ff */
[----:B------:R-:W-:Y:S01]  /*495e0*/  ULDC UR53, c[0x0][0x228] ;  /* 0x00008a0000357ab9 */ /* 0x000fe20000000800 */
[----:B------:R-:W-:Y:S01]  /*495f0*/  ISETP.LT.AND P1, PT, R12, UR45, !P0 ;  /* 0x0000002d0c007c0c */ /* 0x000fe2000c721270 */
[----:B------:R-:W4:Y:S06]  /*49600*/  LDL.LU R60, [R1+0x2904] ;  /* 0x00290400013c7983 */ /* 0x000f2c0000300800 */
[----:B------:R-:W-:Y:S01]  /*49610*/  @P3 LOP3.LUT R167, R167, 0x10000000, RZ, 0xfc, !PT ;  /* 0x10000000a7a73812 */ /* 0x000fe200078efcff */
[----:B-1----:R-:W-:Y:S01]  /*49620*/  VIADD R25, R25, UR20 ;  /* 0x0000001419197c36 */ /* 0x002fe20008000000 */
[----:B------:R-:W-:Y:S01]  /*49630*/  ISETP.LT.AND P0, PT, R11, UR28, !P0 ;  /* 0x0000001c0b007c0c */ /* 0x000fe2000c701270 */
[----:B------:R-:W-:Y:S01]  /*49640*/  ULDC UR20, c[0x0][0x248] ;  /* 0x0000920000147ab9 */ /* 0x000fe20000000800 */
[----:B------:R-:W-:Y:S01]  /*49650*/  LOP3.LUT R167, R167, 0xf7ffffff, RZ, 0xc0, !PT ;  /* 0xf7ffffffa7a77812 */ /* 0x000fe200078ec0ff */
[----:B------:R-:W-:-:S03]  /*49660*/  ULDC UR45, c[0x0][0x228] ;  /* 0x00008a00002d7ab9 */ /* 0x000fc60000000800 */
        /* <DEDUP_REMOVED lines=10> */
[----:B------:R-:W-:Y:S01]  /*49710*/  ULDC UR52, c[0x0][0x228] ;  /* 0x00008a0000347ab9 */ /* 0x000fe20000000800 */
[----:B------:R-:W-:Y:S02]  /*49720*/  LOP3.LUT R167, R167, 0xfeffffff, RZ, 0xc0, !PT ;  /* 0xfeffffffa7a77812 */ /* 0x000fe400078ec0ff */
[----:B------:R-:W-:Y:S01]  /*49730*/  ISETP.LT.AND P1, PT, R12, UR44, !P0 ;  /* 0x0000002c0c007c0c */ /* 0x000fe2000c721270 */
[----:B------:R1:W-:Y:S06]  /*49740*/  STL [R1+0x2644], R25 ;  /* 0x0026441901007387 */ /* 0x0003ec0000100800 */
[----:B------:R-:W-:Y:S01]  /*49750*/  @P3 LOP3.LUT R167, R167, 0x1000000, RZ, 0xfc, !PT ;  /* 0x01000000a7a73812 */ /* 0x000fe200078efcff */
[----:B------:R-:W4:Y:S01]  /*49760*/  LDL.LU R59, [R1+0x2900] ;  /* 0x00290000013b7983 */ /* 0x000f220000300800 */
[----:B------:R-:W-:-:S02]  /*49770*/  ULDC UR44, c[0x0][0x228] ;  /* 0x00008a00002c7ab9 */ /* 0x000fc40000000800 */
        /* <DEDUP_REMOVED lines=15> */
[----:B-1----:R-:W-:-:S06]  /*49870*/  VIADD R25, R25, UR20 ;  /* 0x0000001419197c36 */ /* 0x002fcc0008000000 */
[----:B------:R-:W-:Y:S01]  /*49880*/  @P3 LOP3.LUT R167, R167, 0x100000, RZ, 0xfc, !PT ;  /* 0x00100000a7a73812 */ /* 0x000fe200078efcff */
[----:B------:R-:W-:Y:S01]  /*49890*/  ULDC UR20, c[0x0][0x248] ;  /* 0x0000920000147ab9 */ /* 0x000fe20000000800 */
        /* <DEDUP_REMOVED lines=32> */
[----:B------:R-:W-:Y:S01]  /*49aa0*/  ULDC.64 UR28, c[0x0][0x228] ;  /* 0x00008a00001c7ab9 */ /* 0x000fe20000000a00 */
[----:B------:R-:W-:Y:S01]  /*49ab0*/  ISETP.LT.AND P2, PT, R14, UR60, !P0 ;  /* 0x0000003c0e007c0c */ /* 0x000fe2000c741270 */
[----:B------:R1:W-:Y:S01]  /*49ac0*/  STL [R1+0x264c], R25 ;  /* 0x00264c1901007387 */ /* 0x0003e20000100800 */
[----:B------:R-:W-:Y:S01]  /*49ad0*/  ISETP.LT.AND P1, PT, R12, UR41, !P0 ;  /* 0x000000290c007c0c */ /* 0x000fe2000c721270 */
[----:B------:R-:W-:Y:S01]  /*49ae0*/  ULDC UR61, c[0x0][0x228] ;  /* 0x00008a00003d7ab9 */ /* 0x000fe20000000800 */
[C---:B------:R-:W-:Y:S01]  /*49af0*/  VIADD R37, R10.reuse, 0x158 ;  /* 0x000001580a257836 */ /* 0x040fe20000000000 */
[----:B------:R-:W4:Y:S01]  /*49b00*/  LDL.LU R57, [R1+0x28f8] ;  /* 0x0028f80001397983 */ /* 0x000f220000300800 */
[----:B------:R-:W-:Y:S01]  /*49b10*/  ULDC UR60, c[0x0][0x228] ;  /* 0x00008a00003c7ab9 */ /* 0x000fe20000000800 */
[----:B------:R-:W-:Y:S01]  /*49b20*/  VIADD R36, R10, 0x157 ;  /* 0x000001570a247836 */ /* 0x000fe20000000000 */
[----:B------:R-:W-:-:S03]  /*49b30*/  ULDC UR41, c[0x0][0x228] ;  /* 0x00008a0000297ab9 */ /* 0x000fc60000000800 */
[----:B------:R-:W-:Y:S01]  /*49b40*/  @P3 LOP3.LUT R167, R167, 0x1000, RZ, 0xfc, !PT ;  /* 0x00001000a7a73812 */ /* 0x000fe200078efcff */
[----:B-1----:R-:W-:Y:S01]  /*49b50*/  VIADD R25, R25, UR20 ;  /* 0x0000001419197c36 */ /* 0x002fe20008000000 */
[----:B------:R-:W-:Y:S02]  /*49b60*/  ULDC UR20, c[0x0][0x248] ;  /* 0x0000920000147ab9 */ /* 0x000fe40000000800 */
[----:B------:R-:W-:Y:S02]  /*49b70*/  LOP3.LUT R167, R167, 0xfffff7ff, RZ, 0xc0, !PT ;  /* 0xfffff7ffa7a77812 */ /* 0x000fe400078ec0ff */
[----:B------:R1:W-:Y:S02]  /*49b80*/  STL [R1+0x2650], R25 ;  /* 0x0026501901007387 */ /* 0x0003e40000100800 */
[----:B------:R-:W-:Y:S02]  /*49b90*/  @P2 LOP3.LUT R167, R167, 0x800, RZ, 0xfc, !PT ;  /* 0x00000800a7a72812 */ /* 0x000fe400078efcff */
[----:B------:R-:W4:Y:S02]  /*49ba0*/  LDL.LU R56, [R1+0x28f4] ;  /* 0x0028f40001387983 */ /* 0x000f240000300800 */
[----:B------:R-:W-:-:S02]  /*49bb0*/  LOP3.LUT R167, R167, 0xfffffbff, RZ, 0xc0, !PT ;  /* 0xfffffbffa7a77812 */ /* 0x000fc400078ec0ff */
[----:B------:R-:W4:Y:S01]  /*49bc0*/  LDL.LU R55, [R1+0x28f0] ;  /* 0x0028f00001377983 */ /* 0x000f220000300800 */
[----:B-1----:R-:W-:Y:S01]  /*49bd0*/  VIADD R25, R25, UR20 ;  /* 0x0000001419197c36 */ /* 0x002fe20008000000 */
[----:B------:R-:W-:Y:S02]  /*49be0*/  ULDC.64 UR20, c[0x0][0x228] ;  /* 0x00008a0000147ab9 */ /* 0x000fe40000000a00 */
[----:B------:R-:W-:Y:S01]  /*49bf0*/  ISETP.LT.AND P0, PT, R11, UR20, !P0 ;  /* 0x000000140b007c0c */ /* 0x000fe2000c701270 */
[----:B------:R-:W-:Y:S01]  /*49c00*/  ULDC UR20, c[0x0][0x248] ;  /* 0x0000920000147ab9 */ /* 0x000fe20000000800 */
[----:B------:R-:W-:-:S04]  /*49c10*/  @P1 LOP3.LUT R167, R167, 0x400, RZ, 0xfc, !PT ;  /* 0x00000400a7a71812 */ /* 0x000fc800078efcff */
[----:B------:R-:W-:-:S07]  /*49c20*/  LOP3.LUT R167, R167, 0xfffffdff, RZ, 0xc0, !PT ;  /* 0xfffffdffa7a77812 */ /* 0x000fce00078ec0ff */
        /* <DEDUP_REMOVED lines=10> */
[----:B------:R-:W-:-:S06]  /*49cd0*/  ULDC UR58, c[0x0][0x228] ;  /* 0x00008a00003a7ab9 */ /* 0x000fcc0000000800 */
[----:B------:R-:W-:Y:S01]  /*49ce0*/  @P3 LOP3.LUT R167, R167, 0x100, RZ, 0xfc, !PT ;  /* 0x00000100a7a73812 */ /* 0x000fe200078efcff */
[----:B-1----:R-:W-:Y:S01]  /*49cf0*/  VIADD R25, R25, UR20 ;  /* 0x0000001419197c36 */ /* 0x002fe20008000000 */
[----:B------:R-:W-:Y:S01]  /*49d00*/  ISETP.LT.AND P0, PT, R11, UR28, !P0 ;  /* 0x0000001c0b007c0c */ /* 0x000fe2000c701270 */
[----:B------:R-:W-:Y:S01]  /*49d10*/  ULDC UR20, c[0x0][0x248] ;  /* 0x0000920000147ab9 */ /* 0x000fe20000000800 */
[----:B------:R-:W-:Y:S01]  /*49d20*/  LOP3.LUT R167, R167, 0xffffff7f, RZ, 0xc0, !PT ;  /* 0xffffff7fa7a77812 */ /* 0x000fe200078ec0ff */
[C---:B------:R-:W-:Y:S01]  /*49d30*/  VIADD R35, R10.reuse, 0x156 ;  /* 0x000001560a237836 */ /* 0x040fe20000000000 */
        /* <DEDUP_REMOVED lines=16> */
[----:B------:R-:W-:Y:S01]  /*49e40*/  ULDC UR57, c[0x0][0x228] ;  /* 0x00008a0000397ab9 */ /* 0x000fe20000000800 */
[----:B------:R-:W-:-:S07]  /*49e50*/  ISETP.LT.AND P1, PT, R12, UR39, !P0 ;  /* 0x000000270c007c0c */ /* 0x000fce000c721270 */
        /* <DEDUP_REMOVED lines=11> */
[----:B-1----:R-:W-:Y:S01]  /*49f10*/  VIADD R25, R25, UR20 ;  /* 0x0000001419197c36 */ /* 0x002fe20008000000 */
[----:B------:R-:W-:Y:S01]  /*49f20*/  ISETP.LT.AND P1, PT, R12, UR27, !P0 ;  /* 0x0000001b0c007c0c */ /* 0x000fe2000c721270 */
[----:B------:R-:W-:Y:S01]  /*49f30*/  ULDC UR20, c[0x0][0x248] ;  /* 0x0000920000147ab9 */ /* 0x000fe20000000800 */
[----:B------:R-:W-:Y:S01]  /*49f40*/  ISETP.LT.AND P3, PT, R13, UR50, !P0 ;  /* 0x000000320d007c0c */ /* 0x000fe2000c761270 */
[----:B------:R-:W-:Y:S01]  /*49f50*/  ULDC UR50, c[0x0][0x228] ;  /* 0x00008a0000327ab9 */ /* 0x000fe20000000800 */
[----:B------:R-:W-:Y:S01]  /*49f60*/  ISETP.LT.AND P0, PT, R11, UR32, !P0 ;  /* 0x000000200b007c0c */ /* 0x000fe2000c701270 */
[----:B------:R-:W-:-:S06]  /*49f70*/  ULDC UR49, c[0x0][0x228] ;  /* 0x00008a0000317ab9 */ /* 0x000fcc0000000800 */
[----:B------:R-:W-:Y:S02]  /*49f80*/  @P2 LOP3.LUT R166, R166, 0x80000000, RZ, 0xfc, !PT ;  /* 0x80000000a6a62812 */ /* 0x000fe400078efcff */
[----:B------:R-:W-:Y:S01]  /*49f90*/  LOP3.LUT R167, R167, 0xfffffffe, RZ, 0xc0, !PT ;  /* 0xfffffffea7a77812 */ /* 0x000fe200078ec0ff */
[----:B------:R1:W-:Y:S01]  /*49fa0*/  STL [R1+0x265c], R25 ;  /* 0x00265c1901007387 */ /* 0x0003e20000100800 */
[----:B------:R-:W-:Y:S01]  /*49fb0*/  LOP3.LUT R166, R166, 0xbfffffff, RZ, 0xc0, !PT ;  /* 0xbfffffffa6a67812 */ /* 0x000fe200078ec0ff */
[----:B------:R-:W-:Y:S01]  /*49fc0*/  ULDC UR27, c[0x0][0x228] ;  /* 0x00008a00001b7ab9 */ /* 0x000fe20000000800 */
[----:B------:R-:W-:Y:S01]  /*49fd0*/  @P3 LOP3.LUT R167, R167, 0x1, RZ, 0xfc, !PT ;  /* 0x00000001a7a73812 */ /* 0x000fe200078efcff */
[----:B------:R-:W4:Y:S01]  /*49fe0*/  LDL.LU R53, [R1+0x28e8] ;  /* 0x0028e80001357983 */ /* 0x000f220000300800 */
        /* <DEDUP_REMOVED lines=9> */
[----:B------:R-:W-:Y:S01]  /*4a080*/  ISETP.LT.AND P2, PT, R14, UR10, !P0 ;  /* 0x0000000a0e007c0c */ /* 0x000fe2000c741270 */
[----:B------:R-:W-:Y:S01]  /*4a090*/  ULDC UR21, c[0x0][0x228] ;  /* 0x00008a0000157ab9 */ /* 0x000fe20000000800 */
        /* <DEDUP_REMOVED lines=8> */
[----:B------:R-:W-:-:S02]  /*4a120*/  ISETP.LT.AND P0, PT, R11, UR34, !P0 ;  /* 0x000000220b007c0c */ /* 0x000fc4000c701270 */
        /* <DEDUP_REMOVED lines=38> */
[----:B------:R-:W-:Y:S01]  /*4a390*/  VIADD R32, R10, 0x153 ;  /* 0x000001530a207836 */ /* 0x000fe20000000000 */
[----:B------:R-:W-:Y:S01]  /*4a3a0*/  ULDC UR14, c[0x0][0x228] ;  /* 0x00008a00000e7ab9 */ /* 0x000fe20000000800 */
        /* <DEDUP_REMOVED lines=40> */
[----:B------:R-:W-:Y:S01]  /*4a630*/  VIADD R30, R10, 0x151 ;  /* 0x000001510a1e7836 */ /* 0x000fe20000000000 */
[----:B------:R-:W-:-:S04]  /*4a640*/  ULDC UR22, c[0x0][0x228] ;  /* 0x00008a0000167ab9 */ /* 0x000fc80000000800 */
        /* <DEDUP_REMOVED lines=38> */
[----:B------:R-:W-:Y:S01]  /*4a8b0*/  VIADD R28, R10, 0x14f ;  /* 0x0000014f0a1c7836 */ /* 0x000fe20000000000 */
[----:B------:R-:W-:Y:S01]  /*4a8c0*/  ISETP.LT.AND P1, PT, R12, UR37, !P0 ;  /* 0x000000250c007c0c */ /* 0x000fe2000c721270 */
[----:B------:R1:W-:Y:S01]  /*4a8d0*/  STL [R1+0x2678], R25 ;  /* 0x0026781901007387 */ /* 0x0003e20000100800 */
[C---:B------:R-:W-:Y:S01]  /*4a8e0*/  VIADD R27, R10.reuse, 0x14e ;  /* 0x0000014e0a1b7836 */ /* 0x040fe20000000000 */
[----:B------:R-:W-:Y:S01]  /*4a8f0*/  ULDC UR55, c[0x0][0x228] ;  /* 0x00008a0000377ab9 */ /* 0x000fe20000000800 */
[----:B------:R-:W-:-:S02]  /*4a900*/  VIADD R26, R10, 0x14d ;  /* 0x0000014d0a1a7836 */ /* 0x000fc40000000000 */
[----:B------:R-:W-:Y:S01]  /*4a910*/  VIADD R243, R10, 0x14c ;  /* 0x0000014c0af37836 */ /* 0x000fe20000000000 */
[----:B------:R-:W-:Y:S01]  /*4a920*/  @P3 LOP3.LUT R166, R166, 0x10, RZ, 0xfc, !PT ;  /* 0x00000010a6a63812 */ /* 0x000fe200078efcff */
[----:B------:R-:W4:Y:S01]  /*4a930*/  LDL.LU R46, [R1+0x28cc] ;  /* 0x0028cc00012e7983 */ /* 0x000f220000300800 */
[----:B------:R-:W-:Y:S01]  /*4a940*/  ULDC UR37, c[0x0][0x228] ;  /* 0x00008a0000257ab9 */ /* 0x000fe20000000800 */
[----:B------:R-:W-:Y:S01]  /*4a950*/  VIADD R242, R10, 0x14b ;  /* 0x0000014b0af27836 */ /* 0x000fe20000000000 */
[----:B------:R-:W-:Y:S01]  /*4a960*/  LOP3.LUT R166, R166, 0xfffffff7, RZ, 0xc0, !PT ;  /* 0xfffffff7a6a67812 */ /* 0x000fe200078ec0ff */
[C---:B------:R-:W-:Y:S02]  /*4a970*/  VIADD R241, R10.reuse, 0x14a ;  /* 0x0000014a0af17836 */ /* 0x040fe40000000000 */
[----:B------:R-:W-:Y:S01]  /*4a980*/  VIADD R240, R10, 0x149 ;  /* 0x000001490af07836 */ /* 0x000fe20000000000 */
[----:B------:R-:W-:Y:S01]  /*4a990*/  @P2 LOP3.LUT R166, R166, 0x8, RZ, 0xfc, !PT ;  /* 0x00000008a6a62812 */ /* 0x000fe200078efcff */
[C---:B------:R-:W-:Y:S01]  /*4a9a0*/  VIADD R239, R10.reuse, 0x148 ;  /* 0x000001480aef7836 */ /* 0x040fe20000000000 */
[----:B------:R-:W-:Y:S01]  /*4a9b0*/  ISETP.LT.AND P0, PT, R11, UR38, !P0 ;  /* 0x000000260b007c0c */ /* 0x000fe2000c701270 */
[----:B------:R-:W-:Y:S01]  /*4a9c0*/  VIADD R238, R10, 0x147 ;  /* 0x000001470aee7836 */ /* 0x000fe20000000000 */
[----:B------:R-:W-:Y:S01]  /*4a9d0*/  LOP3.LUT R166, R166, 0xfffffffb, RZ, 0xc0, !PT ;  /* 0xfffffffba6a67812 */ /* 0x000fe200078ec0ff */
[----:B------:R-:W-:Y:S01]  /*4a9e0*/  VIADD R237, R10, 0x146 ;  /* 0x000001460aed7836 */ /* 0x000fe20000000000 */
[----:B------:R-:W-:Y:S01]  /*4a9f0*/  LOP3.LUT R162, R162, 0x7fffffff, RZ, 0xc0, !PT ;  /* 0x7fffffffa2a27812 */ /* 0x000fe200078ec0ff */
[----:B------:R-:W-:Y:S01]  /*4aa00*/  VIADD R236, R10, 0x145 ;  /* 0x000001450aec7836 */ /* 0x000fe20000000000 */
[----:B------:R-:W-:Y:S01]  /*4aa10*/  @P1 LOP3.LUT R166, R166, 0x4, RZ, 0xfc, !PT ;  /* 0x00000004a6a61812 */ /* 0x000fe200078efcff */
[----:B------:R-:W-:Y:S01]  /*4aa20*/  VIADD R235, R10, 0x144 ;  /* 0x000001440aeb7836 */ /* 0x000fe20000000000 */
[----:B------:R-:W-:-:S02]  /*4aa30*/  ULDC UR56, c[0x0][0x228] ;  /* 0x00008a0000387ab9 */ /* 0x000fc40000000800 */
[----:B------:R-:W-:-:S04]  /*4aa40*/  LOP3.LUT R166, R166, 0xfffffffd, RZ, 0xc0, !PT ;  /* 0xfffffffda6a67812 */ /* 0x000fc800078ec0ff */
[----:B------:R-:W-:Y:S02]  /*4aa50*/  @P0 LOP3.LUT R166, R166, 0x2, RZ, 0xfc, !PT ;  /* 0x00000002a6a60812 */ /* 0x000fe400078efcff */
[----:B------:R-:W-:Y:S01]  /*4aa60*/  ISETP.GE.AND P0, PT, R44, UR31, PT ;  /* 0x0000001f2c007c0c */ /* 0x000fe2000bf06270 */
[----:B-1----:R-:W-:Y:S01]  /*4aa70*/  VIADD R25, R25, UR24 ;  /* 0x0000001819197c36 */ /* 0x002fe20008000000 */
[----:B------:R-:W-:Y:S01]  /*4aa80*/  LOP3.LUT R166, R166, 0xfffffffe, RZ, 0xc0, !PT ;  /* 0xfffffffea6a67812 */ /* 0x000fe200078ec0ff */
[----:B------:R-:W-:Y:S01]  /*4aa90*/  ULDC.64 UR30, c[0x0][0x228] ;  /* 0x00008a00001e7ab9 */ /* 0x000fe20000000a00 */
[----:B------:R-:W-:Y:S01]  /*4aaa0*/  ISETP.LT.AND P2, PT, R14, UR43, !P0 ;  /* 0x0000002b0e007c0c */ /* 0x000fe2000c741270 */
[----:B------:R-:W-:Y:S01]  /*4aab0*/  ULDC UR43, c[0x0][0x228] ;  /* 0x00008a00002b7ab9 */ /* 0x000fe20000000800 */
        /* <DEDUP_REMOVED lines=32> */
[----:B------:R-:W-:Y:S01]  /*4acc0*/  ULDC UR30, c[0x0][0x248] ;  /* 0x00009200001e7ab9 */ /* 0x000fe20000000800 */
[----:B------:R-:W-:Y:S01]  /*4acd0*/  VIADD R234, R10, 0x143 ;  /* 0x000001430aea7836 */ /* 0x000fe20000000000 */
[----:B------:R-:W-:Y:S01]  /*4ace0*/  ULDC UR53, c[0x0][0x228] ;  /* 0x00008a0000357ab9 */ /* 0x000fe20000000800 */
        /* <DEDUP_REMOVED lines=68> */
[----:B------:R1:W-:Y:S01]  /*4b130*/  STL [R1+0x268c], R25 ;  /* 0x00268c1901007387 */ /* 0x0003e20000100800 */
[----:B------:R-:W-:Y:S01]  /*4b140*/  ISETP.LT.AND P1, PT, R12, UR52, !P0 ;  /* 0x000000340c007c0c */ /* 0x000fe2000c721270 */
[----:B------:R-:W-:Y:S01]  /*4b150*/  ULDC UR52, c[0x0][0x228] ;  /* 0x00008a0000347ab9 */ /* 0x000fe20000000800 */
[----:B------:R-:W-:Y:S01]  /*4b160*/  VIADD R233, R10, 0x142 ;  /* 0x000001420ae97836 */ /* 0x000fe20000000000 */
[----:B------:R-:W4:Y:S01]  /*4b170*/  LDL.LU R41, [R1+0x28b8] ;  /* 0x0028b80001297983 */ /* 0x000f220000300800 */
[----:B------:R-:W-:-:S02]  /*4b180*/  ULDC UR49, c[0x0][0x228] ;  /* 0x00008a0000317ab9 */ /* 0x000fc40000000800 */
[----:B------:R-:W-:Y:S01]  /*4b190*/  @P3 LOP3.LUT R165, R165, 0x1000, RZ, 0xfc, !PT ;  /* 0x00001000a5a53812 */ /* 0x000fe200078efcff */
[----:B-1----:R-:W-:-:S03]  /*4b1a0*/  VIADD R25, R25, UR28 ;  /* 0x0000001c19197c36 */ /* 0x002fc60008000000 */
[----:B------:R-:W-:Y:S01]  /*4b1b0*/  LOP3.LUT R165, R165, 0xfffff7ff, RZ, 0xc0, !PT ;  /* 0xfffff7ffa5a57812 */ /* 0x000fe200078ec0ff */
[----:B------:R-:W-:Y:S01]  /*4b1c0*/  ULDC UR28, c[0x0][0x248] ;  /* 0x00009200001c7ab9 */ /* 0x000fe20000000800 */
[----:B------:R1:W-:Y:S02]  /*4b1d0*/  STL [R1+0x2690], R25 ;  /* 0x0026901901007387 */ /* 0x0003e40000100800 */
[----:B------:R-:W-:Y:S02]  /*4b1e0*/  @P2 LOP3.LUT R165, R165, 0x800, RZ, 0xfc, !PT ;  /* 0x00000800a5a52812 */ /* 0x000fe400078efcff */
[----:B------:R-:W4:Y:S02]  /*4b1f0*/  LDL.LU R40, [R1+0x28b4] ;  /* 0x0028b40001287983 */ /* 0x000f240000300800 */
[----:B------:R-:W-:Y:S01]  /*4b200*/  LOP3.LUT R165, R165, 0xfffffbff, RZ, 0xc0, !PT ;  /* 0xfffffbffa5a57812 */ /* 0x000fe200078ec0ff */
[----:B-1----:R-:W-:Y:S01]  /*4b210*/  VIADD R25, R25, UR28 ;  /* 0x0000001c19197c36 */ /* 0x002fe20008000000 */
[----:B------:R-:W-:-:S02]  /*4b220*/  ULDC.64 UR28, c[0x0][0x228] ;  /* 0x00008a00001c7ab9 */ /* 0x000fc40000000a00 */
[----:B------:R-:W-:Y:S01]  /*4b230*/  ISETP.LT.AND P0, PT, R11, UR28, !P0 ;  /* 0x0000001c0b007c0c */ /* 0x000fe2000c701270 */
[----:B------:R-:W-:Y:S01]  /*4b240*/  ULDC UR28, c[0x0][0x228] ;  /* 0x00008a00001c7ab9 */ /* 0x000fe20000000800 */
[----:B------:R-:W-:-:S04]  /*4b250*/  @P1 LOP3.LUT R165, R165, 0x400, RZ, 0xfc, !PT ;  /* 0x00000400a5a51812 */ /* 0x000fc800078efcff */
[----:B------:R-:W-:-:S07]  /*4b260*/  LOP3.LUT R165, R165, 0xfffffdff, RZ, 0xc0, !PT ;  /* 0xfffffdffa5a57812 */ /* 0x000fce00078ec0ff */
        /* <DEDUP_REMOVED lines=10> */
[----:B------:R-:W4:Y:S01]  /*4b310*/  LDL.LU R38, [R1+0x28ac] ;  /* 0x0028ac0001267983 */ /* 0x000f220000300800 */
[----:B------:R-:W-:Y:S01]  /*4b320*/  ULDC UR48, c[0x0][0x228] ;  /* 0x00008a0000307ab9 */ /* 0x000fe20000000800 */
[----:B-1----:R-:W-:Y:S01]  /*4b330*/  VIADD R25, R25, UR30 ;  /* 0x0000001e19197c36 */ /* 0x002fe20008000000 */
[----:B------:R-:W-:Y:S01]  /*4b340*/  ULDC.64 UR30, c[0x0][0x228] ;  /* 0x00008a00001e7ab9 */ /* 0x000fe20000000a00 */
[----:B------:R-:W-:-:S04]  /*4b350*/  ULDC UR50, c[0x0][0x228] ;  /* 0x00008a0000327ab9 */ /* 0x000fc80000000800 */
[----:B------:R-:W-:-:S04]  /*4b360*/  @P3 LOP3.LUT R165, R165, 0x100, RZ, 0xfc, !PT ;  /* 0x00000100a5a53812 */ /* 0x000fc800078efcff */
[----:B------:R-:W-:-:S04]  /*4b370*/  LOP3.LUT R165, R165, 0xffffff7f, RZ, 0xc0, !PT ;  /* 0xffffff7fa5a57812 */ /* 0x000fc800078ec0ff */
        /* <DEDUP_REMOVED lines=22> */
[----:B------:R-:W-:Y:S01]  /*4b4e0*/  ULDC UR32, c[0x0][0x228] ;  /* 0x00008a0000207ab9 */ /* 0x000fe20000000800 */
        /* <DEDUP_REMOVED lines=12> */
[----:B------:R-:W-:Y:S01]  /*4b5b0*/  ISETP.LT.AND P3, PT, R13, UR58, !P0 ;  /* 0x0000003a0d007c0c */ /* 0x000fe2000c761270 */
[----:B------:R-:W4:Y:S01]  /*4b5c0*/  LDL.LU R36, [R1+0x28a4] ;  /* 0x0028a40001247983 */ /* 0x000f220000300800 */
[----:B------:R-:W-:Y:S01]  /*4b5d0*/  ISETP.LT.AND P0, PT, R11, UR34, !P0 ;  /* 0x000000220b007c0c */ /* 0x000fe2000c701270 */
[----:B------:R-:W-:Y:S01]  /*4b5e0*/  ULDC UR34, c[0x0][0x228] ;  /* 0x00008a0000227ab9 */ /* 0x000fe20000000800 */
[----:B------:R-:W-:Y:S01]  /*4b5f0*/  LOP3.LUT R165, R165, 0xfffffffe, RZ, 0xc0, !PT ;  /* 0xfffffffea5a57812 */ /* 0x000fe200078ec0ff */
[----:B------:R-:W-:Y:S01]  /*4b600*/  ULDC UR58, c[0x0][0x228] ;  /* 0x00008a00003a7ab9 */ /* 0x000fe20000000800 */
[----:B------:R-:W-:-:S03]  /*4b610*/  ULDC UR57, c[0x0][0x228] ;  /* 0x00008a0000397ab9 */ /* 0x000fc60000000800 */
        /* <DEDUP_REMOVED lines=11> */
[----:B------:R-:W-:Y:S02]  /*4b6d0*/  ISETP.LT.AND P2, PT, R14, UR20, !P0 ;  /* 0x000000140e007c0c */ /* 0x000fe4000c741270 */
[----:B------:R-:W-:-:S02]  /*4b6e0*/  LOP3.LUT R164, R164, 0xefffffff, RZ, 0xc0, !PT ;  /* 0xefffffffa4a47812 */ /* 0x000fc400078ec0ff */
[----:B------:R-:W-:Y:S01]  /*4b6f0*/  ISETP.LT.AND P1, PT, R12, UR21, !P0 ;  /* 0x000000150c007c0c */ /* 0x000fe2000c721270 */
[----:B------:R1:W-:Y:S01]  /*4b700*/  STL [R1+0x26a0], R25 ;  /* 0x0026a01901007387 */ /* 0x0003e20000100800 */
[----:B------:R-:W-:-:S05]  /*4b710*/  ULDC UR20, c[0x0][0x248] ;  /* 0x0000920000147ab9 */ /* 0x000fca0000000800 */
[----:B------:R-:W-:Y:S01]  /*4b720*/  @P3 LOP3.LUT R164, R164, 0x10000000, RZ, 0xfc, !PT ;  /* 0x10000000a4a43812 */ /* 0x000fe200078efcff */
[----:B------:R-:W4:Y:S03]  /*4b730*/  LDL.LU R35, [R1+0x28a0] ;  /* 0x0028a00001237983 */ /* 0x000f260000300800 */
[----:B------:R-:W-:-:S04]  /*4b740*/  LOP3.LUT R164, R164, 0xf7ffffff, RZ, 0xc0, !PT ;  /* 0xf7ffffffa4a47812 */ /* 0x000fc800078ec0ff */
[----:B------:R-:W-:Y:S02]  /*4b750*/  @P2 LOP3.LUT R164, R164, 0x8000000, RZ, 0xfc, !PT ;  /* 0x08000000a4a42812 */ /* 0x000fe400078efcff */
[----:B------:R-:W-:Y:S01]  /*4b760*/  ISETP.LT.AND P0, PT, R11, UR38, !P0 ;  /* 0x000000260b007c0c */ /* 0x000fe2000c701270 */
[----:B-1----:R-:W-:Y:S01]  /*4b770*/  VIADD R25, R25, UR27 ;  /* 0x0000001b19197c36 */ /* 0x002fe20008000000 */
[----:B------:R-:W-:Y:S01]  /*4b780*/  LOP3.LUT R164, R164, 0xfbffffff, RZ, 0xc0, !PT ;  /* 0xfbffffffa4a47812 */ /* 0x000fe200078ec0ff */
[----:B------:R-:W-:-:S03]  /*4b790*/  ULDC UR38, c[0x0][0x228] ;  /* 0x00008a0000267ab9 */ /* 0x000fc60000000800 */
[----:B------:R-:W-:-:S04]  /*4b7a0*/  @P1 LOP3.LUT R164, R164, 0x4000000, RZ, 0xfc, !PT ;  /* 0x04000000a4a41812 */ /* 0x000fc800078efcff */
[----:B------:R-:W-:-:S04]  /*4b7b0*/  LOP3.LUT R164, R164, 0xfdffffff, RZ, 0xc0, !PT ;  /* 0xfdffffffa4a47812 */ /* 0x000fc800078ec0ff */
[----:B------:R-:W-:Y:S02]  /*4b7c0*/  @P0 LOP3.LUT R164, R164, 0x2000000, RZ, 0xfc, !PT ;  /* 0x02000000a4a40812 */ /* 0x000fe400078efcff */
[----:B------:R-:W-:Y:S01]  /*4b7d0*/  ISETP.GE.AND P0, PT, R34, UR31, PT ;  /* 0x0000001f22007c0c */ /* 0x000fe2000bf06270 */
[----:B------:R1:W-:Y:S01]  /*4b7e0*/  STL [R1+0x26a4], R25 ;  /* 0x0026a41901007387 */ /* 0x0003e20000100800 */
[----:B------:R-:W-:Y:S01]  /*4b7f0*/  LOP3.LUT R164, R164, 0xfeffffff, RZ, 0xc0, !PT ;  /* 0xfeffffffa4a47812 */ /* 0x000fe200078ec0ff */
[----:B------:R-:W-:Y:S01]  /*4b800*/  ULDC.64 UR30, c[0x0][0x228] ;  /* 0x00008a00001e7ab9 */ /* 0x000fe20000000a00 */
[----:B------:R-:W-:Y:S02]  /*4b810*/  ISETP.LT.AND P3, PT, R13, UR10, !P0 ;  /* 0x0000000a0d007c0c */ /* 0x000fe4000c761270 */
[----:B------:R-:W-:Y:S01]  /*4b820*/  ISETP.LT.AND P2, PT, R14, UR5, !P0 ;  /* 0x000000050e007c0c */ /* 0x000fe2000c741270 */
[----:B------:R-:W-:Y:S01]  /*4b830*/  ULDC UR5, c[0x0][0x248] ;  /* 0x0000920000057ab9 */ /* 0x000fe20000000800 */
[----:B------:R-:W-:Y:S01]  /*4b840*/  ISETP.LT.AND P1, PT, R12, UR11, !P0 ;  /* 0x0000000b0c007c0c */ /* 0x000fe2000c721270 */
[----:B------:R-:W-:-:S08]  /*4b850*/  ULDC.64 UR10, c[0x0][0x228] ;  /* 0x00008a00000a7ab9 */ /* 0x000fd00000000a00 */
[----:B------:R-:W-:-:S04]  /*4b860*/  @P3 LOP3.LUT R164, R164, 0x1000000, RZ, 0xfc, !PT ;  /* 0x01000000a4a43812 */ /* 0x000fc800078efcff */
[----:B------:R-:W-:Y:S01]  /*4b870*/  LOP3.LUT R164, R164, 0xff7fffff, RZ, 0xc0, !PT ;  /* 0xff7fffffa4a47812 */ /* 0x000fe200078ec0ff */
[----:B-1----:R-:W-:Y:S01]  /*4b880*/  VIADD R25, R25, UR20 ;  /* 0x0000001419197c36 */ /* 0x002fe20008000000 */
[----:B------:R-:W-:Y:S02]  /*4b890*/  ULDC.64 UR20, c[0x0][0x228] ;  /* 0x00008a0000147ab9 */ /* 0x000fe40000000a00 */
[----:B------:R-:W-:Y:S02]  /*4b8a0*/  @P2 LOP3.LUT R164, R164, 0x800000, RZ, 0xfc, !PT ;  /* 0x00800000a4a42812 */ /* 0x000fe400078efcff */
[----:B------:R-:W-:Y:S01]  /*4b8b0*/  ISETP.LT.AND P0, PT, R11, UR20, !P0 ;  /* 0x000000140b007c0c */ /* 0x000fe2000c701270 */
[----:B------:R1:W-:Y:S01]  /*4b8c0*/  STL [R1+0x26a8], R25 ;  /* 0x0026a81901007387 */ /* 0x0003e20000100800 */
[----:B------:R-:W-:Y:S01]  /*4b8d0*/  LOP3.LUT R164, R164, 0xffbfffff, RZ, 0xc0, !PT ;  /* 0xffbfffffa4a47812 */ /* 0x000fe200078ec0ff */
[----:B------:R-:W-:Y:S01]  /*4b8e0*/  VIADD R232, R10, 0x141 ;  /* 0x000001410ae87836 */ /* 0x000fe20000000000 */
[----:B------:R-:W-:Y:S01]  /*4b8f0*/  ULDC UR20, c[0x0][0x228] ;  /* 0x00008a0000147ab9 */ /* 0x000fe20000000800 */
[----:B------:R-:W4:Y:S01]  /*4b900*/  LDL.LU R34, [R1+0x289c] ;  /* 0x00289c0001227983 */ /* 0x000f220000300800 */
[----:B------:R-:W-:-:S04]  /*4b910*/  @P1 LOP3.LUT R164, R164, 0x400000, RZ, 0xfc, !PT ;  /* 0x00400000a4a41812 */ /* 0x000fc800078efcff */
[----:B------:R-:W-:-:S04]  /*4b920*/  LOP3.LUT R164, R164, 0xffdfffff, RZ, 0xc0, !PT ;  /* 0xffdfffffa4a47812 */ /* 0x000fc800078ec0ff */
[----:B------:R-:W-:Y:S02]  /*4b930*/  @P0 LOP3.LUT R164, R164, 0x200000, RZ, 0xfc, !PT ;  /* 0x00200000a4a40812 */ /* 0x000fe400078efcff */
[----:B------:R-:W-:-:S04]  /*4b940*/  ISETP.GE.AND P0, PT, R33, UR33, PT ;  /* 0x0000002121007c0c */ /* 0x000fc8000bf06270 */
[----:B------:R-:W-:Y:S02]  /*4b950*/  ISETP.LT.AND P3, PT, R13, UR15, !P0 ;  /* 0x0000000f0d007c0c */ /* 0x000fe4000c761270 */
[----:B------:R-:W-:Y:S01]  /*4b960*/  ISETP.LT.AND P2, PT, R14, UR9, !P0 ;  /* 0x000000090e007c0c */ /* 0x000fe2000c741270 */
[----:B-1----:R-:W-:Y:S01]  /*4b970*/  VIADD R25, R25, UR5 ;  /* 0x0000000519197c36 */ /* 0x002fe20008000000 */
[----:B------:R-:W-:Y:S01]  /*4b980*/  LOP3.LUT R164, R164, 0xffefffff, RZ, 0xc0, !PT ;  /* 0xffefffffa4a47812 */ /* 0x000fe200078ec0ff */
[----:B------:R-:W-:Y:S01]  /*4b990*/  ULDC UR5, c[0x0][0x248] ;  /* 0x0000920000057ab9 */ /* 0x000fe20000000800 */
[----:B------:R-:W-:Y:S01]  /*4b9a0*/  ISETP.LT.AND P1, PT, R12, UR13, !P0 ;  /* 0x0000000d0c007c0c */ /* 0x000fe2000c721270 */
[----:B------:R-:W-:-:S06]  /*4b9b0*/  ULDC UR9, c[0x0][0x248] ;  /* 0x0000920000097ab9 */ /* 0x000fcc0000000800 */
[----:B------:R-:W-:-:S04]  /*4b9c0*/  @P3 LOP3.LUT R164, R164, 0x100000, RZ, 0xfc, !PT ;  /* 0x00100000a4a43812 */ /* 0x000fc800078efcff */
[----:B------:R-:W-:-:S04]  /*4b9d0*/  LOP3.LUT R164, R164, 0xfff7ffff, RZ, 0xc0, !PT ;  /* 0xfff7ffffa4a47812 */ /* 0x000fc800078ec0ff */
[----:B------:R-:W-:Y:S02]  /*4b9e0*/  @P2 LOP3.LUT R164, R164, 0x80000, RZ, 0xfc, !PT ;  /* 0x00080000a4a42812 */ /* 0x000fe400078efcff */
[----:B------:R-:W-:Y:S01]  /*4b9f0*/  ISETP.LT.AND P0, PT, R11, UR10, !P0 ;  /* 0x0000000a0b007c0c */ /* 0x000fe2000c701270 */
[----:B------:R1:W-:Y:S01]  /*4ba00*/  STL [R1+0x26ac], R25 ;  /* 0x0026ac1901007387 */ /* 0x0003e20000100800 */
[----:B------:R-:W-:Y:S01]  /*4ba10*/  LOP3.LUT R164, R164, 0xfffbffff, RZ, 0xc0, !PT ;  /* 0xfffbffffa4a47812 */ /* 0x000fe200078ec0ff */
[----:B------:R-:W-:Y:S02]  /*4ba20*/  ULDC UR10, c[0x0][0x228] ;  /* 0x00008a00000a7ab9 */ /* 0x000fe40000000800 */
[----:B------:R-:W4:Y:S01]  /*4ba30*/  LDL.LU R33, [R1+0x2898] ;  /* 0x0028980001217983 */ /* 0x000f220000300800 */
[----:B------:R-:W-:-:S04]  /*4ba40*/  @P1 LOP3.LUT R164, R164, 0x40000, RZ, 0xfc, !PT ;  /* 0x00040000a4a41812 */ /* 0x000fc800078efcff */
[----:B------:R-:W-:-:S04]  /*4ba50*/  LOP3.LUT R164, R164, 0xfffdffff, RZ, 0xc0, !PT ;  /* 0xfffdffffa4a47812 */ /* 0x000fc800078ec0ff */
[----:B------:R-:W-:Y:S02]  /*4ba60*/  @P0 LOP3.LUT R164, R164, 0x20000, RZ, 0xfc, !PT ;  /* 0x00020000a4a40812 */ /* 0x000fe400078efcff */
[----:B------:R-:W-:-:S04]  /*4ba70*/  ISETP.GE.AND P0, PT, R32, UR35, PT ;  /* 0x0000002320007c0c */ /* 0x000fc8000bf06270 */
[----:B------:R-:W-:Y:S01]  /*4ba80*/  ISETP.LT.AND P3, PT, R13, UR14, !P0 ;  /* 0x0000000e0d007c0c */ /* 0x000fe2000c761270 */
[----:B------:R-:W-:Y:S01]  /*4ba90*/  ULDC.64 UR14, c[0x0][0x228] ;  /* 0x00008a00000e7ab9 */ /* 0x000fe20000000a00 */
[----:B------:R-:W-:Y:S01]  /*4baa0*/  ISETP.LT.AND P2, PT, R14, UR12, !P0 ;  /* 0x0000000c0e007c0c */ /* 0x000fe2000c741270 */
[----:B------:R-:W-:Y:S01]  /*4bab0*/  ULDC.64 UR12, c[0x0][0x228] ;  /* 0x00008a00000c7ab9 */ /* 0x000fe20000000a00 */
[----:B------:R-:W-:Y:S02]  /*4bac0*/  LOP3.LUT R164, R164, 0xfffeffff, RZ, 0xc0, !PT ;  /* 0xfffeffffa4a47812 */ /* 0x000fe400078ec0ff */
        /* <DEDUP_REMOVED lines=37> */
[----:B------:R-:W-:Y:S01]  /*4bd20*/  ULDC.64 UR22, c[0x0][0x228] ;  /* 0x00008a0000167ab9 */ /* 0x000fe20000000a00 */
[----:B------:R-:W-:Y:S01]  /*4bd30*/  ISETP.LT.AND P2, PT, R14, UR19, !P0 ;  /* 0x000000130e007c0c */ /* 0x000fe2000c741270 */
[----:B------:R-:W-:Y:S01]  /*4bd40*/  ULDC.64 UR18, c[0x0][0x228] ;  /* 0x00008a0000127ab9 */ /* 0x000fe20000000a00 */
[----:B------:R-:W-:Y:S01]  /*4bd50*/  ISETP.LT.AND P1, PT, R12, UR25, !P0 ;  /* 0x000000190c007c0c */ /* 0x000fe2000c721270 */
[----:B------:R-:W4:Y:S08]  /*4bd60*/  LDL.LU R31, [R1+0x2890] ;  /* 0x00289000011f7983 */ /* 0x000f300000300800 */
[----:B------:R-:W-:Y:S01]  /*4bd70*/  @P3 LOP3.LUT R164, R164, 0x100, RZ, 0xfc, !PT ;  /* 0x00000100a4a43812 */ /* 0x000fe200078efcff */
[----:B-1----:R-:W-:Y:S01]  /*4bd80*/  VIADD R25, R25, UR9 ;  /* 0x0000000919197c36 */ /* 0x002fe20008000000 */
[----:B------:R-:W-:Y:S01]  /*4bd90*/  ISETP.LT.AND P0, PT, R11, UR14, !P0 ;  /* 0x0000000e0b007c0c */ /* 0x000fe2000c701270 */
[----:B------:R-:W-:Y:S01]  /*4bda0*/  ULDC UR14, c[0x0][0x248] ;  /* 0x00009200000e7ab9 */ /* 0x000fe20000000800 */
[----:B------:R-:W-:Y:S01]  /*4bdb0*/  LOP3.LUT R164, R164, 0xffffff7f, RZ, 0xc0, !PT ;  /* 0xffffff7fa4a47812 */ /* 0x000fe200078ec0ff */
[----:B------:R-:W-:Y:S01]  /*4bdc0*/  ULDC UR25, c[0x0][0x248] ;  /* 0x0000920000197ab9 */ /* 0x000fe20000000800 */
[----:B------:R-:W-:-:S02]  /*4bdd0*/  ULDC UR9, c[0x0][0x228] ;  /* 0x00008a0000097ab9 */ /* 0x000fc40000000800 */
[----:B------:R-:W-:-:S04]  /*4bde0*/  @P2 LOP3.LUT R164, R164, 0x80, RZ, 0xfc, !PT ;  /* 0x00000080a4a42812 */ /* 0x000fc800078efcff */
[----:B------:R-:W-:-:S04]  /*4bdf0*/  LOP3.LUT R164, R164, 0xffffffbf, RZ, 0xc0, !PT ;  /* 0xffffffbfa4a47812 */ /* 0x000fc800078ec0ff */
        /* <DEDUP_REMOVED lines=10> */
[----:B------:R-:W4:Y:S01]  /*4bea0*/  LDL.LU R30, [R1+0x288c] ;  /* 0x00288c00011e7983 */ /* 0x000f220000300800 */
[----:B------:R-:W-:Y:S01]  /*4beb0*/  ISETP.LT.AND P1, PT, R12, UR37, !P0 ;  /* 0x000000250c007c0c */ /* 0x000fe2000c721270 */
[----:B------:R-:W-:-:S08]  /*4bec0*/  ULDC UR37, c[0x0][0x228] ;  /* 0x00008a0000257ab9 */ /* 0x000fd00000000800 */
[----:B------:R-:W-:Y:S01]  /*4bed0*/  @P3 LOP3.LUT R164, R164, 0x10, RZ, 0xfc, !PT ;  /* 0x00000010a4a43812 */ /* 0x000fe200078efcff */
[----:B-1----:R-:W-:Y:S01]  /*4bee0*/  VIADD R25, R25, UR14 ;  /* 0x0000000e19197c36 */ /* 0x002fe20008000000 */
[----:B------:R-:W-:Y:S01]  /*4bef0*/  ISETP.LT.AND P0, PT, R11, UR18, !P0 ;  /* 0x000000120b007c0c */ /* 0x000fe2000c701270 */
[----:B------:R-:W-:Y:S01]  /*4bf00*/  ULDC UR14, c[0x0][0x228] ;  /* 0x00008a00000e7ab9 */ /* 0x000fe20000000800 */
[----:B------:R-:W-:Y:S01]  /*4bf10*/  LOP3.LUT R164, R164, 0xfffffff7, RZ, 0xc0, !PT ;  /* 0xfffffff7a4a47812 */ /* 0x000fe200078ec0ff */
[----:B------:R-:W-:Y:S01]  /*4bf20*/  VIADD R230, R10, 0x13f ;  /* 0x0000013f0ae67836 */ /* 0x000fe20000000000 */
[----:B------:R1:W-:Y:S01]  /*4bf30*/  STL [R1+0x26bc], R25 ;  /* 0x0026bc1901007387 */ /* 0x0003e20000100800 */
[----:B------:R-:W-:Y:S01]  /*4bf40*/  ULDC UR18, c[0x0][0x228] ;  /* 0x00008a0000127ab9 */ /* 0x000fe20000000800 */
[----:B------:R-:W-:Y:S01]  /*4bf50*/  @P2 LOP3.LUT R164, R164, 0x8, RZ, 0xfc, !PT ;  /* 0x00000008a4a42812 */ /* 0x000fe200078efcff */
[----:B------:R-:W-:Y:S01]  /*4bf60*/  VIADD R229, R10, 0x13e ;  /* 0x0000013e0ae57836 */ /* 0x000fe20000000000 */
[----:B------:R-:W4:Y:S01]  /*4bf70*/  LDL.LU R29, [R1+0x2888] ;  /* 0x00288800011d7983 */ /* 0x000f220000300800 */
[----:B------:R-:W-:Y:S01]  /*4bf80*/  LOP3.LUT R161, R161, 0x7fffffff, RZ, 0xc0, !PT ;  /* 0x7fffffffa1a17812 */ /* 0x000fe200078ec0ff */
        /* <DEDUP_REMOVED lines=13> */
[----:B------:R-:W-:-:S07]  /*4c060*/  ISETP.LT.AND P0, PT, R11, UR22, !P0 ;  /* 0x000000160b007c0c */ /* 0x000fce000c701270 */
[----:B------:R-:W-:Y:S02]  /*4c070*/  @P2 LOP3.LUT R163, R163, 0x80000000, RZ, 0xfc, !PT ;  /* 0x80000000a3a32812 */ /* 0x000fe400078efcff */
[----:B------:R-:W-:Y:S01]  /*4c080*/  LOP3.LUT R164, R164, 0xfffffffe, RZ, 0xc0, !PT ;  /* 0xfffffffea4a47812 */ /* 0x000fe200078ec0ff */
[----:B------:R1:W-:Y:S01]  /*4c090*/  STL [R1+0x26c0], R25 ;  /* 0x0026c01901007387 */ /* 0x0003e20000100800 */
[----:B------:R-:W-:Y:S01]  /*4c0a0*/  LOP3.LUT R163, R163, 0xbfffffff, RZ, 0xc0, !PT ;  /* 0xbfffffffa3a37812 */ /* 0x000fe200078ec0ff */
[----:B------:R-:W-:Y:S01]  /*4c0b0*/  ULDC UR22, c[0x0][0x228] ;  /* 0x00008a0000167ab9 */ /* 0x000fe20000000800 */
[----:B------:R-:W-:Y:S01]  /*4c0c0*/  @P3 LOP3.LUT R164, R164, 0x1, RZ, 0xfc, !PT ;  /* 0x00000001a4a43812 */ /* 0x000fe200078efcff */
[----:B------:R-:W4:Y:S01]  /*4c0d0*/  LDL.LU R28, [R1+0x2884] ;  /* 0x00288400011c7983 */ /* 0x000f220000300800 */
[----:B------:R-:W-:Y:S01]  /*4c0e0*/  @P1 LOP3.LUT R163, R163, 0x40000000, RZ, 0xfc, !PT ;  /* 0x40000000a3a31812 */ /* 0x000fe200078efcff */
[----:B------:R-:W-:Y:S01]  /*4c0f0*/  ULDC UR11, c[0x0][0x228] ;  /* 0x00008a00000b7ab9 */ /* 0x000fe20000000800 */
[----:B------:R-:W-:-:S02]  /*4c100*/  VIADD R228, R10, 0x13d ;  /* 0x0000013d0ae47836 */ /* 0x000fc40000000000 */
[C---:B------:R-:W-:Y:S01]  /*4c110*/  VIADD R227, R10.reuse, 0x13c ;  /* 0x0000013c0ae37836 */ /* 0x040fe20000000000 */
[----:B------:R-:W-:Y:S01]  /*4c120*/  LOP3.LUT R163, R163, 0xdfffffff, RZ, 0xc0, !PT ;  /* 0xdfffffffa3a37812 */ /* 0x000fe200078ec0ff */
[C---:B------:R-:W-:Y:S02]  /*4c130*/  VIADD R226, R10.reuse, 0x13b ;  /* 0x0000013b0ae27836 */ /* 0x040fe40000000000 */
[C---:B------:R-:W-:Y:S01]  /*4c140*/  VIADD R225, R10.reuse, 0x13a ;  /* 0x0000013a0ae17836 */ /* 0x040fe20000000000 */
[----:B------:R-:W-:Y:S01]  /*4c150*/  @P0 LOP3.LUT R163, R163, 0x20000000, RZ, 0xfc, !PT ;  /* 0x20000000a3a30812 */ /* 0x000fe200078efcff */
[----:B------:R-:W-:Y:S01]  /*4c160*/  VIADD R224, R10, 0x139 ;  /* 0x000001390ae07836 */ /* 0x000fe20000000000 */
        /* <DEDUP_REMOVED lines=9> */
[----:B------:R1:W-:Y:S01]  /*4c200*/  STL [R1+0x26c4], R25 ;  /* 0x0026c41901007387 */ /* 0x0003e20000100800 */
[----:B------:R-:W-:Y:S01]  /*4c210*/  ULDC UR13, c[0x0][0x228] ;  /* 0x00008a00000d7ab9 */ /* 0x000fe20000000800 */
[----:B------:R-:W-:-:S02]  /*4c220*/  VIADD R223, R10, 0x138 ;  /* 0x000001380adf7836 */ /* 0x000fc40000000000 */
[----:B------:R-:W-:Y:S01]  /*4c230*/  VIADD R222, R10, 0x137 ;  /* 0x000001370ade7836 */ /* 0x000fe20000000000 */
[----:B------:R-:W-:Y:S01]  /*4c240*/  LOP3.LUT R160, R160, 0x7fffffff, RZ, 0xc0, !PT ;  /* 0x7fffffffa0a07812 */ /* 0x000fe200078ec0ff */
[----:B------:R-:W4:Y:S01]  /*4c250*/  LDL.LU R27, [R1+0x2880] ;  /* 0x00288000011b7983 */ /* 0x000f220000300800 */
[----:B------:R-:W-:Y:S01]  /*4c260*/  ULDC UR42, c[0x0][0x228] ;  /* 0x00008a00002a7ab9 */ /* 0x000fe20000000800 */
        /* <DEDUP_REMOVED lines=17> */
[----:B------:R-:W-:Y:S01]  /*4c380*/  ULDC UR34, c[0x0][0x228] ;  /* 0x00008a0000227ab9 */ /* 0x000fe20000000800 */
        /* <DEDUP_REMOVED lines=15> */
[----:B------:R-:W-:Y:S02]  /*4c480*/  ISETP.GE.AND P0, PT, R243, UR19, PT ;  /* 0x00000013f3007c0c */ /* 0x000fe4000bf06270 */
[----:B------:R-:W-:Y:S01]  /*4c490*/  LOP3.LUT R163, R163, 0xffefffff, RZ, 0xc0, !PT ;  /* 0xffefffffa3a37812 */ /* 0x000fe200078ec0ff */
[----:B------:R-:W-:Y:S01]  /*4c4a0*/  VIADD R243, R25, UR25 ;  /* 0x0000001919f37c36 */ /* 0x000fe20008000000 */
[----:B------:R-:W-:Y:S01]  /*4c4b0*/  ISETP.LT.AND P3, PT, R13, UR29, !P0 ;  /* 0x0000001d0d007c0c */ /* 0x000fe2000c761270 */
[----:B------:R-:W-:Y:S01]  /*4c4c0*/  ULDC UR29, c[0x0][0x228] ;  /* 0x00008a00001d7ab9 */ /* 0x000fe20000000800 */
[----:B------:R-:W-:Y:S01]  /*4c4d0*/  ISETP.LT.AND P2, PT, R14, UR34, !P0 ;  /* 0x000000220e007c0c */ /* 0x000fe2000c741270 */
[----:B------:R-:W-:Y:S01]  /*4c4e0*/  ULDC.64 UR34, c[0x0][0x228] ;  /* 0x00008a0000227ab9 */ /* 0x000fe20000000a00 */
[----:B------:R-:W-:Y:S01]  /*4c4f0*/  ISETP.LT.AND P1, PT, R12, UR45, !P0 ;  /* 0x0000002d0c007c0c */ /* 0x000fe2000c721270 */
[----:B------:R1:W-:Y:S01]  /*4c500*/  STL [R1+0x26d4], R25 ;  /* 0x0026d41901007387 */ /* 0x0003e20000100800 */
[----:B------:R-:W-:Y:S01]  /*4c510*/  ULDC UR25, c[0x0][0x248] ;  /* 0x0000920000197ab9 */ /* 0x000fe20000000800 */
[----:B------:R-:W-:-:S06]  /*4c520*/  ULDC UR19, c[0x0][0x228] ;  /* 0x00008a0000137ab9 */ /* 0x000fcc0000000800 */
[----:B------:R-:W-:Y:S01]  /*4c530*/  @P3 LOP3.LUT R163, R163, 0x100000, RZ, 0xfc, !PT ;  /* 0x00100000a3a33812 */ /* 0x000fe200078efcff */
[----:B------:R-:W-:Y:S01]  /*4c540*/  VIADD R221, R10, 0x136 ;  /* 0x000001360add7836 */ /* 0x000fe20000000000 */
[----:B------:R-:W-:Y:S01]  /*4c550*/  ISETP.LT.AND P0, PT, R11, UR32, !P0 ;  /* 0x000000200b007c0c */ /* 0x000fe2000c701270 */
[----:B-1----:R-:W4:Y:S01]  /*4c560*/  LDL.LU R25, [R1+0x2878] ;  /* 0x0028780001197983 */ /* 0x002f220000300800 */
        /* <DEDUP_REMOVED lines=14> */
[----:B------:R-:W-:Y:S01]  /*4c650*/  ULDC UR29, c[0x0][0x228] ;  /* 0x00008a00001d7ab9 */ /* 0x000fe20000000800 */
[----:B------:R-:W-:Y:S01]  /*4c660*/  ISETP.LT.AND P1, PT, R12, UR46, !P0 ;  /* 0x0000002e0c007c0c */ /* 0x000fe2000c721270 */
[----:B------:R-:W-:-:S08]  /*4c670*/  VIADD R220, R10, 0x135 ;  /* 0x000001350adc7836 */ /* 0x000fd00000000000 */
        /* <DEDUP_REMOVED lines=19> */
[----:B------:R-:W-:-:S06]  /*4c7b0*/  VIADD R242, R243, UR26 ;  /* 0x0000001af3f27c36 */ /* 0x000fcc0008000000 */
[----:B------:R-:W-:Y:S01]  /*4c7c0*/  @P3 LOP3.LUT R163, R163, 0x1000, RZ, 0xfc, !PT ;  /* 0x00001000a3a33812 */ /* 0x000fe200078efcff */
[----:B------:R-:W-:Y:S01]  /*4c7d0*/  ULDC.64 UR26, c[0x0][0x228] ;  /* 0x00008a00001a7ab9 */ /* 0x000fe20000000a00 */
        /* <DEDUP_REMOVED lines=16> */
[----:B------:R-:W-:-:S06]  /*4c8e0*/  ULDC UR48, c[0x0][0x228] ;  /* 0x00008a0000307ab9 */ /* 0x000fcc0000000800 */
        /* <DEDUP_REMOVED lines=14> */
[----:B------:R-:W-:Y:S01]  /*4c9d0*/  VIADD R241, R242, UR26 ;  /* 0x0000001af2f17c36 */ /* 0x000fe20008000000 */
[----:B------:R-:W-:Y:S01]  /*4c9e0*/  LOP3.LUT R163, R163, 0xffffffef, RZ, 0xc0, !PT ;  /* 0xffffffefa3a37812 */ /* 0x000fe200078ec0ff */
[----:B------:R-:W-:Y:S01]  /*4c9f0*/  ULDC UR26, c[0x0][0x228] ;  /* 0x00008a00001a7ab9 */ /* 0x000fe20000000800 */
[----:B------:R-:W-:Y:S01]  /*4ca00*/  ISETP.LT.AND P1, PT, R12, UR55, !P0 ;  /* 0x000000370c007c0c */ /* 0x000fe2000c721270 */
[----:B------:R-:W-:-:S06]  /*4ca10*/  ULDC UR37, c[0x0][0x228] ;  /* 0x00008a0000257ab9 */ /* 0x000fcc0000000800 */
[----:B------:R-:W-:Y:S01]  /*4ca20*/  @P3 LOP3.LUT R163, R163, 0x10, RZ, 0xfc, !PT ;  /* 0x00000010a3a33812 */ /* 0x000fe200078efcff */
[C---:B------:R-:W-:Y:S02]  /*4ca30*/  VIADD R218, R10.reuse, 0x133 ;  /* 0x000001330ada7836 */ /* 0x040fe40000000000 */
[C---:B------:R-:W-:Y:S01]  /*4ca40*/  VIADD R217, R10.reuse, 0x132 ;  /* 0x000001320ad97836 */ /* 0x040fe20000000000 */
[----:B------:R-:W-:Y:S01]  /*4ca50*/  LOP3.LUT R163, R163, 0xfffffff7, RZ, 0xc0, !PT ;  /* 0xfffffff7a3a37812 */ /* 0x000fe200078ec0ff */
[C---:B------:R-:W-:Y:S02]  /*4ca60*/  VIADD R216, R10.reuse, 0x131 ;  /* 0x000001310ad87836 */ /* 0x040fe40000000000 */
[C---:B------:R-:W-:Y:S01]  /*4ca70*/  VIADD R215, R10.reuse, 0x130 ;  /* 0x000001300ad77836 */ /* 0x040fe20000000000 */
[----:B------:R-:W-:Y:S01]  /*4ca80*/  @P2 LOP3.LUT R163, R163, 0x8, RZ, 0xfc, !PT ;  /* 0x00000008a3a32812 */ /* 0x000fe200078efcff */
[----:B------:R-:W-:Y:S01]  /*4ca90*/  VIADD R214, R10, 0x12f ;  /* 0x0000012f0ad67836 */ /* 0x000fe20000000000 */
[----:B------:R-:W-:Y:S01]  /*4caa0*/  ISETP.LT.AND P0, PT, R11, UR30, !P0 ;  /* 0x0000001e0b007c0c */ /* 0x000fe2000c701270 */
[----:B------:R-:W-:Y:S01]  /*4cab0*/  ULDC UR30, c[0x0][0x248] ;  /* 0x00009200001e7ab9 */ /* 0x000fe20000000800 */
[----:B------:R-:W-:Y:S01]  /*4cac0*/  LOP3.LUT R163, R163, 0xfffffffb, RZ, 0xc0, !PT ;  /* 0xfffffffba3a37812 */ /* 0x000fe200078ec0ff */
[----:B------:R-:W-:-:S03]  /*4cad0*/  ULDC UR55, c[0x0][0x228] ;  /* 0x00008a0000377ab9 */ /* 0x000fc60000000800 */
        /* <DEDUP_REMOVED lines=9> */
[----:B------:R-:W-:Y:S01]  /*4cb70*/  ISETP.LT.AND P3, PT, R13, UR41, !P0 ;  /* 0x000000290d007c0c */ /* 0x000fe2000c761270 */
[----:B------:R-:W-:Y:S01]  /*4cb80*/  ULDC UR30, c[0x0][0x248] ;  /* 0x00009200001e7ab9 */ /* 0x000fe20000000800 */
[----:B------:R-:W-:-:S07]  /*4cb90*/  ISETP.LT.AND P0, PT, R11, UR32, !P0 ;  /* 0x000000200b007c0c */ /* 0x000fce000c701270 */
[----:B------:R-:W-:Y:S01]  /*4cba0*/  @P2 LOP3.LUT R162, R162, 0x80000000, RZ, 0xfc, !PT ;  /* 0x80000000a2a22812 */ /* 0x000fe200078efcff */
[----:B------:R-:W-:-:S03]  /*4cbb0*/  ULDC UR58, c[0x0][0x228] ;  /* 0x00008a00003a7ab9 */ /* 0x000fc60000000800 */
[----:B------:R-:W-:-:S04]  /*4cbc0*/  LOP3.LUT R162, R162, 0xbfffffff, RZ, 0xc0, !PT ;  /* 0xbfffffffa2a27812 */ /* 0x000fc800078ec0ff */
[----:B------:R-:W-:-:S04]  /*4cbd0*/  @P1 LOP3.LUT R162, R162, 0x40000000, RZ, 0xfc, !PT ;  /* 0x40000000a2a21812 */ /* 0x000fc800078efcff */
[----:B------:R-:W-:Y:S02]  /*4cbe0*/  LOP3.LUT R162, R162, 0xdfffffff, RZ, 0xc0, !PT ;  /* 0xdfffffffa2a27812 */ /* 0x000fe400078ec0ff */
[----:B------:R-:W-:Y:S02]  /*4cbf0*/  LOP3.LUT R163, R163, 0xfffffffe, RZ, 0xc0, !PT ;  /* 0xfffffffea3a37812 */ /* 0x000fe400078ec0ff */
[----:B------:R-:W-:Y:S02]  /*4cc00*/  @P0 LOP3.LUT R162, R162, 0x20000000, RZ, 0xfc, !PT ;  /* 0x20000000a2a20812 */ /* 0x000fe400078efcff */
[----:B------:R-:W-:Y:S01]  /*4cc10*/  ISETP.GE.AND P0, PT, R237, UR39, PT ;  /* 0x00000027ed007c0c */ /* 0x000fe2000bf06270 */
[----:B------:R-:W-:Y:S01]  /*4cc20*/  ULDC.64 UR38, c[0x0][0x228] ;  /* 0x00008a0000267ab9 */ /* 0x000fe20000000a00 */
[----:B------:R-:W-:Y:S02]  /*4cc30*/  @P3 LOP3.LUT R163, R163, 0x1, RZ, 0xfc, !PT ;  /* 0x00000001a3a33812 */ /* 0x000fe400078efcff */
[----:B------:R-:W-:Y:S01]  /*4cc40*/  ISETP.LT.AND P3, PT, R13, UR40, !P0 ;  /* 0x000000280d007c0c */ /* 0x000fe2000c761270 */
[----:B------:R-:W-:Y:S01]  /*4cc50*/  ULDC.64 UR40, c[0x0][0x228] ;  /* 0x00008a0000287ab9 */ /* 0x000fe20000000a00 */
[----:B------:R-:W-:Y:S01]  /*4cc60*/  ISETP.LT.AND P2, PT, R14, UR61, !P0 ;  /* 0x0000003d0e007c0c */ /* 0x000fe2000c741270 */
[----:B------:R-:W-:Y:S01]  /*4cc70*/  VIADD R239, R240, UR30 ;  /* 0x0000001ef0ef7c36 */ /* 0x000fe20008000000 */
[----:B------:R-:W-:Y:S01]  /*4cc80*/  LOP3.LUT R162, R162, 0xefffffff, RZ, 0xc0, !PT ;  /* 0xefffffffa2a27812 */ /* 0x000fe200078ec0ff */
[----:B------:R-:W-:Y:S01]  /*4cc90*/  ULDC UR30, c[0x0][0x248] ;  /* 0x00009200001e7ab9 */ /* 0x000fe20000000800 */
[----:B------:R-:W-:Y:S01]  /*4cca0*/  ISETP.LT.AND P1, PT, R12, UR54, !P0 ;  /* 0x000000360c007c0c */ /* 0x000fe2000c721270 */
[----:B------:R-:W-:-:S06]  /*4ccb0*/  ULDC UR61, c[0x0][0x228] ;  /* 0x00008a00003d7ab9 */ /* 0x000fcc0000000800 */
[----:B------:R-:W-:Y:S01]  /*4ccc0*/  @P3 LOP3.LUT R162, R162, 0x10000000, RZ, 0xfc, !PT ;  /* 0x10000000a2a23812 */ /* 0x000fe200078efcff */
[----:B------:R-:W-:Y:S01]  /*4ccd0*/  VIADD R238, R239, UR30 ;  /* 0x0000001eefee7c36 */ /* 0x000fe20008000000 */
        /* <DEDUP_REMOVED lines=10> */
[----:B------:R-:W-:Y:S01]  /*4cd80*/  VIADD R237, R238, UR30 ;  /* 0x0000001eeeed7c36 */ /* 0x000fe20008000000 */
[----:B------:R-:W-:Y:S01]  /*4cd90*/  LOP3.LUT R162, R162, 0xfeffffff, RZ, 0xc0, !PT ;  /* 0xfeffffffa2a27812 */ /* 0x000fe200078ec0ff */
[----:B------:R-:W-:Y:S01]  /*4cda0*/  ULDC UR30, c[0x0][0x248] ;  /* 0x00009200001e7ab9 */ /* 0x000fe20000000800 */
[----:B------:R-:W-:Y:S01]  /*4cdb0*/  ISETP.LT.AND P3, PT, R13, UR60, !P0 ;  /* 0x0000003c0d007c0c */ /* 0x000fe2000c761270 */
[----:B------:R-:W-:Y:S01]  /*4cdc0*/  ULDC UR27, c[0x0][0x228] ;  /* 0x00008a00001b7ab9 */ /* 0x000fe20000000800 */
[----:B------:R-:W-:Y:S02]  /*4cdd0*/  ISETP.LT.AND P2, PT, R14, UR59, !P0 ;  /* 0x0000003b0e007c0c */ /* 0x000fe4000c741270 */
[----:B------:R-:W-:Y:S01]  /*4cde0*/  ISETP.LT.AND P1, PT, R12, UR51, !P0 ;  /* 0x000000330c007c0c */ /* 0x000fe2000c721270 */
[----:B------:R-:W-:Y:S01]  /*4cdf0*/  VIADD R236, R237, UR30 ;  /* 0x0000001eedec7c36 */ /* 0x000fe20008000000 */
[----:B------:R-:W-:-:S07]  /*4ce00*/  ULDC UR60, c[0x0][0x228] ;  /* 0x00008a00003c7ab9 */ /* 0x000fce0000000800 */
        /* <DEDUP_REMOVED lines=31> */
[----:B------:R-:W-:Y:S01]  /*4d000*/  VIADD R213, R10, 0x12e ;  /* 0x0000012e0ad57836 */ /* 0x000fe20000000000 */
[----:B------:R-:W-:Y:S01]  /*4d010*/  ISETP.LT.AND P2, PT, R14, UR52, !P0 ;  /* 0x000000340e007c0c */ /* 0x000fe2000c741270 */
[----:B------:R-:W-:Y:S01]  /*4d020*/  VIADD R212, R10, 0x12d ;  /* 0x0000012d0ad47836 */ /* 0x000fe20000000000 */
[----:B------:R-:W-:Y:S01]  /*4d030*/  LOP3.LUT R162, R162, 0xfffeffff, RZ, 0xc0, !PT ;  /* 0xfffeffffa2a27812 */ /* 0x000fe200078ec0ff */
[----:B------:R-:W-:Y:S01]  /*4d040*/  ULDC UR53, c[0x0][0x228] ;  /* 0x00008a0000357ab9 */ /* 0x000fe20000000800 */
[----:B------:R-:W-:Y:S01]  /*4d050*/  ISETP.LT.AND P1, PT, R12, UR5, !P0 ;  /* 0x000000050c007c0c */ /* 0x000fe2000c721270 */
[----:B------:R-:W-:Y:S01]  /*4d060*/  ULDC UR5, c[0x0][0x228] ;  /* 0x00008a0000057ab9 */ /* 0x000fe20000000800 */
[----:B------:R-:W-:Y:S01]  /*4d070*/  LOP3.LUT R159, R159, 0x7fffffff, RZ, 0xc0, !PT ;  /* 0x7fffffff9f9f7812 */ /* 0x000fe200078ec0ff */
        /* <DEDUP_REMOVED lines=13> */
[----:B------:R-:W-:Y:S01]  /*4d150*/  VIADD R235, R236, UR30 ;  /* 0x0000001eeceb7c36 */ /* 0x000fe20008000000 */
[----:B------:R-:W-:Y:S01]  /*4d160*/  ISETP.LT.AND P2, PT, R14, UR49, !P0 ;  /* 0x000000310e007c0c */ /* 0x000fe2000c741270 */
[----:B------:R-:W-:Y:S01]  /*4d170*/  ULDC UR50, c[0x0][0x228] ;  /* 0x00008a0000327ab9 */ /* 0x000fe20000000800 */
        /* <DEDUP_REMOVED lines=8> */
[----:B------:R-:W-:Y:S01]  /*4d200*/  VIADD R234, R235, UR10 ;  /* 0x0000000aebea7c36 */ /* 0x000fe20008000000 */
        /* <DEDUP_REMOVED lines=13> */
[----:B------:R-:W-:-:S07]  /*4d2e0*/  ISETP.LT.AND P1, PT, R12, UR17, !P0 ;  /* 0x000000110c007c0c */ /* 0x000fce000c721270 */
        /* <DEDUP_REMOVED lines=11> */
[----:B------:R-:W-:-:S04]  /*4d3a0*/  ISETP.GE.AND P0, PT, R231, UR41, PT ;  /* 0x00000029e7007c0c */ /* 0x000fc8000bf06270 */
[----:B------:R-:W-:Y:S01]  /*4d3b0*/  ISETP.LT.AND P3, PT, R13, UR16, !P0 ;  /* 0x000000100d007c0c */ /* 0x000fe2000c761270 */
[----:B------:R-:W-:Y:S01]  /*4d3c0*/  ULDC.64 UR16, c[0x0][0x228] ;  /* 0x00008a0000107ab9 */ /* 0x000fe20000000a00 */
[----:B------:R-:W-:Y:S02]  /*4d3d0*/  ISETP.LT.AND P2, PT, R14, UR14, !P0 ;  /* 0x0000000e0e007c0c */ /* 0x000fe4000c741270 */
        /* <DEDUP_REMOVED lines=12> */
[----:B------:R-:W-:Y:S02]  /*4d4a0*/  ISETP.LT.AND P2, PT, R14, UR18, !P0 ;  /* 0x000000120e007c0c */ /* 0x000fe4000c741270 */
[----:B------:R-:W-:Y:S02]  /*4d4b0*/  ISETP.LT.AND P1, PT, R12, UR22, !P0 ;  /* 0x000000160c007c0c */ /* 0x000fe4000c721270 */
[----:B------:R-:W-:Y:S01]  /*4d4c0*/  ISETP.LT.AND P3, PT, R13, UR11, !P0 ;  /* 0x0000000b0d007c0c */ /* 0x000fe2000c761270 */
[----:B------:R-:W-:Y:S01]  /*4d4d0*/  VIADD R232, R233, UR10 ;  /* 0x0000000ae9e87c36 */ /* 0x000fe20008000000 */
[----:B------:R-:W-:Y:S01]  /*4d4e0*/  ISETP.LT.AND P0, PT, R11, UR16, !P0 ;  /* 0x000000100b007c0c */ /* 0x000fe2000c701270 */
[----:B------:R-:W-:Y:S01]  /*4d4f0*/  ULDC UR11, c[0x0][0x248] ;  /* 0x00009200000b7ab9 */ /* 0x000fe20000000800 */
[----:B------:R-:W-:Y:S01]  /*4d500*/  LOP3.LUT R162, R162, 0xfffffffe, RZ, 0xc0, !PT ;  /* 0xfffffffea2a27812 */ /* 0x000fe200078ec0ff */
[----:B------:R-:W-:-:S04]  /*4d510*/  ULDC UR10, c[0x0][0x228] ;  /* 0x00008a00000a7ab9 */ /* 0x000fc80000000800 */
[----:B------:R-:W-:-:S04]  /*4d520*/  @P2 LOP3.LUT R161, R161, 0x80000000, RZ, 0xfc, !PT ;  /* 0x80000000a1a12812 */ /* 0x000fc800078efcff */
[----:B------:R-:W-:-:S04]  /*4d530*/  LOP3.LUT R161, R161, 0xbfffffff, RZ, 0xc0, !PT ;  /* 0xbfffffffa1a17812 */ /* 0x000fc800078ec0ff */
[----:B------:R-:W-:-:S04]  /*4d540*/  @P1 LOP3.LUT R161, R161, 0x40000000, RZ, 0xfc, !PT ;  /* 0x40000000a1a11812 */ /* 0x000fc800078efcff */
[----:B------:R-:W-:-:S04]  /*4d550*/  LOP3.LUT R161, R161, 0xdfffffff, RZ, 0xc0, !PT ;  /* 0xdfffffffa1a17812 */ /* 0x000fc800078ec0ff */
[----:B------:R-:W-:Y:S02]  /*4d560*/  @P0 LOP3.LUT R161, R161, 0x20000000, RZ, 0xfc, !PT ;  /* 0x20000000a1a10812 */ /* 0x000fe400078efcff */
[----:B------:R-:W-:Y:S02]  /*4d570*/  ISETP.GE.AND P0, PT, R229, UR33, PT ;  /* 0x00000021e5007c0c */ /* 0x000fe4000bf06270 */
[----:B------:R-:W-:Y:S02]  /*4d580*/  @P3 LOP3.LUT R162, R162, 0x1, RZ, 0xfc, !PT ;  /* 0x00000001a2a23812 */ /* 0x000fe400078efcff */
[----:B------:R-:W-:Y:S01]  /*4d590*/  ISETP.LT.AND P3, PT, R13, UR21, !P0 ;  /* 0x000000150d007c0c */ /* 0x000fe2000c761270 */
[----:B------:R-:W-:Y:S01]  /*4d5a0*/  VIADD R231, R232, UR11 ;  /* 0x0000000be8e77c36 */ /* 0x000fe20008000000 */
[----:B------:R-:W-:Y:S01]  /*4d5b0*/  ISETP.LT.AND P2, PT, R14, UR24, !P0 ;  /* 0x000000180e007c0c */ /* 0x000fe2000c741270 */
[----:B------:R-:W-:Y:S01]  /*4d5c0*/  ULDC.64 UR20, c[0x0][0x228] ;  /* 0x00008a0000147ab9 */ /* 0x000fe20000000a00 */
        /* <DEDUP_REMOVED lines=13> */
[----:B------:R-:W-:Y:S01]  /*4d6a0*/  VIADD R230, R231, UR12 ;  /* 0x0000000ce7e67c36 */ /* 0x000fe20008000000 */
[----:B------:R-:W-:Y:S01]  /*4d6b0*/  ISETP.LT.AND P2, PT, R14, UR48, !P0 ;  /* 0x000000300e007c0c */ /* 0x000fe2000c741270 */
[----:B------:R-:W-:Y:S01]  /*4d6c0*/  ULDC.64 UR12, c[0x0][0x228] ;  /* 0x00008a00000c7ab9 */ /* 0x000fe20000000a00 */
[----:B------:R-:W-:Y:S01]  /*4d6d0*/  LOP3.LUT R161, R161, 0xfeffffff, RZ, 0xc0, !PT ;  /* 0xfeffffffa1a17812 */ /* 0x000fe200078ec0ff */
[----:B------:R-:W-:Y:S01]  /*4d6e0*/  ULDC UR51, c[0x0][0x228] ;  /* 0x00008a0000337ab9 */ /* 0x000fe20000000800 */
[----:B------:R-:W-:Y:S01]  /*4d6f0*/  ISETP.LT.AND P1, PT, R12, UR15, !P0 ;  /* 0x0000000f0c007c0c */ /* 0x000fe2000c721270 */
[----:B------:R-:W-:Y:S01]  /*4d700*/  ULDC.64 UR14, c[0x0][0x228] ;  /* 0x00008a00000e7ab9 */ /* 0x000fe20000000a00 */
[----:B------:R-:W-:-:S05]  /*4d710*/  ULDC UR48, c[0x0][0x228] ;  /* 0x00008a0000307ab9 */ /* 0x000fca0000000800 */
        /* <DEDUP_REMOVED lines=15> */
[----:B------:R-:W-:Y:S01]  /*4d810*/  ISETP.LT.AND P2, PT, R14, UR51, !P0 ;  /* 0x000000330e007c0c */ /* 0x000fe2000c741270 */
[----:B------:R-:W-:Y:S01]  /*4d820*/  ULDC.64 UR38, c[0x0][0x228] ;  /* 0x00008a0000267ab9 */ /* 0x000fe20000000a00 */
[----:B------:R-:W-:Y:S01]  /*4d830*/  ISETP.LT.AND P1, PT, R12, UR19, !P0 ;  /* 0x000000130c007c0c */ /* 0x000fe2000c721270 */
[----:B------:R-:W-:-:S08]  /*4d840*/  ULDC.64 UR18, c[0x0][0x228] ;  /* 0x00008a0000127ab9 */ /* 0x000fd00000000a00 */
[----:B------:R-:W-:Y:S01]  /*4d850*/  @P3 LOP3.LUT R161, R161, 0x100000, RZ, 0xfc, !PT ;  /* 0x00100000a1a13812 */ /* 0x000fe200078efcff */
[----:B------:R-:W-:Y:S01]  /*4d860*/  VIADD R228, R229, UR12 ;  /* 0x0000000ce5e47c36 */ /* 0x000fe20008000000 */
        /* <DEDUP_REMOVED lines=21> */
[----:B------:R-:W-:Y:S01]  /*4d9c0*/  ULDC UR12, c[0x0][0x248] ;  /* 0x00009200000c7ab9 */ /* 0x000fe20000000800 */
[----:B------:R-:W-:Y:S02]  /*4d9d0*/  ULDC.64 UR22, c[0x0][0x228] ;  /* 0x00008a0000167ab9 */ /* 0x000fe40000000a00 */
[----:B------:R-:W-:-:S04]  /*4d9e0*/  LOP3.LUT R161, R161, 0xffff7fff, RZ, 0xc0, !PT ;  /* 0xffff7fffa1a17812 */ /* 0x000fc800078ec0ff */
[----:B------:R-:W-:Y:S02]  /*4d9f0*/  @P2 LOP3.LUT R161, R161, 0x8000, RZ, 0xfc, !PT ;  /* 0x00008000a1a12812 */ /* 0x000fe400078efcff */
[----:B------:R-:W-:Y:S01]  /*4da00*/  ISETP.LT.AND P0, PT, R11, UR18, !P0 ;  /* 0x000000120b007c0c */ /* 0x000fe2000c701270 */
[----:B------:R-:W-:Y:S01]  /*4da10*/  VIADD R226, R227, UR12 ;  /* 0x0000000ce3e27c36 */ /* 0x000fe20008000000 */
[----:B------:R-:W-:Y:S01]  /*4da20*/  LOP3.LUT R161, R161, 0xffffbfff, RZ, 0xc0, !PT ;  /* 0xffffbfffa1a17812 */ /* 0x000fe200078ec0ff */
[----:B------:R-:W-:Y:S01]  /*4da30*/  ULDC UR12, c[0x0][0x248] ;  /* 0x00009200000c7ab9 */ /* 0x000fe20000000800 */
[C---:B------:R-:W-:Y:S02]  /*4da40*/  VIADD R210, R10.reuse, 0x12b ;  /* 0x0000012b0ad27836 */ /* 0x040fe40000000000 */
[C---:B------:R-:W-:Y:S01]  /*4da50*/  VIADD R209, R10.reuse, 0x12a ;  /* 0x0000012a0ad17836 */ /* 0x040fe20000000000 */
[----:B------:R-:W-:Y:S01]  /*4da60*/  @P1 LOP3.LUT R161, R161, 0x4000, RZ, 0xfc, !PT ;  /* 0x00004000a1a11812 */ /* 0x000fe200078efcff */
[----:B------:R-:W-:-:S02]  /*4da70*/  VIADD R208, R10, 0x129 ;  /* 0x000001290ad07836 */ /* 0x000fc40000000000 */
[C---:B------:R-:W-:Y:S01]  /*4da80*/  VIADD R207, R10.reuse, 0x128 ;  /* 0x000001280acf7836 */ /* 0x040fe20000000000 */
[----:B------:R-:W-:Y:S01]  /*4da90*/  LOP3.LUT R161, R161, 0xffffdfff, RZ, 0xc0, !PT ;  /* 0xffffdfffa1a17812 */ /* 0x000fe200078ec0ff */
[----:B------:R-:W-:Y:S01]  /*4daa0*/  VIADD R206, R10, 0x127 ;  /* 0x000001270ace7836 */ /* 0x000fe20000000000 */
[----:B------:R-:W-:Y:S01]  /*4dab0*/  LOP3.LUT R158, R158, 0x7fffffff, RZ, 0xc0, !PT ;  /* 0x7fffffff9e9e7812 */ /* 0x000fe200078ec0ff */
[----:B------:R-:W-:Y:S01]  /*4dac0*/  VIADD R205, R10, 0x126 ;  /* 0x000001260acd7836 */ /* 0x000fe20000000000 */
[----:B------:R-:W-:Y:S01]  /*4dad0*/  @P0 LOP3.LUT R161, R161, 0x2000, RZ, 0xfc, !PT ;  /* 0x00002000a1a10812 */ /* 0x000fe200078efcff */
[----:B------:R-:W-:Y:S01]  /*4dae0*/  ULDC UR18, c[0x0][0x228] ;  /* 0x00008a0000127ab9 */ /* 0x000fe20000000800 */
[----:B------:R-:W-:Y:S02]  /*4daf0*/  ISETP.GE.AND P0, PT, R225, UR31, PT ;  /* 0x0000001fe1007c0c */ /* 0x000fe4000bf06270 */
[----:B------:R-:W-:Y:S01]  /*4db00*/  LOP3.LUT R161, R161, 0xffffefff, RZ, 0xc0, !PT ;  /* 0xffffefffa1a17812 */ /* 0x000fe200078ec0ff */
[----:B------:R-:W-:Y:S01]  /*4db10*/  VIADD R225, R226, UR12 ;  /* 0x0000000ce2e17c36 */ /* 0x000fe20008000000 */
[----:B------:R-:W-:Y:S01]  /*4db20*/  ISETP.LT.AND P3, PT, R13, UR34, !P0 ;  /* 0x000000220d007c0c */ /* 0x000fe2000c761270 */
[----:B------:R-:W-:Y:S01]  /*4db30*/  ULDC UR34, c[0x0][0x228] ;  /* 0x00008a0000227ab9 */ /* 0x000fe20000000800 */
[----:B------:R-:W-:Y:S01]  /*4db40*/  ISETP.LT.AND P2, PT, R14, UR32, !P0 ;  /* 0x000000200e007c0c */ /* 0x000fe2000c741270 */
[----:B------:R-:W-:Y:S01]  /*4db50*/  ULDC UR32, c[0x0][0x228] ;  /* 0x00008a0000207ab9 */ /* 0x000fe20000000800 */
[----:B------:R-:W-:Y:S01]  /*4db60*/  ISETP.LT.AND P1, PT, R12, UR25, !P0 ;  /* 0x000000190c007c0c */ /* 0x000fe2000c721270 */
[----:B------:R-:W-:Y:S01]  /*4db70*/  ULDC.64 UR24, c[0x0][0x228] ;  /* 0x00008a0000187ab9 */ /* 0x000fe20000000a00 */
[----:B------:R-:W-:-:S07]  /*4db80*/  ULDC.64 UR30, c[0x0][0x228] ;  /* 0x00008a00001e7ab9 */ /* 0x000fce0000000a00 */
        /* <DEDUP_REMOVED lines=11> */
[----:B------:R-:W-:Y:S02]  /*4dc40*/  ISETP.LT.AND P3, PT, R13, UR34, !P0 ;  /* 0x000000220d007c0c */ /* 0x000fe4000c761270 */
[----:B------:R-:W-:Y:S01]  /*4dc50*/  LOP3.LUT R161, R161, 0xfffffeff, RZ, 0xc0, !PT ;  /* 0xfffffeffa1a17812 */ /* 0x000fe200078ec0ff */
[----:B------:R-:W-:Y:S01]  /*4dc60*/  VIADD R224, R225, UR14 ;  /* 0x0000000ee1e07c36 */ /* 0x000fe20008000000 */
[----:B------:R-:W-:Y:S01]  /*4dc70*/  ISETP.LT.AND P2, PT, R14, UR32, !P0 ;  /* 0x000000200e007c0c */ /* 0x000fe2000c741270 */
[----:B------:R-:W-:Y:S01]  /*4dc80*/  ULDC UR34, c[0x0][0x228] ;  /* 0x00008a0000227ab9 */ /* 0x000fe20000000800 */
[----:B------:R-:W-:Y:S01]  /*4dc90*/  ISETP.LT.AND P1, PT, R12, UR28, !P0 ;  /* 0x0000001c0c007c0c */ /* 0x000fe2000c721270 */
[----:B------:R-:W-:-:S06]  /*4dca0*/  ULDC UR32, c[0x0][0x228] ;  /* 0x00008a0000207ab9 */ /* 0x000fcc0000000800 */
[----:B------:R-:W-:Y:S01]  /*4dcb0*/  @P3 LOP3.LUT R161, R161, 0x100, RZ, 0xfc, !PT ;  /* 0x00000100a1a13812 */ /* 0x000fe200078efcff */
[----:B------:R-:W-:Y:S01]  /*4dcc0*/  VIADD R204, R10, 0x125 ;  /* 0x000001250acc7836 */ /* 0x000fe20000000000 */
[----:B------:R-:W-:Y:S02]  /*4dcd0*/  ULDC UR28, c[0x0][0x228] ;  /* 0x00008a00001c7ab9 */ /* 0x000fe40000000800 */
        /* <DEDUP_REMOVED lines=11> */
[----:B------:R-:W-:Y:S01]  /*4dd90*/  ISETP.LT.AND P2, PT, R14, UR29, !P0 ;  /* 0x0000001d0e007c0c */ /* 0x000fe2000c741270 */
[C---:B------:R-:W-:Y:S01]  /*4dda0*/  VIADD R203, R10.reuse, 0x124 ;  /* 0x000001240acb7836 */ /* 0x040fe20000000000 */
[----:B------:R-:W-:Y:S01]  /*4ddb0*/  LOP3.LUT R161, R161, 0xffffffef, RZ, 0xc0, !PT ;  /* 0xffffffefa1a17812 */ /* 0x000fe200078ec0ff */
[----:B------:R-:W-:Y:S01]  /*4ddc0*/  VIADD R202, R10, 0x123 ;  /* 0x000001230aca7836 */ /* 0x000fe20000000000 */
[----:B------:R-:W-:Y:S01]  /*4ddd0*/  ISETP.LT.AND P1, PT, R12, UR37, !P0 ;  /* 0x000000250c007c0c */ /* 0x000fe2000c721270 */
[----:B------:R-:W-:Y:S01]  /*4dde0*/  VIADD R201, R10, 0x122 ;  /* 0x000001220ac97836 */ /* 0x000fe20000000000 */
[----:B------:R-:W-:-:S05]  /*4ddf0*/  ULDC UR29, c[0x0][0x228] ;  /* 0x00008a00001d7ab9 */ /* 0x000fca0000000800 */
        /* <DEDUP_REMOVED lines=12> */
[----:B------:R-:W-:-:S03]  /*4dec0*/  ULDC UR19, c[0x0][0x228] ;  /* 0x00008a0000137ab9 */ /* 0x000fc60000000800 */
[----:B------:R-:W-:Y:S02]  /*4ded0*/  ISETP.LT.AND P2, PT, R14, UR43, !P0 ;  /* 0x0000002b0e007c0c */ /* 0x000fe4000c741270 */
[----:B------:R-:W-:Y:S01]  /*4dee0*/  ISETP.LT.AND P1, PT, R12, UR44, !P0 ;  /* 0x0000002c0c007c0c */ /* 0x000fe2000c721270 */
[----:B------:R-:W-:Y:S01]  /*4def0*/  VIADD R199, R10, 0x120 ;  /* 0x000001200ac77836 */ /* 0x000fe20000000000 */
[----:B------:R-:W-:Y:S01]  /*4df00*/  ISETP.LT.AND P3, PT, R13, UR42, !P0 ;  /* 0x0000002a0d007c0c */ /* 0x000fe2000c761270 */
[----:B------:R-:W-:Y:S01]  /*4df10*/  ULDC.64 UR42, c[0x0][0x228] ;  /* 0x00008a00002a7ab9 */ /* 0x000fe20000000a00 */
        /* <DEDUP_REMOVED lines=9> */
[----:B------:R-:W-:Y:S01]  /*4dfb0*/  ISETP.GE.AND P0, PT, R221, UR17, PT ;  /* 0x00000011dd007c0c */ /* 0x000fe2000bf06270 */
[----:B------:R-:W-:Y:S01]  /*4dfc0*/  VIADD R223, R224, UR14 ;  /* 0x0000000ee0df7c36 */ /* 0x000fe20008000000 */
[----:B------:R-:W-:Y:S01]  /*4dfd0*/  @P3 LOP3.LUT R161, R161, 0x1, RZ, 0xfc, !PT ;  /* 0x00000001a1a13812 */ /* 0x000fe200078efcff */
[----:B------:R-:W-:Y:S01]  /*4dfe0*/  ULDC UR17, c[0x0][0x248] ;  /* 0x0000920000117ab9 */ /* 0x000fe20000000800 */
[----:B------:R-:W-:Y:S01]  /*4dff0*/  ISETP.LT.AND P3, PT, R13, UR34, !P0 ;  /* 0x000000220d007c0c */ /* 0x000fe2000c761270 */
[----:B------:R-:W-:Y:S01]  /*4e000*/  ULDC UR34, c[0x0][0x228] ;  /* 0x00008a0000227ab9 */ /* 0x000fe20000000800 */
[----:B------:R-:W-:Y:S01]  /*4e010*/  ISETP.LT.AND P2, PT, R14, UR32, !P0 ;  /* 0x000000200e007c0c */ /* 0x000fe2000c741270 */
[----:B------:R-:W-:Y:S01]  /*4e020*/  ULDC UR32, c[0x0][0x228] ;  /* 0x00008a0000207ab9 */ /* 0x000fe20000000800 */
[----:B------:R-:W-:Y:S01]  /*4e030*/  LOP3.LUT R160, R160, 0xefffffff, RZ, 0xc0, !PT ;  /* 0xefffffffa0a07812 */ /* 0x000fe200078ec0ff */
[----:B------:R-:W-:Y:S01]  /*4e040*/  ULDC UR14, c[0x0][0x228] ;  /* 0x00008a00000e7ab9 */ /* 0x000fe20000000800 */
[----:B------:R-:W-:Y:S01]  /*4e050*/  ISETP.LT.AND P1, PT, R12, UR45, !P0 ;  /* 0x0000002d0c007c0c */ /* 0x000fe2000c721270 */
[----:B------:R-:W-:-:S06]  /*4e060*/  VIADD R222, R223, UR17 ;  /* 0x00000011dfde7c36 */ /* 0x000fcc0008000000 */
[----:B------:R-:W-:Y:S01]  /*4e070*/  @P3 LOP3.LUT R160, R160, 0x10000000, RZ, 0xfc, !PT ;  /* 0x10000000a0a03812 */ /* 0x000fe200078efcff */
[----:B------:R-:W-:Y:S01]  /*4e080*/  ULDC UR17, c[0x0][0x228] ;  /* 0x00008a0000117ab9 */ /* 0x000fe20000000800 */
[----:B------:R-:W-:Y:S01]  /*4e090*/  VIADD R198, R10, 0x11f ;  /* 0x0000011f0ac67836 */ /* 0x000fe20000000000 */
[----:B------:R-:W-:Y:S01]  /*4e0a0*/  LOP3.LUT R157, R157, 0x7fffffff, RZ, 0xc0, !PT ;  /* 0x7fffffff9d9d7812 */ /* 0x000fe200078ec0ff */
[----:B------:R-:W-:Y:S01]  /*4e0b0*/  ULDC UR45, c[0x0][0x228] ;  /* 0x00008a00002d7ab9 */ /* 0x000fe20000000800 */
        /* <DEDUP_REMOVED lines=10> */
[----:B------:R-:W-:Y:S01]  /*4e160*/  ISETP.LT.AND P3, PT, R13, UR34, !P0 ;  /* 0x000000220d007c0c */ /* 0x000fe2000c761270 */
[----:B------:R-:W-:Y:S01]  /*4e170*/  ULDC UR34, c[0x0][0x228] ;  /* 0x00008a0000227ab9 */ /* 0x000fe20000000800 */
[----:B------:R-:W-:Y:S01]  /*4e180*/  ISETP.LT.AND P2, PT, R14, UR32, !P0 ;  /* 0x000000200e007c0c */ /* 0x000fe2000c741270 */
[----:B------:R-:W-:Y:S01]  /*4e190*/  ULDC UR32, c[0x0][0x228] ;  /* 0x00008a0000207ab9 */ /* 0x000fe20000000800 */
[----:B------:R-:W-:Y:S02]  /*4e1a0*/  LOP3.LUT R160, R160, 0xfeffffff, RZ, 0xc0, !PT ;  /* 0xfeffffffa0a07812 */ /* 0x000fe400078ec0ff */
[----:B------:R-:W-:Y:S01]  /*4e1b0*/  ISETP.LT.AND P1, PT, R12, UR27, !P0 ;  /* 0x0000001b0c007c0c */ /* 0x000fe2000c721270 */
[----:B------:R-:W-:-:S06]  /*4e1c0*/  ULDC.64 UR26, c[0x0][0x228] ;  /* 0x00008a00001a7ab9 */ /* 0x000fcc0000000a00 */
        /* <DEDUP_REMOVED lines=34> */
[----:B------:R-:W-:Y:S01]  /*4e3f0*/  ULDC.64 UR34, c[0x0][0x228] ;  /* 0x00008a0000227ab9 */ /* 0x000fe20000000a00 */
[----:B------:R-:W-:Y:S01]  /*4e400*/  ISETP.LT.AND P2, PT, R14, UR32, !P0 ;  /* 0x000000200e007c0c */ /* 0x000fe2000c741270 */
[----:B------:R-:W-:Y:S01]  /*4e410*/  ULDC.64 UR32, c[0x0][0x228] ;  /* 0x00008a0000207ab9 */ /* 0x000fe20000000a00 */
[----:B------:R-:W-:Y:S01]  /*4e420*/  ISETP.LT.AND P1, PT, R12, UR5, !P0 ;  /* 0x000000050c007c0c */ /* 0x000fe2000c721270 */
[----:B------:R-:W-:Y:S01]  /*4e430*/  ULDC UR5, c[0x0][0x248] ;  /* 0x0000920000057ab9 */ /* 0x000fe20000000800 */
[----:B------:R-:W-:-:S07]  /*4e440*/  ULDC UR15, c[0x0][0x228] ;  /* 0x00008a00000f7ab9 */ /* 0x000fce0000000800 */
        /* <DEDUP_REMOVED lines=13> */
[----:B------:R-:W-:Y:S02]  /*4e520*/  ISETP.LT.AND P3, PT, R13, UR61, !P0 ;  /* 0x0000003d0d007c0c */ /* 0x000fe4000c761270 */
[----:B------:R-:W-:Y:S02]  /*4e530*/  ISETP.LT.AND P2, PT, R14, UR60, !P0 ;  /* 0x0000003c0e007c0c */ /* 0x000fe4000c741270 */
[----:B------:R-:W-:Y:S02]  /*4e540*/  LOP3.LUT R160, R160, 0xffffefff, RZ, 0xc0, !PT ;  /* 0xffffefffa0a07812 */ /* 0x000fe400078ec0ff */
[----:B------:R-:W-:Y:S01]  /*4e550*/  ISETP.LT.AND P1, PT, R12, UR47, !P0 ;  /* 0x0000002f0c007c0c */ /* 0x000fe2000c721270 */
[----:B------:R-:W-:Y:S01]  /*4e560*/  VIADD R218, R219, UR23 ;  /* 0x00000017dbda7c36 */ /* 0x000fe20008000000 */
[----:B------:R-:W-:Y:S01]  /*4e570*/  ULDC UR60, c[0x0][0x228] ;  /* 0x00008a00003c7ab9 */ /* 0x000fe20000000800 */
[----:B------:R-:W-:-:S04]  /*4e580*/  ULDC UR61, c[0x0][0x228] ;  /* 0x00008a00003d7ab9 */ /* 0x000fc80000000800 */
[----:B------:R-:W-:Y:S01]  /*4e590*/  @P3 LOP3.LUT R160, R160, 0x1000, RZ, 0xfc, !PT ;  /* 0x00001000a0a03812 */ /* 0x000fe200078efcff */
[----:B------:R-:W-:Y:S01]  /*4e5a0*/  ULDC UR23, c[0x0][0x228] ;  /* 0x00008a0000177ab9 */ /* 0x000fe20000000800 */
[----:B------:R-:W-:Y:S01]  /*4e5b0*/  VIADD R197, R10, 0x11e ;  /* 0x0000011e0ac57836 */ /* 0x000fe20000000000 */
        /* <DEDUP_REMOVED lines=14> */
[----:B------:R-:W-:Y:S01]  /*4e6a0*/  VIADD R196, R10, 0x11d ;  /* 0x0000011d0ac47836 */ /* 0x000fe20000000000 */
[----:B------:R-:W-:Y:S01]  /*4e6b0*/  LOP3.LUT R160, R160, 0xfffffeff, RZ, 0xc0, !PT ;  /* 0xfffffeffa0a07812 */ /* 0x000fe200078ec0ff */
[----:B------:R-:W-:Y:S01]  /*4e6c0*/  VIADD R195, R10, 0x11c ;  /* 0x0000011c0ac37836 */ /* 0x000fe20000000000 */
[----:B------:R-:W-:Y:S01]  /*4e6d0*/  ISETP.LT.AND P1, PT, R12, UR46, !P0 ;  /* 0x0000002e0c007c0c */ /* 0x000fe2000c721270 */
[----:B------:R-:W-:Y:S01]  /*4e6e0*/  ULDC UR46, c[0x0][0x228] ;  /* 0x00008a00002e7ab9 */ /* 0x000fe20000000800 */
[----:B------:R-:W-:Y:S01]  /*4e6f0*/  VIADD R194, R10, 0x11b ;  /* 0x0000011b0ac27836 */ /* 0x000fe20000000000 */
        /* <DEDUP_REMOVED lines=14> */
[----:B------:R-:W-:Y:S02]  /*4e7e0*/  ISETP.LT.AND P3, PT, R13, UR57, !P0 ;  /* 0x000000390d007c0c */ /* 0x000fe4000c761270 */
[----:B------:R-:W-:Y:S02]  /*4e7f0*/  ISETP.LT.AND P2, PT, R14, UR56, !P0 ;  /* 0x000000380e007c0c */ /* 0x000fe4000c741270 */
[----:B------:R-:W-:Y:S01]  /*4e800*/  ISETP.LT.AND P1, PT, R12, UR9, !P0 ;  /* 0x000000090c007c0c */ /* 0x000fe2000c721270 */
[----:B------:R-:W-:-:S02]  /*4e810*/  VIADD R216, R217, UR27 ;  /* 0x0000001bd9d87c36 */ /* 0x000fc40008000000 */
[C---:B------:R-:W-:Y:S02]  /*4e820*/  VIADD R193, R10.reuse, 0x11a ;  /* 0x0000011a0ac17836 */ /* 0x040fe40000000000 */
[C---:B------:R-:W-:Y:S02]  /*4e830*/  VIADD R192, R10.reuse, 0x119 ;  /* 0x000001190ac07836 */ /* 0x040fe40000000000 */
[C---:B------:R-:W-:Y:S02]  /*4e840*/  VIADD R191, R10.reuse, 0x118 ;  /* 0x000001180abf7836 */ /* 0x040fe40000000000 */
[----:B------:R-:W-:Y:S01]  /*4e850*/  VIADD R190, R10, 0x117 ;  /* 0x000001170abe7836 */ /* 0x000fe20000000000 */
[----:B------:R-:W-:Y:S01]  /*4e860*/  @P3 LOP3.LUT R160, R160, 0x10, RZ, 0xfc, !PT ;  /* 0x00000010a0a03812 */ /* 0x000fe200078efcff */
[----:B------:R-:W-:Y:S01]  /*4e870*/  ULDC UR9, c[0x0][0x228] ;  /* 0x00008a0000097ab9 */ /* 0x000fe20000000800 */
[----:B------:R-:W-:Y:S01]  /*4e880*/  ISETP.LT.AND P0, PT, R11, UR38, !P0 ;  /* 0x000000260b007c0c */ /* 0x000fe2000c701270 */
[----:B------:R-:W-:Y:S01]  /*4e890*/  ULDC UR27, c[0x0][0x228] ;  /* 0x00008a00001b7ab9 */ /* 0x000fe20000000800 */
[----:B------:R-:W-:Y:S01]  /*4e8a0*/  LOP3.LUT R160, R160, 0xfffffff7, RZ, 0xc0, !PT ;  /* 0xfffffff7a0a07812 */ /* 0x000fe200078ec0ff */
[----:B------:R-:W-:Y:S01]  /*4e8b0*/  ULDC UR56, c[0x0][0x228] ;  /* 0x00008a0000387ab9 */ /* 0x000fe20000000800 */
[----:B------:R-:W-:Y:S01]  /*4e8c0*/  LOP3.LUT R156, R156, 0x7fffffff, RZ, 0xc0, !PT ;  /* 0x7fffffff9c9c7812 */ /* 0x000fe200078ec0ff */
[----:B------:R-:W-:Y:S01]  /*4e8d0*/  VIADD R189, R10, 0x116 ;  /* 0x000001160abd7836 */ /* 0x000fe20000000000 */
        /* <DEDUP_REMOVED lines=13> */
[----:B------:R-:W-:-:S09]  /*4e9b0*/  ISETP.LT.AND P3, PT, R13, UR55, !P0 ;  /* 0x000000370d007c0c */ /* 0x000fd2000c761270 */
[----:B------:R-:W-:Y:S02]  /*4e9c0*/  @P2 LOP3.LUT R159, R159, 0x80000000, RZ, 0xfc, !PT ;  /* 0x800000009f9f2812 */ /* 0x000fe400078efcff */
[----:B------:R-:W-:Y:S01]  /*4e9d0*/  LOP3.LUT R160, R160, 0xfffffffe, RZ, 0xc0, !PT ;  /* 0xfffffffea0a07812 */ /* 0x000fe200078ec0ff */
[----:B------:R-:W-:Y:S01]  /*4e9e0*/  VIADD R215, R216, UR10 ;  /* 0x0000000ad8d77c36 */ /* 0x000fe20008000000 */
[----:B------:R-:W-:Y:S01]  /*4e9f0*/  ISETP.LT.AND P0, PT, R11, UR40, !P0 ;  /* 0x000000280b007c0c */ /* 0x000fe2000c701270 */
[----:B------:R-:W-:Y:S01]  /*4ea00*/  ULDC UR10, c[0x0][0x248] ;  /* 0x00009200000a7ab9 */ /* 0x000fe20000000800 */
[----:B------:R-:W-:Y:S01]  /*4ea10*/  LOP3.LUT R159, R159, 0xbfffffff, RZ, 0xc0, !PT ;  /* 0xbfffffff9f9f7812 */ /* 0x000fe200078ec0ff */
[----:B------:R-:W-:-:S03]  /*4ea20*/  ULDC UR55, c[0x0][0x228] ;  /* 0x00008a0000377ab9 */ /* 0x000fc60000000800 */
[----:B------:R-:W-:-:S04]  /*4ea30*/  @P1 LOP3.LUT R159, R159, 0x40000000, RZ, 0xfc, !PT ;  /* 0x400000009f9f1812 */ /* 0x000fc800078efcff */
[----:B------:R-:W-:-:S04]  /*4ea40*/  LOP3.LUT R159, R159, 0xdfffffff, RZ, 0xc0, !PT ;  /* 0xdfffffff9f9f7812 */ /* 0x000fc800078ec0ff */
[----:B------:R-:W-:Y:S02]  /*4ea50*/  @P0 LOP3.LUT R159, R159, 0x20000000, RZ, 0xfc, !PT ;  /* 0x200000009f9f0812 */ /* 0x000fe400078efcff */
[----:B------:R-:W-:Y:S02]  /*4ea60*/  ISETP.GE.AND P0, PT, R213, UR33, PT ;  /* 0x00000021d5007c0c */ /* 0x000fe4000bf06270 */
[----:B------:R-:W-:Y:S01]  /*4ea70*/  @P3 LOP3.LUT R160, R160, 0x1, RZ, 0xfc, !PT ;  /* 0x00000001a0a03812 */ /* 0x000fe200078efcff */
[----:B------:R-:W-:Y:S01]  /*4ea80*/  VIADD R214, R215, UR10 ;  /* 0x0000000ad7d67c36 */ /* 0x000fe20008000000 */
[----:B------:R-:W-:Y:S01]  /*4ea90*/  ISETP.LT.AND P3, PT, R13, UR50, !P0 ;  /* 0x000000320d007c0c */ /* 0x000fe2000c761270 */
[----:B------:R-:W-:Y:S01]  /*4eaa0*/  ULDC UR33, c[0x0][0x228] ;  /* 0x00008a0000217ab9 */ /* 0x000fe20000000800 */
[----:B------:R-:W-:Y:S01]  /*4eab0*/  ISETP.LT.AND P2, PT, R14, UR49, !P0 ;  /* 0x000000310e007c0c */ /* 0x000fe2000c741270 */
[----:B------:R-:W-:Y:S01]  /*4eac0*/  ULDC UR50, c[0x0][0x228] ;  /* 0x00008a0000327ab9 */ /* 0x000fe20000000800 */
[----:B------:R-:W-:Y:S01]  /*4ead0*/  LOP3.LUT R159, R159, 0xefffffff, RZ, 0xc0, !PT ;  /* 0xefffffff9f9f7812 */ /* 0x000fe200078ec0ff */
[----:B------:R-:W-:Y:S01]  /*4eae0*/  ULDC UR49, c[0x0][0x228] ;  /* 0x00008a0000317ab9 */ /* 0x000fe20000000800 */
[----:B------:R-:W-:Y:S01]  /*4eaf0*/  ISETP.LT.AND P1, PT, R12, UR11, !P0 ;  /* 0x0000000b0c007c0c */ /* 0x000fe2000c721270 */
[----:B------:R-:W-:-:S06]  /*4eb00*/  ULDC.64 UR10, c[0x0][0x228] ;  /* 0x00008a00000a7ab9 */ /* 0x000fcc0000000a00 */
        /* <DEDUP_REMOVED lines=83> */
[----:B------:R-:W-:Y:S01]  /*4f040*/  ULDC UR60, c[0x0][0x228] ;  /* 0x00008a00003c7ab9 */ /* 0x000fe20000000800 */
[----:B------:R-:W-:Y:S01]  /*4f050*/  LOP3.LUT R159, R159, 0xfffffeff, RZ, 0xc0, !PT ;  /* 0xfffffeff9f9f7812 */ /* 0x000fe200078ec0ff */
[----:B------:R-:W-:Y:S01]  /*4f060*/  ULDC UR10, c[0x0][0x248] ;  /* 0x00009200000a7ab9 */ /* 0x000fe20000000800 */
[----:B------:R-:W-:Y:S01]  /*4f070*/  ISETP.LT.AND P1, PT, R12, UR61, !P0 ;  /* 0x0000003d0c007c0c */ /* 0x000fe2000c721270 */
[----:B------:R-:W-:Y:S01]  /*4f080*/  ULDC UR61, c[0x0][0x228] ;  /* 0x00008a00003d7ab9 */ /* 0x000fe20000000800 */
[----:B------:R-:W-:-:S05]  /*4f090*/  ULDC UR59, c[0x0][0x228] ;  /* 0x00008a00003b7ab9 */ /* 0x000fca0000000800 */
[----:B------:R-:W-:-:S04]  /*4f0a0*/  @P3 LOP3.LUT R159, R159, 0x100, RZ, 0xfc, !PT ;  /* 0x000001009f9f3812 */ /* 0x000fc800078efcff */
        /* <DEDUP_REMOVED lines=17> */
[----:B------:R-:W-:Y:S01]  /*4f1c0*/  VIADD R210, R211, UR10 ;  /* 0x0000000ad3d27c36 */ /* 0x000fe20008000000 */
[----:B------:R-:W-:Y:S01]  /*4f1d0*/  LOP3.LUT R159, R159, 0xffffffef, RZ, 0xc0, !PT ;  /* 0xffffffef9f9f7812 */ /* 0x000fe200078ec0ff */
[----:B------:R-:W-:Y:S01]  /*4f1e0*/  ULDC UR10, c[0x0][0x248] ;  /* 0x00009200000a7ab9 */ /* 0x000fe20000000800 */
[----:B------:R-:W-:Y:S01]  /*4f1f0*/  ISETP.LT.AND P3, PT, R13, UR60, !P0 ;  /* 0x0000003c0d007c0c */ /* 0x000fe2000c761270 */
[----:B------:R-:W-:Y:S01]  /*4f200*/  ULDC.64 UR34, c[0x0][0x228] ;  /* 0x00008a0000227ab9 */ /* 0x000fe20000000a00 */
[----:B------:R-:W-:Y:S01]  /*4f210*/  ISETP.LT.AND P2, PT, R14, UR61, !P0 ;  /* 0x0000003d0e007c0c */ /* 0x000fe2000c741270 */
[----:B------:R-:W-:Y:S01]  /*4f220*/  VIADD R180, R10, 0x10d ;  /* 0x0000010d0ab47836 */ /* 0x000fe20000000000 */
[----:B------:R-:W-:Y:S01]  /*4f230*/  ISETP.LT.AND P1, PT, R12, UR12, !P0 ;  /* 0x0000000c0c007c0c */ /* 0x000fe2000c721270 */
[----:B------:R-:W-:Y:S01]  /*4f240*/  VIADD R209, R210, UR10 ;  /* 0x0000000ad2d17c36 */ /* 0x000fe20008000000 */
[----:B------:R-:W-:Y:S01]  /*4f250*/  ULDC.64 UR10, c[0x0][0x228] ;  /* 0x00008a00000a7ab9 */ /* 0x000fe20000000a00 */
[----:B------:R-:W-:Y:S01]  /*4f260*/  ULDC UR61, c[0x0][0x228] ;  /* 0x00008a00003d7ab9 */ /* 0x000fe20000000800 */
[----:B------:R-:W-:Y:S01]  /*4f270*/  ULDC UR60, c[0x0][0x228] ;  /* 0x00008a00003c7ab9 */ /* 0x000fe20000000800 */
[----:B------:R-:W-:Y:S01]  /*4f280*/  LOP3.LUT R155, R155, 0x7fffffff, RZ, 0xc0, !PT ;  /* 0x7fffffff9b9b7812 */ /* 0x000fe200078ec0ff */
[----:B------:R-:W-:-:S03]  /*4f290*/  ULDC UR42, c[0x0][0x228] ;  /* 0x00008a00002a7ab9 */ /* 0x000fc60000000800 */
        /* <DEDUP_REMOVED lines=15> */
[----:B------:R-:W-:Y:S01]  /*4f390*/  ISETP.LT.AND P3, PT, R13, UR60, !P0 ;  /* 0x0000003c0d007c0c */ /* 0x000fe2000c761270 */
[----:B------:R-:W-:Y:S01]  /*4f3a0*/  ULDC UR61, c[0x0][0x228] ;  /* 0x00008a00003d7ab9 */ /* 0x000fe20000000800 */
[----:B------:R-:W-:-:S07]  /*4f3b0*/  ISETP.LT.AND P0, PT, R11, UR34, !P0 ;  /* 0x000000220b007c0c */ /* 0x000fce000c701270 */
[----:B------:R-:W-:Y:S02]  /*4f3c0*/  @P2 LOP3.LUT R158, R158, 0x80000000, RZ, 0xfc, !PT ;  /* 0x800000009e9e2812 */ /* 0x000fe400078efcff */
[----:B------:R-:W-:Y:S01]  /*4f3d0*/  LOP3.LUT R159, R159, 0xfffffffe, RZ, 0xc0, !PT ;  /* 0xfffffffe9f9f7812 */ /* 0x000fe200078ec0ff */
        /* <DEDUP_REMOVED lines=8> */
[----:B------:R-:W-:Y:S01]  /*4f460*/  ULDC.64 UR40, c[0x0][0x228] ;  /* 0x00008a0000287ab9 */ /* 0x000fe20000000a00 */
[----:B------:R-:W-:Y:S02]  /*4f470*/  @P3 LOP3.LUT R159, R159, 0x1, RZ, 0xfc, !PT ;  /* 0x000000019f9f3812 */ /* 0x000fe400078efcff */
[----:B------:R-:W-:Y:S02]  /*4f480*/  ISETP.LT.AND P3, PT, R13, UR18, !P0 ;  /* 0x000000120d007c0c */ /* 0x000fe4000c761270 */
[----:B------:R-:W-:Y:S02]  /*4f490*/  ISETP.LT.AND P2, PT, R14, UR14, !P0 ;  /* 0x0000000e0e007c0c */ /* 0x000fe4000c741270 */
[----:B------:R-:W-:-:S02]  /*4f4a0*/  LOP3.LUT R158, R158, 0xefffffff, RZ, 0xc0, !PT ;  /* 0xefffffff9e9e7812 */ /* 0x000fc400078ec0ff */
        /* <DEDUP_REMOVED lines=19> */
[----:B------:R-:W-:Y:S01]  /*4f5e0*/  ULDC UR43, c[0x0][0x228] ;  /* 0x00008a00002b7ab9 */ /* 0x000fe20000000800 */
[----:B------:R-:W-:Y:S01]  /*4f5f0*/  ISETP.LT.AND P1, PT, R12, UR22, !P0 ;  /* 0x000000160c007c0c */ /* 0x000fe2000c721270 */
[----:B------:R-:W-:-:S08]  /*4f600*/  VIADD R204, R205, UR10 ;  /* 0x0000000acdcc7c36 */ /* 0x000fd00008000000 */
[----:B------:R-:W-:Y:S01]  /*4f610*/  @P3 LOP3.LUT R158, R158, 0x1000000, RZ, 0xfc, !PT ;  /* 0x010000009e9e3812 */ /* 0x000fe200078efcff */
[----:B------:R-:W-:Y:S01]  /*4f620*/  ULDC.64 UR18, c[0x0][0x228] ;  /* 0x00008a0000127ab9 */ /* 0x000fe20000000a00 */
        /* <DEDUP_REMOVED lines=12> */
[----:B------:R-:W-:Y:S01]  /*4f6f0*/  ULDC.64 UR20, c[0x0][0x228] ;  /* 0x00008a0000147ab9 */ /* 0x000fe20000000a00 */
[----:B------:R-:W-:Y:S02]  /*4f700*/  ISETP.LT.AND P2, PT, R14, UR24, !P0 ;  /* 0x000000180e007c0c */ /* 0x000fe4000c741270 */
        /* <DEDUP_REMOVED lines=52> */
[----:B------:R-:W-:Y:S01]  /*4fa50*/  ISETP.LT.AND P2, PT, R14, UR23, !P0 ;  /* 0x000000170e007c0c */ /* 0x000fe2000c741270 */
[----:B------:R-:W-:Y:S01]  /*4fa60*/  VIADD R201, R202, UR12 ;  /* 0x0000000ccac97c36 */ /* 0x000fe20008000000 */
        /* <DEDUP_REMOVED lines=22> */
[----:B------:R-:W-:Y:S01]  /*4fbd0*/  VIADD R179, R10, 0x10c ;  /* 0x0000010c0ab37836 */ /* 0x000fe20000000000 */
[----:B------:R-:W-:-:S03]  /*4fbe0*/  ULDC UR44, c[0x0][0x228] ;  /* 0x00008a00002c7ab9 */ /* 0x000fc60000000800 */
[----:B------:R-:W-:Y:S01]  /*4fbf0*/  @P3 LOP3.LUT R158, R158, 0x10, RZ, 0xfc, !PT ;  /* 0x000000109e9e3812 */ /* 0x000fe200078efcff */
[----:B------:R-:W-:Y:S01]  /*4fc00*/  ULDC UR9, c[0x0][0x228] ;  /* 0x00008a0000097ab9 */ /* 0x000fe20000000800 */
        /* <DEDUP_REMOVED lines=10> */
[----:B------:R-:W-:-:S03]  /*4fcb0*/  ULDC UR11, c[0x0][0x228] ;  /* 0x00008a00000b7ab9 */ /* 0x000fc60000000800 */
[----:B------:R-:W-:Y:S01]  /*4fcc0*/  ISETP.LT.AND P2, PT, R14, UR27, !P0 ;  /* 0x0000001b0e007c0c */ /* 0x000fe2000c741270 */
[----:B------:R-:W-:Y:S01]  /*4fcd0*/  ULDC.64 UR26, c[0x0][0x228] ;  /* 0x00008a00001a7ab9 */ /* 0x000fe20000000a00 */
[----:B------:R-:W-:Y:S01]  /*4fce0*/  ISETP.LT.AND P1, PT, R12, UR31, !P0 ;  /* 0x0000001f0c007c0c */ /* 0x000fe2000c721270 */
[----:B------:R-:W-:Y:S01]  /*4fcf0*/  ULDC.64 UR30, c[0x0][0x228] ;  /* 0x00008a00001e7ab9 */ /* 0x000fe20000000a00 */
[----:B------:R-:W-:Y:S01]  /*4fd00*/  ISETP.LT.AND P3, PT, R13, UR45, !P0 ;  /* 0x0000002d0d007c0c */ /* 0x000fe2000c761270 */
[----:B------:R-:W-:Y:S01]  /*4fd10*/  ULDC UR45, c[0x0][0x228] ;  /* 0x00008a00002d7ab9 */ /* 0x000fe20000000800 */
[----:B------:R-:W-:Y:S01]  /*4fd20*/  ISETP.LT.AND P0, PT, R11, UR20, !P0 ;  /* 0x000000140b007c0c */ /* 0x000fe2000c701270 */
[----:B------:R-:W-:-:S06]  /*4fd30*/  ULDC UR20, c[0x0][0x248] ;  /* 0x0000920000147ab9 */ /* 0x000fcc0000000800 */
[----:B------:R-:W-:-:S04]  /*4fd40*/  @P2 LOP3.LUT R157, R157, 0x80000000, RZ, 0xfc, !PT ;  /* 0x800000009d9d2812 */ /* 0x000fc800078efcff */
[----:B------:R-:W-:-:S04]  /*4fd50*/  LOP3.LUT R157, R157, 0xbfffffff, RZ, 0xc0, !PT ;  /* 0xbfffffff9d9d7812 */ /* 0x000fc800078ec0ff */
[----:B------:R-:W-:-:S04]  /*4fd60*/  @P1 LOP3.LUT R157, R157, 0x40000000, RZ, 0xfc, !PT ;  /* 0x400000009d9d1812 */ /* 0x000fc800078efcff */
[----:B------:R-:W-:Y:S02]  /*4fd70*/  LOP3.LUT R157, R157, 0xdfffffff, RZ, 0xc0, !PT ;  /* 0xdfffffff9d9d7812 */ /* 0x000fe400078ec0ff */
[----:B------:R-:W-:Y:S02]  /*4fd80*/  LOP3.LUT R158, R158, 0xfffffffe, RZ, 0xc0, !PT ;  /* 0xfffffffe9e9e7812 */ /* 0x000fe400078ec0ff */
        /* <DEDUP_REMOVED lines=110> */
[----:B------:R-:W-:Y:S01]  /*50470*/  ULDC.64 UR40, c[0x0][0x228] ;  /* 0x00008a0000287ab9 */ /* 0x000fe20000000a00 */
[----:B------:R-:W-:Y:S02]  /*50480*/  LOP3.LUT R157, R157, 0xfffffeff, RZ, 0xc0, !PT ;  /* 0xfffffeff9d9d7812 */ /* 0x000fe400078ec0ff */
[----:B------:R-:W-:Y:S01]  /*50490*/  ISETP.LT.AND P1, PT, R12, UR59, !P0 ;  /* 0x0000003b0c007c0c */ /* 0x000fe2000c721270 */
[----:B------:R-:W-:-:S06]  /*504a0*/  VIADD R193, R194, UR27 ;  /* 0x0000001bc2c17c36 */ /* 0x000fcc0008000000 */
[----:B------:R-:W-:Y:S01]  /*504b0*/  @P3 LOP3.LUT R157, R157, 0x100, RZ, 0xfc, !PT ;  /* 0x000001009d9d3812 */ /* 0x000fe200078efcff */
[----:B------:R-:W-:Y:S01]  /*504c0*/  ULDC UR59, c[0x0][0x228] ;  /* 0x00008a00003b7ab9 */ /* 0x000fe20000000800 */
[----:B------:R-:W-:Y:S01]  /*504d0*/  ISETP.LT.AND P0, PT, R11, UR38, !P0 ;  /* 0x000000260b007c0c */ /* 0x000fe2000c701270 */
[----:B------:R-:W-:Y:S01]  /*504e0*/  VIADD R192, R193, UR32 ;  /* 0x00000020c1c07c36 */ /* 0x000fe20008000000 */
[----:B------:R-:W-:Y:S01]  /*504f0*/  LOP3.LUT R157, R157, 0xffffff7f, RZ, 0xc0, !PT ;  /* 0xffffff7f9d9d7812 */ /* 0x000fe200078ec0ff */
[----:B------:R-:W-:Y:S01]  /*50500*/  ULDC UR32, c[0x0][0x248] ;  /* 0x0000920000207ab9 */ /* 0x000fe20000000800 */
[----:B------:R-:W-:Y:S01]  /*50510*/  ULDC UR38, c[0x0][0x228] ;  /* 0x00008a0000267ab9 */ /* 0x000fe20000000800 */
[----:B------:R-:W-:Y:S01]  /*50520*/  ULDC UR27, c[0x0][0x22c] ;  /* 0x00008b00001b7ab9 */ /* 0x000fe20000000800 */
        /* <DEDUP_REMOVED lines=13> */
[----:B------:R-:W-:-:S08]  /*50600*/  ULDC UR45, c[0x0][0x228] ;  /* 0x00008a00002d7ab9 */ /* 0x000fd00000000800 */
[----:B------:R-:W-:Y:S01]  /*50610*/  @P3 LOP3.LUT R157, R157, 0x10, RZ, 0xfc, !PT ;  /* 0x000000109d9d3812 */ /* 0x000fe200078efcff */
[----:B------:R-:W-:-:S03]  /*50620*/  ULDC UR46, c[0x0][0x228] ;  /* 0x00008a00002e7ab9 */ /* 0x000fc60000000800 */
        /* <DEDUP_REMOVED lines=25> */
[----:B------:R-:W-:Y:S01]  /*507c0*/  VIADD R176, R10, 0x109 ;  /* 0x000001090ab07836 */ /* 0x000fe20000000000 */
[----:B------:R-:W-:Y:S01]  /*507d0*/  @P3 LOP3.LUT R157, R157, 0x1, RZ, 0xfc, !PT ;  /* 0x000000019d9d3812 */ /* 0x000fe200078efcff */
[----:B------:R-:W-:Y:S01]  /*507e0*/  ULDC UR35, c[0x0][0x228] ;  /* 0x00008a0000237ab9 */ /* 0x000fe20000000800 */
[----:B------:R-:W-:Y:S01]  /*507f0*/  ISETP.LT.AND P3, PT, R13, UR32, !P0 ;  /* 0x000000200d007c0c */ /* 0x000fe2000c761270 */
[----:B------:R-:W-:Y:S01]  /*50800*/  ULDC UR32, c[0x0][0x248] ;  /* 0x0000920000207ab9 */ /* 0x000fe20000000800 */
[----:B------:R-:W-:-:S02]  /*50810*/  ISETP.LT.AND P2, PT, R14, UR51, !P0 ;  /* 0x000000330e007c0c */ /* 0x000fc4000c741270 */
[----:B------:R-:W-:Y:S02]  /*50820*/  LOP3.LUT R156, R156, 0xefffffff, RZ, 0xc0, !PT ;  /* 0xefffffff9c9c7812 */ /* 0x000fe400078ec0ff */
[----:B------:R-:W-:Y:S01]  /*50830*/  ISETP.LT.AND P1, PT, R12, UR53, !P0 ;  /* 0x000000350c007c0c */ /* 0x000fe2000c721270 */
[----:B------:R-:W-:Y:S01]  /*50840*/  ULDC UR53, c[0x0][0x228] ;  /* 0x00008a0000357ab9 */ /* 0x000fe20000000800 */
[----:B------:R-:W-:Y:S01]  /*50850*/  VIADD R190, R191, UR32 ;  /* 0x00000020bfbe7c36 */ /* 0x000fe20008000000 */
[----:B------:R-:W-:-:S04]  /*50860*/  ULDC UR51, c[0x0][0x228] ;  /* 0x00008a0000337ab9 */ /* 0x000fc80000000800 */
[----:B------:R-:W-:Y:S01]  /*50870*/  @P3 LOP3.LUT R156, R156, 0x10000000, RZ, 0xfc, !PT ;  /* 0x100000009c9c3812 */ /* 0x000fe200078efcff */
[----:B------:R-:W-:-:S03]  /*50880*/  ULDC UR32, c[0x0][0x248] ;  /* 0x0000920000207ab9 */ /* 0x000fc60000000800 */
        /* <DEDUP_REMOVED lines=13> */
[----:B------:R-:W-:Y:S01]  /*50960*/  LOP3.LUT R156, R156, 0xfeffffff, RZ, 0xc0, !PT ;  /* 0xfeffffff9c9c7812 */ /* 0x000fe200078ec0ff */
[----:B------:R-:W-:Y:S01]  /*50970*/  VIADD R188, R189, UR32 ;  /* 0x00000020bdbc7c36 */ /* 0x000fe20008000000 */
[----:B------:R-:W-:Y:S01]  /*50980*/  ISETP.LT.AND P2, PT, R14, UR58, !P0 ;  /* 0x0000003a0e007c0c */ /* 0x000fe2000c741270 */
[----:B------:R-:W-:Y:S01]  /*50990*/  ULDC UR58, c[0x0][0x228] ;  /* 0x00008a00003a7ab9 */ /* 0x000fe20000000800 */
[----:B------:R-:W-:Y:S01]  /*509a0*/  ISETP.LT.AND P1, PT, R12, UR55, !P0 ;  /* 0x000000370c007c0c */ /* 0x000fe2000c721270 */
[----:B------:R-:W-:Y:S01]  /*509b0*/  ULDC UR32, c[0x0][0x22c] ;  /* 0x00008b0000207ab9 */ /* 0x000fe20000000800 */
[C---:B------:R-:W-:Y:S02]  /*509c0*/  VIADD R175, R10.reuse, 0x108 ;  /* 0x000001080aaf7836 */ /* 0x040fe40000000000 */
[----:B------:R-:W-:Y:S01]  /*509d0*/  VIADD R174, R10, 0x107 ;  /* 0x000001070aae7836 */ /* 0x000fe20000000000 */
[----:B------:R-:W-:Y:S01]  /*509e0*/  LOP3.LUT R154, R154, 0x7fffffff, RZ, 0xc0, !PT ;  /* 0x7fffffff9a9a7812 */ /* 0x000fe200078ec0ff */
[----:B------:R-:W-:Y:S01]  /*509f0*/  ULDC UR55, c[0x0][0x228] ;  /* 0x00008a0000377ab9 */ /* 0x000fe20000000800 */
[----:B------:R-:W-:Y:S01]  /*50a00*/  @P3 LOP3.LUT R156, R156, 0x1000000, RZ, 0xfc, !PT ;  /* 0x010000009c9c3812 */ /* 0x000fe200078efcff */
[C---:B------:R-:W-:Y:S01]  /*50a10*/  VIADD R173, R10.reuse, 0x106 ;  /* 0x000001060aad7836 */ /* 0x040fe20000000000 */
[----:B------:R1:W-:Y:S01]  /*50a20*/  STL [R1+0x26dc], R243 ;  /* 0x0026dcf301007387 */ /* 0x0003e20000100800 */
[----:B------:R-:W-:Y:S01]  /*50a30*/  VIADD R172, R10, 0x105 ;  /* 0x000001050aac7836 */ /* 0x000fe20000000000 */
[----:B------:R-:W-:Y:S01]  /*50a40*/  LOP3.LUT R156, R156, 0xff7fffff, RZ, 0xc0, !PT ;  /* 0xff7fffff9c9c7812 */ /* 0x000fe200078ec0ff */
[----:B------:R-:W-:-:S03]  /*50a50*/  ULDC UR59, c[0x0][0x228] ;  /* 0x00008a00003b7ab9 */ /* 0x000fc60000000800 */
        /* <DEDUP_REMOVED lines=8> */
[----:B------:R-:W-:Y:S01]  /*50ae0*/  STL [R1+0x26e0], R242 ;  /* 0x0026e0f201007387 */ /* 0x000fe20000100800 */
[----:B------:R-:W-:Y:S01]  /*50af0*/  LOP3.LUT R156, R156, 0xffefffff, RZ, 0xc0, !PT ;  /* 0xffefffff9c9c7812 */ /* 0x000fe200078ec0ff */
[----:B------:R-:W-:Y:S01]  /*50b00*/  ULDC UR41, c[0x0][0x228] ;  /* 0x00008a0000297ab9 */ /* 0x000fe20000000800 */
[----:B------:R-:W-:Y:S01]  /*50b10*/  ISETP.LT.AND P3, PT, R13, UR58, !P0 ;  /* 0x0000003a0d007c0c */ /* 0x000fe2000c761270 */
[----:B------:R-:W-:Y:S01]  /*50b20*/  ULDC UR58, c[0x0][0x228] ;  /* 0x00008a00003a7ab9 */ /* 0x000fe20000000800 */
[----:B------:R-:W-:Y:S02]  /*50b30*/  ISETP.LT.AND P2, PT, R14, UR61, !P0 ;  /* 0x0000003d0e007c0c */ /* 0x000fe4000c741270 */
[----:B------:R-:W-:Y:S01]  /*50b40*/  ISETP.LT.AND P1, PT, R12, UR60, !P0 ;  /* 0x0000003c0c007c0c */ /* 0x000fe2000c721270 */
[----:B------:R-:W-:Y:S08]  /*50b50*/  STL [R1+0x26e4], R241 ;  /* 0x0026e4f101007387 */ /* 0x000ff00000100800 */
[----:B------:R-:W-:Y:S01]  /*50b60*/  @P3 LOP3.LUT R156, R156, 0x100000, RZ, 0xfc, !PT ;  /* 0x001000009c9c3812 */ /* 0x000fe200078efcff */
[----:B------:R-:W-:Y:S01]  /*50b70*/  ULDC UR61, c[0x0][0x228] ;  /* 0x00008a00003d7ab9 */ /* 0x000fe20000000800 */
[----:B------:R-:W-:-:S02]  /*50b80*/  ULDC UR60, c[0x0][0x22c] ;  /* 0x00008b00003c7ab9 */ /* 0x000fc40000000800 */
[----:B------:R-:W-:-:S04]  /*50b90*/  LOP3.LUT R156, R156, 0xfff7ffff, RZ, 0xc0, !PT ;  /* 0xfff7ffff9c9c7812 */ /* 0x000fc800078ec0ff */
[----:B------:R-:W-:Y:S02]  /*50ba0*/  @P2 LOP3.LUT R156, R156, 0x80000, RZ, 0xfc, !PT ;  /* 0x000800009c9c2812 */ /* 0x000fe400078efcff */
[----:B------:R-:W-:Y:S01]  /*50bb0*/  ISETP.LT.AND P0, PT, R11, UR57, !P0 ;  /* 0x000000390b007c0c */ /* 0x000fe2000c701270 */
[----:B------:R-:W-:Y:S01]  /*50bc0*/  STL [R1+0x26e8], R240 ;  /* 0x0026e8f001007387 */ /* 0x000fe20000100800 */
[----:B------:R-:W-:Y:S01]  /*50bd0*/  LOP3.LUT R156, R156, 0xfffbffff, RZ, 0xc0, !PT ;  /* 0xfffbffff9c9c7812 */ /* 0x000fe200078ec0ff */
[----:B------:R-:W-:Y:S01]  /*50be0*/  VIADD R171, R10, 0x104 ;  /* 0x000001040aab7836 */ /* 0x000fe20000000000 */
[----:B------:R-:W-:Y:S02]  /*50bf0*/  ULDC UR57, c[0x0][0x228] ;  /* 0x00008a0000397ab9 */ /* 0x000fe40000000800 */
[----:B------:R-:W-:-:S04]  /*50c00*/  @P1 LOP3.LUT R156, R156, 0x40000, RZ, 0xfc, !PT ;  /* 0x000400009c9c1812 */ /* 0x000fc800078efcff */
[----:B------:R-:W-:-:S04]  /*50c10*/  LOP3.LUT R156, R156, 0xfffdffff, RZ, 0xc0, !PT ;  /* 0xfffdffff9c9c7812 */ /* 0x000fc800078ec0ff */
[----:B------:R-:W-:Y:S02]  /*50c20*/  @P0 LOP3.LUT R156, R156, 0x20000, RZ, 0xfc, !PT ;  /* 0x000200009c9c0812 */ /* 0x000fe400078efcff */
[----:B------:R-:W-:-:S04]  /*50c30*/  ISETP.GE.AND P0, PT, R186, UR33, PT ;  /* 0x00000021ba007c0c */ /* 0x000fc8000bf06270 */
[----:B------:R-:W-:Y:S01]  /*50c40*/  ISETP.LT.AND P3, PT, R13, UR39, !P0 ;  /* 0x000000270d007c0c */ /* 0x000fe2000c761270 */
[----:B------:R-:W-:Y:S01]  /*50c50*/  STL [R1+0x26ec], R239 ;  /* 0x0026ecef01007387 */ /* 0x000fe20000100800 */
[----:B------:R-:W-:Y:S01]  /*50c60*/  ISETP.LT.AND P2, PT, R14, UR58, !P0 ;  /* 0x0000003a0e007c0c */ /* 0x000fe2000c741270 */
[----:B------:R-:W-:Y:S01]  /*50c70*/  ULDC UR39, c[0x0][0x228] ;  /* 0x00008a0000277ab9 */ /* 0x000fe20000000800 */
[----:B------:R-:W-:Y:S02]  /*50c80*/  LOP3.LUT R156, R156, 0xfffeffff, RZ, 0xc0, !PT ;  /* 0xfffeffff9c9c7812 */ /* 0x000fe400078ec0ff */
[----:B------:R-:W-:Y:S01]  /*50c90*/  ISETP.LT.AND P1, PT, R12, UR10, !P0 ;  /* 0x0000000a0c007c0c */ /* 0x000fe2000c721270 */
[----:B------:R-:W-:Y:S01]  /*50ca0*/  ULDC UR10, c[0x0][0x248] ;  /* 0x00009200000a7ab9 */ /* 0x000fe20000000800 */
[----:B------:R-:W-:Y:S01]  /*50cb0*/  STL [R1+0x26f0], R238 ;  /* 0x0026f0ee01007387 */ /* 0x000fe20000100800 */
        /* <DEDUP_REMOVED lines=15> */
[----:B------:R-:W-:Y:S01]  /*50db0*/  STL [R1+0x26f4], R237 ;  /* 0x0026f4ed01007387 */ /* 0x000fe20000100800 */
[----:B------:R-:W-:Y:S02]  /*50dc0*/  LOP3.LUT R156, R156, 0xffffefff, RZ, 0xc0, !PT ;  /* 0xffffefff9c9c7812 */ /* 0x000fe400078ec0ff */
[----:B------:R-:W-:Y:S01]  /*50dd0*/  ISETP.LT.AND P1, PT, R12, UR12, !P0 ;  /* 0x0000000c0c007c0c */ /* 0x000fe2000c721270 */
[----:B------:R-:W-:Y:S01]  /*50de0*/  VIADD R186, R187, UR10 ;  /* 0x0000000abbba7c36 */ /* 0x000fe20008000000 */
[----:B------:R-:W-:Y:S01]  /*50df0*/  ULDC UR5, c[0x0][0x228] ;  /* 0x00008a0000057ab9 */ /* 0x000fe20000000800 */
[C---:B------:R-:W-:Y:S01]  /*50e00*/  VIADD R23, R10.reuse, 0x103 ;  /* 0x000001030a177836 */ /* 0x040fe20000000000 */
[----:B------:R-:W-:Y:S01]  /*50e10*/  ULDC UR16, c[0x0][0x228] ;  /* 0x00008a0000107ab9 */ /* 0x000fe20000000800 */
[----:B------:R-:W-:Y:S01]  /*50e20*/  VIADD R22, R10, 0x102 ;  /* 0x000001020a167836 */ /* 0x000fe20000000000 */
[----:B------:R-:W-:Y:S01]  /*50e30*/  ULDC UR14, c[0x0][0x228] ;  /* 0x00008a00000e7ab9 */ /* 0x000fe20000000800 */
[----:B------:R-:W-:Y:S01]  /*50e40*/  @P3 LOP3.LUT R156, R156, 0x1000, RZ, 0xfc, !PT ;  /* 0x000010009c9c3812 */ /* 0x000fe200078efcff */
[----:B------:R-:W-:Y:S01]  /*50e50*/  ULDC UR10, c[0x0][0x248] ;  /* 0x00009200000a7ab9 */ /* 0x000fe20000000800 */
[----:B------:R-:W-:Y:S01]  /*50e60*/  STL [R1+0x26f8], R236 ;  /* 0x0026f8ec01007387 */ /* 0x000fe20000100800 */
[----:B------:R-:W-:Y:S01]  /*50e70*/  ULDC UR12, c[0x0][0x228] ;  /* 0x00008a00000c7ab9 */ /* 0x000fe20000000800 */
[----:B------:R-:W-:-:S04]  /*50e80*/  LOP3.LUT R156, R156, 0xfffff7ff, RZ, 0xc0, !PT ;  /* 0xfffff7ff9c9c7812 */ /* 0x000fc800078ec0ff */
[----:B------:R-:W-:Y:S02]  /*50e90*/  @P2 LOP3.LUT R156, R156, 0x800, RZ, 0xfc, !PT ;  /* 0x000008009c9c2812 */ /* 0x000fe400078efcff */
[----:B------:R-:W-:Y:S01]  /*50ea0*/  ISETP.LT.AND P0, PT, R11, UR9, !P0 ;  /* 0x000000090b007c0c */ /* 0x000fe2000c701270 */
[----:B------:R-:W-:Y:S01]  /*50eb0*/  VIADD R185, R186, UR10 ;  /* 0x0000000abab97c36 */ /* 0x000fe20008000000 */
[----:B------:R-:W-:Y:S01]  /*50ec0*/  LOP3.LUT R156, R156, 0xfffffbff, RZ, 0xc0, !PT ;  /* 0xfffffbff9c9c7812 */ /* 0x000fe200078ec0ff */
[----:B------:R-:W-:Y:S01]  /*50ed0*/  STL [R1+0x26fc], R235 ;  /* 0x0026fceb01007387 */ /* 0x000fe20000100800 */
[----:B------:R-:W-:Y:S02]  /*50ee0*/  ULDC UR9, c[0x0][0x228] ;  /* 0x00008a0000097ab9 */ /* 0x000fe40000000800 */
[----:B------:R-:W-:-:S04]  /*50ef0*/  @P1 LOP3.LUT R156, R156, 0x400, RZ, 0xfc, !PT ;  /* 0x000004009c9c1812 */ /* 0x000fc800078efcff */
[----:B------:R-:W-:-:S04]  /*50f00*/  LOP3.LUT R156, R156, 0xfffffdff, RZ, 0xc0, !PT ;  /* 0xfffffdff9c9c7812 */ /* 0x000fc800078ec0ff */
[----:B------:R-:W-:Y:S02]  /*50f10*/  @P0 LOP3.LUT R156, R156, 0x200, RZ, 0xfc, !PT ;  /* 0x000002009c9c0812 */ /* 0x000fe400078efcff */
[----:B------:R-:W-:Y:S01]  /*50f20*/  ISETP.GE.AND P0, PT, R184, UR33, PT ;  /* 0x00000021b8007c0c */ /* 0x000fe2000bf06270 */
[----:B------:R-:W-:Y:S01]  /*50f30*/  STL [R1+0x2700], R234 ;  /* 0x002700ea01007387 */ /* 0x000fe20000100800 */
[----:B------:R-:W-:Y:S01]  /*50f40*/  LOP3.LUT R156, R156, 0xfffffeff, RZ, 0xc0, !PT ;  /* 0xfffffeff9c9c7812 */ /* 0x000fe200078ec0ff */
[C---:B------:R-:W-:Y:S01]  /*50f50*/  VIADD R21, R10.reuse, 0x101 ;  /* 0x000001010a157836 */ /* 0x040fe20000000000 */
[----:B------:R-:W-:Y:S01]  /*50f60*/  ISETP.LT.AND P3, PT, R13, UR32, !P0 ;  /* 0x000000200d007c0c */ /* 0x000fe2000c761270 */
[----:B------:R-:W-:Y:S01]  /*50f70*/  VIADD R20, R10, 0x100 ;  /* 0x000001000a147836 */ /* 0x000fe20000000000 */
[----:B------:R-:W-:Y:S01]  /*50f80*/  ISETP.LT.AND P2, PT, R14, UR18, !P0 ;  /* 0x000000120e007c0c */ /* 0x000fe2000c741270 */
[----:B------:R-:W-:Y:S01]  /*50f90*/  VIADD R16, R10, 0xff ;  /* 0x000000ff0a107836 */ /* 0x000fe20000000000 */
[----:B------:R-:W-:Y:S01]  /*50fa0*/  ISETP.LT.AND P1, PT, R12, UR17, !P0 ;  /* 0x000000110c007c0c */ /* 0x000fe2000c721270 */
[----:B------:R-:W-:Y:S01]  /*50fb0*/  STL [R1+0x2704], R233 ;  /* 0x002704e901007387 */ /* 0x000fe20000100800 */
[----:B------:R-:W-:Y:S01]  /*50fc0*/  LOP3.LUT R153, R153, 0x7fffffff, RZ, 0xc0, !PT ;  /* 0x7fffffff99997812 */ /* 0x000fe200078ec0ff */
[----:B------:R-:W-:Y:S01]  /*50fd0*/  ULDC UR17, c[0x0][0x228] ;  /* 0x00008a0000117ab9 */ /* 0x000fe20000000800 */
[C---:B------:R-:W-:Y:S01]  /*50fe0*/  VIADD R18, R10.reuse, 0xfe ;  /* 0x000000fe0a127836 */ /* 0x040fe20000000000 */
[----:B------:R-:W-:Y:S01]  /*50ff0*/  ULDC UR32, c[0x0][0x228] ;  /* 0x00008a0000207ab9 */ /* 0x000fe20000000800 */
[----:B------:R-:W-:Y:S01]  /*51000*/  VIADD R17, R10, 0xfd ;  /* 0x000000fd0a117836 */ /* 0x000fe20000000000 */
[----:B------:R-:W-:-:S02]  /*51010*/  ULDC UR33, c[0x0][0x228] ;  /* 0x00008a0000217ab9 */ /* 0x000fc40000000800 */
[----:B------:R-:W-:Y:S01]  /*51020*/  @P3 LOP3.LUT R156, R156, 0x100, RZ, 0xfc, !PT ;  /* 0x000001009c9c3812 */ /* 0x000fe200078efcff */
[----:B------:R-:W-:-:S03]  /*51030*/  ULDC UR18, c[0x0][0x228] ;  /* 0x00008a0000127ab9 */ /* 0x000fc60000000800 */
[----:B------:R-:W-:-:S04]  /*51040*/  LOP3.LUT R156, R156, 0xffffff7f, RZ, 0xc0, !PT ;  /* 0xffffff7f9c9c7812 */ /* 0x000fc800078ec0ff */
[----:B------:R-:W-:Y:S01]  /*51050*/  @P2 LOP3.LUT R156, R156, 0x80, RZ, 0xfc, !PT ;  /* 0x000000809c9c2812 */ /* 0x000fe200078efcff */
[----:B------:R-:W-:Y:S01]  /*51060*/  BAR.SYNC.DEFER_BLOCKING 0x0 ;  /* 0x0000000000007b1d */ /* 0x000fe20000010000 */
[----:B------:R-:W-:Y:S02]  /*51070*/  ISETP.LT.AND P0, PT, R11, UR11, !P0 ;  /* 0x0000000b0b007c0c */ /* 0x000fe4000c701270 */
[----:B------:R-:W-:-:S03]  /*51080*/  LOP3.LUT R156, R156, 0xffffffbf, RZ, 0xc0, !PT ;  /* 0xffffffbf9c9c7812 */ /* 0x000fc600078ec0ff */
[----:B------:R-:W-:Y:S01]  /*51090*/  ULDC.64 UR10, c[0x0][0x228] ;  /* 0x00008a00000a7ab9 */ /* 0x000fe20000000a00 */
[----:B------:R-:W-:-:S04]  /*510a0*/  @P1 LOP3.LUT R156, R156, 0x40, RZ, 0xfc, !PT ;  /* 0x000000409c9c1812 */ /* 0x000fc800078efcff */
[----:B------:R-:W-:-:S04]  /*510b0*/  LOP3.LUT R156, R156, 0xffffffdf, RZ, 0xc0, !PT ;  /* 0xffffffdf9c9c7812 */ /* 0x000fc800078ec0ff */
[----:B------:R-:W-:Y:S02]  /*510c0*/  @P0 LOP3.LUT R156, R156, 0x20, RZ, 0xfc, !PT ;  /* 0x000000209c9c0812 */ /* 0x000fe400078efcff */
[----:B------:R-:W-:-:S04]  /*510d0*/  ISETP.GE.AND P0, PT, R183, UR11, PT ;  /* 0x0000000bb7007c0c */ /* 0x000fc8000bf06270 */
[----:B------:R-:W-:Y:S01]  /*510e0*/  ISETP.LT.AND P3, PT, R13, UR10, !P0 ;  /* 0x0000000a0d007c0c */ /* 0x000fe2000c761270 */
[----:B------:R-:W-:Y:S01]  /*510f0*/  ULDC UR10, c[0x0][0x248] ;  /* 0x00009200000a7ab9 */ /* 0x000fe20000000800 */
[----:B------:R-:W-:Y:S02]  /*51100*/  ISETP.LT.AND P2, PT, R14, UR22, !P0 ;  /* 0x000000160e007c0c */ /* 0x000fe4000c741270 */
[----:B------:R-:W-:Y:S02]  /*51110*/  LOP3.LUT R156, R156, 0xffffffef, RZ, 0xc0, !PT ;  /* 0xffffffef9c9c7812 */ /* 0x000fe400078ec0ff */
[----:B------:R-:W-:Y:S01]  /*51120*/  ISETP.LT.AND P1, PT, R12, UR20, !P0 ;  /* 0x000000140c007c0c */ /* 0x000fe2000c721270 */
[----:B------:R-:W-:Y:S01]  /*51130*/  VIADD R184, R185, UR10 ;  /* 0x0000000ab9b87c36 */ /* 0x000fe20008000000 */
[----:B------:R-:W-:Y:S01]  /*51140*/  STL [R1+0x2708], R232 ;  /* 0x002708e801007387 */ /* 0x000fe20000100800 */
[----:B------:R-:W-:-:S04]  /*51150*/  ULDC UR22, c[0x0][0x228] ;  /* 0x00008a0000167ab9 */ /* 0x000fc80000000800 */
        /* <DEDUP_REMOVED lines=16> */
[----:B------:R-:W-:Y:S01]  /*51260*/  ISETP.LT.AND P3, PT, R13, UR10, !P0 ;  /* 0x0000000a0d007c0c */ /* 0x000fe2000c761270 */
[----:B------:R-:W-:Y:S01]  /*51270*/  ULDC UR10, c[0x0][0x248] ;  /* 0x00009200000a7ab9 */ /* 0x000fe20000000800 */
[----:B------:R-:W-:Y:S01]  /*51280*/  ISETP.LT.AND P0, PT, R11, UR28, !P0 ;  /* 0x0000001c0b007c0c */ /* 0x000fe2000c701270 */
[----:B------:R-:W-:-:S06]  /*51290*/  ULDC UR23, c[0x0][0x228] ;  /* 0x00008a0000177ab9 */ /* 0x000fcc0000000800 */
[----:B------:R-:W-:Y:S01]  /*512a0*/  @P2 LOP3.LUT R155, R155, 0x80000000, RZ, 0xfc, !PT ;  /* 0x800000009b9b2812 */ /* 0x000fe200078efcff */
[----:B------:R-:W-:Y:S01]  /*512b0*/  VIADD R183, R184, UR10 ;  /* 0x0000000ab8b77c36 */ /* 0x000fe20008000000 */
[----:B------:R-:W-:Y:S01]  /*512c0*/  ULDC.64 UR10, c[0x0][0x228] ;  /* 0x00008a00000a7ab9 */ /* 0x000fe20000000a00 */
[----:B------:R-:W-:Y:S01]  /*512d0*/  LOP3.LUT R156, R156, 0xfffffffe, RZ, 0xc0, !PT ;  /* 0xfffffffe9c9c7812 */ /* 0x000fe200078ec0ff */
[----:B------:R-:W-:Y:S01]  /*512e0*/  STL [R1+0x2710], R230 ;  /* 0x002710e601007387 */ /* 0x000fe20000100800 */
[----:B------:R-:W-:Y:S01]  /*512f0*/  LOP3.LUT R155, R155, 0xbfffffff, RZ, 0xc0, !PT ;  /* 0xbfffffff9b9b7812 */ /* 0x000fe200078ec0ff */
[----:B------:R-:W-:-:S03]  /*51300*/  ULDC UR28, c[0x0][0x228] ;  /* 0x00008a00001c7ab9 */ /* 0x000fc60000000800 */
[----:B------:R-:W-:-:S04]  /*51310*/  @P1 LOP3.LUT R155, R155, 0x40000000, RZ, 0xfc, !PT ;  /* 0x400000009b9b1812 */ /* 0x000fc800078efcff */
[----:B------:R-:W-:-:S04]  /*51320*/  LOP3.LUT R155, R155, 0xdfffffff, RZ, 0xc0, !PT ;  /* 0xdfffffff9b9b7812 */ /* 0x000fc800078ec0ff */
[----:B------:R-:W-:Y:S02]  /*51330*/  @P0 LOP3.LUT R155, R155, 0x20000000, RZ, 0xfc, !PT ;  /* 0x200000009b9b0812 */ /* 0x000fe400078efcff */
[----:B------:R-:W-:Y:S01]  /*51340*/  ISETP.GE.AND P0, PT, R181, UR11, PT ;  /* 0x0000000bb5007c0c */ /* 0x000fe2000bf06270 */
[----:B------:R-:W-:Y:S01]  /*51350*/  ULDC UR11, c[0x0][0x248] ;  /* 0x00009200000b7ab9 */ /* 0x000fe20000000800 */
[----:B------:R-:W-:Y:S02]  /*51360*/  @P3 LOP3.LUT R156, R156, 0x1, RZ, 0xfc, !PT ;  /* 0x000000019c9c3812 */ /* 0x000fe400078efcff */
[----:B------:R-:W-:Y:S02]  /*51370*/  ISETP.LT.AND P3, PT, R13, UR10, !P0 ;  /* 0x0000000a0d007c0c */ /* 0x000fe4000c761270 */
[----:B------:R-:W-:Y:S02]  /*51380*/  ISETP.LT.AND P2, PT, R14, UR15, !P0 ;  /* 0x0000000f0e007c0c */ /* 0x000fe4000c741270 */
[----:B------:R-:W-:-:S02]  /*51390*/  LOP3.LUT R155, R155, 0xefffffff, RZ, 0xc0, !PT ;  /* 0xefffffff9b9b7812 */ /* 0x000fc400078ec0ff */
[----:B------:R-:W-:Y:S01]  /*513a0*/  ISETP.LT.AND P1, PT, R12, UR26, !P0 ;  /* 0x0000001a0c007c0c */ /* 0x000fe2000c721270 */
[----:B------:R-:W-:Y:S01]  /*513b0*/  VIADD R182, R183, UR11 ;  /* 0x0000000bb7b67c36 */ /* 0x000fe20008000000 */
[----:B------:R-:W-:Y:S01]  /*513c0*/  STL [R1+0x2714], R229 ;  /* 0x002714e501007387 */ /* 0x000fe20000100800 */
[----:B------:R-:W-:Y:S01]  /*513d0*/  ULDC UR15, c[0x0][0x228] ;  /* 0x00008a00000f7ab9 */ /* 0x000fe20000000800 */
[----:B------:R-:W-:Y:S01]  /*513e0*/  VIADD R19, R10, 0xfc ;  /* 0x000000fc0a137836 */ /* 0x000fe20000000000 */
[----:B------:R-:W-:Y:S02]  /*513f0*/  ULDC UR10, c[0x0][0x248] ;  /* 0x00009200000a7ab9 */ /* 0x000fe40000000800 */
        /* <DEDUP_REMOVED lines=18> */
[----:B------:R-:W-:Y:S01]  /*51520*/  STL [R1+0x2718], R228 ;  /* 0x002718e401007387 */ /* 0x000fe20000100800 */
[----:B------:R-:W-:Y:S01]  /*51530*/  ULDC UR29, c[0x0][0x228] ;  /* 0x00008a00001d7ab9 */ /* 0x000fe20000000800 */
[----:B------:R-:W-:-:S03]  /*51540*/  ULDC UR37, c[0x0][0x228] ;  /* 0x00008a0000257ab9 */ /* 0x000fc60000000800 */
[----:B------:R-:W-:Y:S01]  /*51550*/  @P3 LOP3.LUT R155, R155, 0x1000000, RZ, 0xfc, !PT ;  /* 0x010000009b9b3812 */ /* 0x000fe200078efcff */
[----:B------:R-:W-:Y:S01]  /*51560*/  ULDC UR19, c[0x0][0x22c] ;  /* 0x00008b0000137ab9 */ /* 0x000fe20000000800 */
[----:B------:R-:W-:Y:S02]  /*51570*/  ULDC UR42, c[0x0][0x228] ;  /* 0x00008a00002a7ab9 */ /* 0x000fe40000000800 */
[----:B------:R-:W-:-:S04]  /*51580*/  LOP3.LUT R155, R155, 0xff7fffff, RZ, 0xc0, !PT ;  /* 0xff7fffff9b9b7812 */ /* 0x000fc800078ec0ff */
[----:B------:R-:W-:Y:S02]  /*51590*/  @P2 LOP3.LUT R155, R155, 0x800000, RZ, 0xfc, !PT ;  /* 0x008000009b9b2812 */ /* 0x000fe400078efcff */
[----:B------:R-:W-:Y:S01]  /*515a0*/  ISETP.LT.AND P0, PT, R11, UR21, !P0 ;  /* 0x000000150b007c0c */ /* 0x000fe2000c701270 */
[----:B------:R-:W-:Y:S01]  /*515b0*/  STL [R1+0x271c], R227 ;  /* 0x00271ce301007387 */ /* 0x000fe20000100800 */
[----:B------:R-:W-:Y:S01]  /*515c0*/  LOP3.LUT R155, R155, 0xffbfffff, RZ, 0xc0, !PT ;  /* 0xffbfffff9b9b7812 */ /* 0x000fe200078ec0ff */
[----:B------:R-:W-:-:S03]  /*515d0*/  ULDC UR21, c[0x0][0x228] ;  /* 0x00008a0000157ab9 */ /* 0x000fc60000000800 */
        /* <DEDUP_REMOVED lines=15> */
[----:B------:R-:W-:Y:S01]  /*516d0*/  ISETP.LT.AND P0, PT, R11, UR44, !P0 ;  /* 0x0000002c0b007c0c */ /* 0x000fe2000c701270 */
[----:B------:R-:W-:Y:S01]  /*516e0*/  VIADD R179, R180, UR30 ;  /* 0x0000001eb4b37c36 */ /* 0x000fe20008000000 */
[----:B------:R-:W-:Y:S01]  /*516f0*/  LOP3.LUT R155, R155, 0xfff7ffff, RZ, 0xc0, !PT ;  /* 0xfff7ffff9b9b7812 */ /* 0x000fe200078ec0ff */
[----:B------:R-:W-:Y:S01]  /*51700*/  ULDC UR30, c[0x0][0x248] ;  /* 0x00009200001e7ab9 */ /* 0x000fe20000000800 */
[----:B------:R-:W-:Y:S01]  /*51710*/  STL [R1+0x2724], R225 ;  /* 0x002724e101007387 */ /* 0x000fe20000100800 */
[----:B------:R-:W-:Y:S01]  /*51720*/  ULDC UR25, c[0x0][0x22c] ;  /* 0x00008b0000197ab9 */ /* 0x000fe20000000800 */
[----:B------:R-:W-:Y:S01]  /*51730*/  @P2 LOP3.LUT R155, R155, 0x80000, RZ, 0xfc, !PT ;  /* 0x000800009b9b2812 */ /* 0x000fe200078efcff */
[----:B------:R-:W-:-:S03]  /*51740*/  ULDC UR44, c[0x0][0x228] ;  /* 0x00008a00002c7ab9 */ /* 0x000fc60000000800 */
        /* <DEDUP_REMOVED lines=8> */
[----:B------:R-:W-:Y:S01]  /*517d0*/  ULDC.64 UR30, c[0x0][0x228] ;  /* 0x00008a00001e7ab9 */ /* 0x000fe20000000a00 */
[----:B------:R-:W-:Y:S01]  /*517e0*/  ISETP.LT.AND P2, PT, R14, UR40, !P0 ;  /* 0x000000280e007c0c */ /* 0x000fe2000c741270 */
[----:B------:R-:W-:Y:S01]  /*517f0*/  STL [R1+0x2728], R224 ;  /* 0x002728e001007387 */ /* 0x000fe20000100800 */
[----:B------:R-:W-:Y:S01]  /*51800*/  ISETP.LT.AND P1, PT, R12, UR45, !P0 ;  /* 0x0000002d0c007c0c */ /* 0x000fe2000c721270 */
[----:B------:R-:W-:Y:S01]  /*51810*/  ULDC UR40, c[0x0][0x248] ;  /* 0x0000920000287ab9 */ /* 0x000fe20000000800 */
[----:B------:R-:W-:-:S07]  /*51820*/  ULDC UR27, c[0x0][0x228] ;  /* 0x00008a00001b7ab9 */ /* 0x000fce0000000800 */
[----:B------:R-:W-:Y:S01]  /*51830*/  @P3 LOP3.LUT R155, R155, 0x10000, RZ, 0xfc, !PT ;  /* 0x000100009b9b3812 */ /* 0x000fe200078efcff */
[----:B------:R-:W-:Y:S01]  /*51840*/  STL [R1+0x272c], R223 ;  /* 0x00272cdf01007387 */ /* 0x000fe20000100800 */
        /* <DEDUP_REMOVED lines=13> */
[----:B------:R-:W-:Y:S01]  /*51920*/  LOP3.LUT R155, R155, 0xffffefff, RZ, 0xc0, !PT ;  /* 0xffffefff9b9b7812 */ /* 0x000fe200078ec0ff */
[----:B------:R-:W-:Y:S01]  /*51930*/  STL [R1+0x2734], R221 ;  /* 0x002734dd01007387 */ /* 0x000fe20000100800 */
[----:B------:R-:W-:Y:S01]  /*51940*/  ISETP.LT.AND P2, PT, R14, UR48, !P0 ;  /* 0x000000300e007c0c */ /* 0x000fe2000c741270 */
[----:B------:R-:W-:Y:S01]  /*51950*/  VIADD R177, R178, UR34 ;  /* 0x00000022b2b17c36 */ /* 0x000fe20008000000 */
[----:B------:R-:W-:Y:S01]  /*51960*/  ISETP.LT.AND P1, PT, R12, UR49, !P0 ;  /* 0x000000310c007c0c */ /* 0x000fe2000c721270 */
[----:B------:R-:W-:Y:S01]  /*51970*/  ULDC UR49, c[0x0][0x228] ;  /* 0x00008a0000317ab9 */ /* 0x000fe20000000800 */
[----:B------:R-:W-:-:S05]  /*51980*/  ULDC UR47, c[0x0][0x248] ;  /* 0x00009200002f7ab9 */ /* 0x000fca0000000800 */
[----:B------:R-:W-:Y:S01]  /*51990*/  @P3 LOP3.LUT R155, R155, 0x1000, RZ, 0xfc, !PT ;  /* 0x000010009b9b3812 */ /* 0x000fe200078efcff */
[----:B------:R-:W-:Y:S01]  /*519a0*/  STL [R1+0x2738], R220 ;  /* 0x002738dc01007387 */ /* 0x000fe20000100800 */
[----:B------:R-:W-:Y:S01]  /*519b0*/  ULDC UR34, c[0x0][0x248] ;  /* 0x0000920000227ab9 */ /* 0x000fe20000000800 */
[----:B------:R-:W-:Y:S01]  /*519c0*/  ULDC UR48, c[0x0][0x248] ;  /* 0x0000920000307ab9 */ /* 0x000fe20000000800 */
        /* <DEDUP_REMOVED lines=9> */
[----:B------:R-:W-:-:S04]  /*51a60*/  ISETP.GE.AND P0, PT, R176, UR31, PT ;  /* 0x0000001fb0007c0c */ /* 0x000fc8000bf06270 */
[----:B------:R-:W-:Y:S01]  /*51a70*/  ISETP.LT.AND P3, PT, R13, UR30, !P0 ;  /* 0x0000001e0d007c0c */ /* 0x000fe2000c761270 */
[----:B------:R-:W-:Y:S01]  /*51a80*/  ULDC.64 UR30, c[0x0][0x228] ;  /* 0x00008a00001e7ab9 */ /* 0x000fe20000000a00 */
[----:B------:R-:W-:Y:S02]  /*51a90*/  ISETP.LT.AND P2, PT, R14, UR51, !P0 ;  /* 0x000000330e007c0c */ /* 0x000fe4000c741270 */
[----:B------:R-:W-:Y:S01]  /*51aa0*/  LOP3.LUT R155, R155, 0xfffffeff, RZ, 0xc0, !PT ;  /* 0xfffffeff9b9b7812 */ /* 0x000fe200078ec0ff */
[----:B------:R-:W-:Y:S01]  /*51ab0*/  STL [R1+0x2740], R218 ;  /* 0x002740da01007387 */ /* 0x000fe20000100800 */
[----:B------:R-:W-:Y:S01]  /*51ac0*/  ISETP.LT.AND P1, PT, R12, UR35, !P0 ;  /* 0x000000230c007c0c */ /* 0x000fe2000c721270 */
[----:B------:R-:W-:Y:S01]  /*51ad0*/  VIADD R176, R177, UR47 ;  /* 0x0000002fb1b07c36 */ /* 0x000fe20008000000 */
[----:B------:R-:W-:-:S05]  /*51ae0*/  ULDC UR51, c[0x0][0x248] ;  /* 0x0000920000337ab9 */ /* 0x000fca0000000800 */
[----:B------:R-:W-:Y:S01]  /*51af0*/  @P3 LOP3.LUT R155, R155, 0x100, RZ, 0xfc, !PT ;  /* 0x000001009b9b3812 */ /* 0x000fe200078efcff */
[----:B------:R-:W-:Y:S01]  /*51b00*/  STL [R1+0x2744], R217 ;  /* 0x002744d901007387 */ /* 0x000fe20000100800 */
[----:B------:R-:W-:Y:S01]  /*51b10*/  ISETP.LT.AND P0, PT, R11, UR50, !P0 ;  /* 0x000000320b007c0c */ /* 0x000fe2000c701270 */
[----:B------:R-:W-:Y:S01]  /*51b20*/  ULDC UR35, c[0x0][0x248] ;  /* 0x0000920000237ab9 */ /* 0x000fe20000000800 */
[----:B------:R-:W-:Y:S01]  /*51b30*/  LOP3.LUT R155, R155, 0xffffff7f, RZ, 0xc0, !PT ;  /* 0xffffff7f9b9b7812 */ /* 0x000fe200078ec0ff */
[----:B------:R-:W-:Y:S01]  /*51b40*/  STL [R1+0x2748], R216 ;  /* 0x002748d801007387 */ /* 0x000fe20000100800 */
[----:B------:R-:W-:Y:S01]  /*51b50*/  ULDC UR47, c[0x0][0x248] ;  /* 0x00009200002f7ab9 */ /* 0x000fe20000000800 */
[----:B------:R-:W-:Y:S01]  /*51b60*/  ULDC UR50, c[0x0][0x248] ;  /* 0x0000920000327ab9 */ /* 0x000fe20000000800 */
[----:B------:R-:W-:-:S04]  /*51b70*/  @P2 LOP3.LUT R155, R155, 0x80, RZ, 0xfc, !PT ;  /* 0x000000809b9b2812 */ /* 0x000fc800078efcff */
[----:B------:R-:W-:-:S04]  /*51b80*/  LOP3.LUT R155, R155, 0xffffffbf, RZ, 0xc0, !PT ;  /* 0xffffffbf9b9b7812 */ /* 0x000fc800078ec0ff */
        /* <DEDUP_REMOVED lines=26> */
[----:B------:R-:W-:Y:S02]  /*51d30*/  ISETP.LT.AND P2, PT, R14, UR49, !P0 ;  /* 0x000000310e007c0c */ /* 0x000fe4000c741270 */
[----:B------:R-:W-:Y:S01]  /*51d40*/  LOP3.LUT R155, R155, 0xfffffffe, RZ, 0xc0, !PT ;  /* 0xfffffffe9b9b7812 */ /* 0x000fe200078ec0ff */
[----:B------:R-:W-:Y:S01]  /*51d50*/  STL [R1+0x2758], R212 ;  /* 0x002758d401007387 */ /* 0x000fe20000100800 */
[----:B------:R-:W-:Y:S01]  /*51d60*/  ISETP.LT.AND P1, PT, R12, UR54, !P0 ;  /* 0x000000360c007c0c */ /* 0x000fe2000c721270 */
[----:B------:R-:W-:Y:S01]  /*51d70*/  ULDC UR54, c[0x0][0x228] ;  /* 0x00008a0000367ab9 */ /* 0x000fe20000000800 */
[----:B------:R-:W-:Y:S01]  /*51d80*/  ISETP.LT.AND P3, PT, R13, UR30, !P0 ;  /* 0x0000001e0d007c0c */ /* 0x000fe2000c761270 */
[----:B------:R-:W-:Y:S01]  /*51d90*/  ULDC.64 UR30, c[0x0][0x228] ;  /* 0x00008a00001e7ab9 */ /* 0x000fe20000000a00 */
[----:B------:R-:W-:Y:S01]  /*51da0*/  ISETP.LT.AND P0, PT, R11, UR13, !P0 ;  /* 0x0000000d0b007c0c */ /* 0x000fe2000c701270 */
[----:B------:R-:W-:Y:S01]  /*51db0*/  ULDC UR13, c[0x0][0x228] ;  /* 0x00008a00000d7ab9 */ /* 0x000fe20000000800 */
[----:B------:R-:W-:Y:S01]  /*51dc0*/  VIADD R174, R175, UR35 ;  /* 0x00000023afae7c36 */ /* 0x000fe20008000000 */
[----:B------:R-:W-:-:S02]  /*51dd0*/  ULDC UR49, c[0x0][0x248] ;  /* 0x0000920000317ab9 */ /* 0x000fc40000000800 */
[----:B------:R-:W-:Y:S01]  /*51de0*/  @P2 LOP3.LUT R154, R154, 0x80000000, RZ, 0xfc, !PT ;  /* 0x800000009a9a2812 */ /* 0x000fe200078efcff */
[----:B------:R-:W-:Y:S01]  /*51df0*/  STL [R1+0x275c], R211 ;  /* 0x00275cd301007387 */ /* 0x000fe20000100800 */
[----:B------:R-:W-:Y:S02]  /*51e00*/  ULDC UR35, c[0x0][0x248] ;  /* 0x0000920000237ab9 */ /* 0x000fe40000000800 */
[----:B------:R-:W-:-:S04]  /*51e10*/  LOP3.LUT R154, R154, 0xbfffffff, RZ, 0xc0, !PT ;  /* 0xbfffffff9a9a7812 */ /* 0x000fc800078ec0ff */
[----:B------:R-:W-:-:S04]  /*51e20*/  @P1 LOP3.LUT R154, R154, 0x40000000, RZ, 0xfc, !PT ;  /* 0x400000009a9a1812 */ /* 0x000fc800078efcff */
[----:B------:R-:W-:-:S04]  /*51e30*/  LOP3.LUT R154, R154, 0xdfffffff, RZ, 0xc0, !PT ;  /* 0xdfffffff9a9a7812 */ /* 0x000fc800078ec0ff */
[----:B------:R-:W-:Y:S02]  /*51e40*/  @P0 LOP3.LUT R154, R154, 0x20000000, RZ, 0xfc, !PT ;  /* 0x200000009a9a0812 */ /* 0x000fe400078efcff */
[----:B------:R-:W-:Y:S02]  /*51e50*/  ISETP.GE.AND P0, PT, R173, UR31, PT ;  /* 0x0000001fad007c0c */ /* 0x000fe4000bf06270 */
[----:B------:R-:W-:Y:S02]  /*51e60*/  @P3 LOP3.LUT R155, R155, 0x1, RZ, 0xfc, !PT ;  /* 0x000000019b9b3812 */ /* 0x000fe400078efcff */
[----:B------:R-:W-:Y:S01]  /*51e70*/  ISETP.LT.AND P3, PT, R13, UR30, !P0 ;  /* 0x0000001e0d007c0c */ /* 0x000fe2000c761270 */
[----:B------:R-:W-:Y:S01]  /*51e80*/  STL [R1+0x2760], R210 ;  /* 0x002760d201007387 */ /* 0x000fe20000100800 */
[----:B------:R-:W-:Y:S01]  /*51e90*/  ISETP.LT.AND P2, PT, R14, UR54, !P0 ;  /* 0x000000360e007c0c */ /* 0x000fe2000c741270 */
[----:B------:R-:W-:Y:S01]  /*51ea0*/  ULDC.64 UR30, c[0x0][0x228] ;  /* 0x00008a00001e7ab9 */ /* 0x000fe20000000a00 */
[----:B------:R-:W-:-:S02]  /*51eb0*/  LOP3.LUT R154, R154, 0xefffffff, RZ, 0xc0, !PT ;  /* 0xefffffff9a9a7812 */ /* 0x000fc400078ec0ff */
[----:B------:R-:W-:Y:S01]  /*51ec0*/  ISETP.LT.AND P1, PT, R12, UR13, !P0 ;  /* 0x0000000d0c007c0c */ /* 0x000fe2000c721270 */
[----:B------:R-:W-:Y:S01]  /*51ed0*/  STL [R1+0x2764], R209 ;  /* 0x002764d101007387 */ /* 0x000fe20000100800 */
[----:B------:R-:W-:Y:S01]  /*51ee0*/  VIADD R173, R174, UR34 ;  /* 0x00000022aead7c36 */ /* 0x000fe20008000000 */
[----:B------:R-:W-:-:S04]  /*51ef0*/  ULDC UR54, c[0x0][0x248] ;  /* 0x0000920000367ab9 */ /* 0x000fc80000000800 */
[----:B------:R-:W-:Y:S01]  /*51f00*/  @P3 LOP3.LUT R154, R154, 0x10000000, RZ, 0xfc, !PT ;  /* 0x100000009a9a3812 */ /* 0x000fe200078efcff */
[----:B------:R-:W-:Y:S01]  /*51f10*/  ULDC UR13, c[0x0][0x22c] ;  /* 0x00008b00000d7ab9 */ /* 0x000fe20000000800 */
[----:B------:R-:W-:Y:S01]  /*51f20*/  ISETP.LT.AND P0, PT, R11, UR61, !P0 ;  /* 0x0000003d0b007c0c */ /* 0x000fe2000c701270 */
[----:B------:R-:W-:Y:S01]  /*51f30*/  STL [R1+0x2768], R208 ;  /* 0x002768d001007387 */ /* 0x000fe20000100800 */
        /* <DEDUP_REMOVED lines=9> */
[----:B------:R-:W-:Y:S01]  /*51fd0*/  STL [R1+0x2774], R207 ;  /* 0x002774cf01007387 */ /* 0x000fe20000100800 */
[----:B------:R-:W-:Y:S01]  /*51fe0*/  LOP3.LUT R154, R154, 0xfeffffff, RZ, 0xc0, !PT ;  /* 0xfeffffff9a9a7812 */ /* 0x000fe200078ec0ff */
[----:B-1----:R-:W-:Y:S01]  /*51ff0*/  VIADD R243, R10, 0x182 ;  /* 0x000001820af37836 */ /* 0x002fe20000000000 */
[----:B------:R-:W-:Y:S01]  /*52000*/  ISETP.LT.AND P3, PT, R13, UR59, !P0 ;  /* 0x0000003b0d007c0c */ /* 0x000fe2000c761270 */
[----:B------:R-:W-:Y:S01]  /*52010*/  STL [R1+0x277c], R206 ;  /* 0x00277cce01007387 */ /* 0x000fe20000100800 */
[----:B------:R-:W-:Y:S01]  /*52020*/  ISETP.LT.AND P2, PT, R14, UR41, !P0 ;  /* 0x000000290e007c0c */ /* 0x000fe2000c741270 */
[----:B------:R-:W-:Y:S01]  /*52030*/  ULDC UR41, c[0x0][0x248] ;  /* 0x0000920000297ab9 */ /* 0x000fe20000000800 */
[----:B------:R-:W-:Y:S01]  /*52040*/  ISETP.LT.AND P1, PT, R12, UR5, !P0 ;  /* 0x000000050c007c0c */ /* 0x000fe2000c721270 */
[----:B------:R-:W-:Y:S01]  /*52050*/  STL [R1+0x2784], R205 ;  /* 0x002784cd01007387 */ /* 0x000fe20000100800 */
[----:B------:R-:W-:Y:S01]  /*52060*/  ULDC UR5, c[0x0][0x248] ;  /* 0x0000920000057ab9 */ /* 0x000fe20000000800 */
[----:B------:R-:W-:Y:S01]  /*52070*/  ULDC UR59, c[0x0][0x248] ;  /* 0x00009200003b7ab9 */ /* 0x000fe20000000800 */
[----:B------:R-:W-:Y:S01]  /*52080*/  ULDC UR60, c[0x0][0x248] ;  /* 0x00009200003c7ab9 */ /* 0x000fe20000000800 */
[----:B------:R-:W-:Y:S04]  /*52090*/  STL [R1+0x2790], R204 ;  /* 0x002790cc01007387 */ /* 0x000fe80000100800 */
[----:B------:R-:W-:Y:S01]  /*520a0*/  STL [R1+0x27a4], R203 ;  /* 0x0027a4cb01007387 */ /* 0x000fe20000100800 */
[----:B------:R-:W-:-:S03]  /*520b0*/  @P3 LOP3.LUT R154, R154, 0x1000000, RZ, 0xfc, !PT ;  /* 0x010000009a9a3812 */ /* 0x000fc600078efcff */
[----:B------:R-:W-:Y:S01]  /*520c0*/  STL [R1+0x27ac], R202 ;  /* 0x0027acca01007387 */ /* 0x000fe20000100800 */
[----:B------:R-:W-:-:S03]  /*520d0*/  LOP3.LUT R154, R154, 0xff7fffff, RZ, 0xc0, !PT ;  /* 0xff7fffff9a9a7812 */ /* 0x000fc600078ec0ff */
[----:B------:R-:W-:Y:S04]  /*520e0*/  STL [R1+0x27b4], R201 ;  /* 0x0027b4c901007387 */ /* 0x000fe80000100800 */
[----:B------:R-:W-:Y:S04]  /*520f0*/  STL [R1+0x27bc], R200 ;  /* 0x0027bcc801007387 */ /* 0x000fe80000100800 */
[----:B------:R-:W-:Y:S04]  /*52100*/  STL [R1+0x27c4], R199 ;  /* 0x0027c4c701007387 */ /* 0x000fe80000100800 */
[----:B------:R-:W-:Y:S01]  /*52110*/  STL [R1+0x27e0], R198 ;  /* 0x0027e0c601007387 */ /* 0x000fe20000100800 */
[----:B------:R-:W-:-:S03]  /*52120*/  @P2 LOP3.LUT R154, R154, 0x800000, RZ, 0xfc, !PT ;  /* 0x008000009a9a2812 */ /* 0x000fc600078efcff */
[----:B------:R-:W-:Y:S04]  /*52130*/  STL [R1+0x27e4], R197 ;  /* 0x0027e4c501007387 */ /* 0x000fe80000100800 */
[----:B------:R-:W-:Y:S04]  /*52140*/  STL [R1+0x27e8], R196 ;  /* 0x0027e8c401007387 */ /* 0x000fe80000100800 */
[----:B------:R-:W-:Y:S01]  /*52150*/  STL [R1+0x27f4], R195 ;  /* 0x0027f4c301007387 */ /* 0x000fe20000100800 */
[----:B------:R-:W-:Y:S01]  /*52160*/  ISETP.LT.AND P0, PT, R11, UR39, !P0 ;  /* 0x000000270b007c0c */ /* 0x000fe2000c701270 */
[----:B------:R-:W-:-:S02]  /*52170*/  ULDC UR39, c[0x0][0x248] ;  /* 0x0000920000277ab9 */ /* 0x000fc40000000800 */
        /* <DEDUP_REMOVED lines=9> */
[----:B------:R-:W-:Y:S04]  /*52210*/  STL [R1+0x284c], R187 ;  /* 0x00284cbb01007387 */ /* 0x000fe80000100800 */
[----:B------:R-:W-:Y:S01]  /*52220*/  STL [R1+0x2850], R186 ;  /* 0x002850ba01007387 */ /* 0x000fe20000100800 */
[----:B------:R-:W-:-:S03]  /*52230*/  LOP3.LUT R154, R154, 0xffdfffff, RZ, 0xc0, !PT ;  /* 0xffdfffff9a9a7812 */ /* 0x000fc600078ec0ff */
[----:B------:R-:W-:Y:S04]  /*52240*/  STL [R1+0x2854], R185 ;  /* 0x002854b901007387 */ /* 0x000fe80000100800 */
[----:B------:R-:W-:Y:S04]  /*52250*/  STL [R1+0x285c], R184 ;  /* 0x00285cb801007387 */ /* 0x000fe80000100800 */
[----:B------:R-:W-:Y:S04]  /*52260*/  STL [R1+0x2860], R183 ;  /* 0x002860b701007387 */ /* 0x000fe80000100800 */
[----:B------:R-:W-:Y:S01]  /*52270*/  STL [R1+0x2858], R182 ;  /* 0x002858b601007387 */ /* 0x000fe20000100800 */
[----:B------:R-:W-:-:S03]  /*52280*/  @P0 LOP3.LUT R154, R154, 0x200000, RZ, 0xfc, !PT ;  /* 0x002000009a9a0812 */ /* 0x000fc600078efcff */
[----:B------:R-:W-:Y:S01]  /*52290*/  STL [R1+0x2848], R181 ;  /* 0x002848b501007387 */ /* 0x000fe20000100800 */
[----:B------:R-:W-:Y:S01]  /*522a0*/  ISETP.GE.AND P0, PT, R171, UR31, PT ;  /* 0x0000001fab007c0c */ /* 0x000fe2000bf06270 */
[----:B------:R-:W-:Y:S02]  /*522b0*/  ULDC UR31, c[0x0][0x248] ;  /* 0x00009200001f7ab9 */ /* 0x000fe40000000800 */
[----:B------:R-:W-:Y:S04]  /*522c0*/  STL [R1+0x2844], R180 ;  /* 0x002844b401007387 */ /* 0x000fe80000100800 */
[----:B------:R-:W-:Y:S04]  /*522d0*/  STL [R1+0x2840], R179 ;  /* 0x002840b301007387 */ /* 0x000fe80000100800 */
[----:B------:R-:W-:Y:S04]  /*522e0*/  STL [R1+0x2838], R178 ;  /* 0x002838b201007387 */ /* 0x000fe80000100800 */
[----:B------:R-:W-:Y:S01]  /*522f0*/  STL [R1+0x2830], R177 ;  /* 0x002830b101007387 */ /* 0x000fe20000100800 */
[----:B------:R-:W-:Y:S01]  /*52300*/  ISETP.LT.AND P3, PT, R13, UR30, !P0 ;  /* 0x0000001e0d007c0c */ /* 0x000fe2000c761270 */
[----:B------:R-:W-:-:S02]  /*52310*/  ULDC UR30, c[0x0][0x248] ;  /* 0x00009200001e7ab9 */ /* 0x000fc40000000800 */
[----:B------:R-:W-:Y:S04]  /*52320*/  STL [R1+0x282c], R176 ;  /* 0x00282cb001007387 */ /* 0x000fe80000100800 */
[----:B------:R-:W-:Y:S04]  /*52330*/  STL [R1+0x2824], R175 ;  /* 0x002824af01007387 */ /* 0x000fe80000100800 */
[----:B------:R-:W-:Y:S01]  /*52340*/  STL [R1+0x2820], R174 ;  /* 0x002820ae01007387 */ /* 0x000fe20000100800 */
[----:B------:R-:W-:Y:S01]  /*52350*/  VIADD R172, R24, UR30 ;  /* 0x0000001e18ac7c36 */ /* 0x000fe20008000000 */
[----:B------:R-:W-:-:S02]  /*52360*/  ULDC UR30, c[0x0][0x248] ;  /* 0x00009200001e7ab9 */ /* 0x000fc40000000800 */
[----:B------:R1:W-:Y:S02]  /*52370*/  STL [R1+0x2818], R173 ;  /* 0x002818ad01007387 */ /* 0x0003e40000100800 */
[----:B-1----:R-:W-:Y:S01]  /*52380*/  VIADD R173, R173, UR40 ;  /* 0x00000028adad7c36 */ /* 0x002fe20008000000 */
[----:B------:R-:W-:-:S04]  /*52390*/  ULDC UR40, c[0x0][0x248] ;  /* 0x0000920000287ab9 */ /* 0x000fc80000000800 */
[----:B------:R-:W-:Y:S01]  /*523a0*/  STL [R1+0x280c], R173 ;  /* 0x00280cad01007387 */ /* 0x000fe20000100800 */
[----:B------:R-:W-:Y:S01]  /*523b0*/  VIADD R171, R173, UR46 ;  /* 0x0000002eadab7c36 */ /* 0x000fe20008000000 */
[----:B------:R-:W-:Y:S01]  /*523c0*/  ISETP.LT.AND P2, PT, R14, UR58, !P0 ;  /* 0x0000003a0e007c0c */ /* 0x000fe2000c741270 */
[----:B------:R-:W-:Y:S01]  /*523d0*/  ULDC UR46, c[0x0][0x248] ;  /* 0x00009200002e7ab9 */ /* 0x000fe20000000800 */
[----:B------:R-:W4:Y:S01]  /*523e0*/  LDL.LU R24, [R1+0x2874] ;  /* 0x0028740001187983 */ /* 0x000f220000300800 */
[----:B------:R-:W-:Y:S01]  /*523f0*/  LOP3.LUT R154, R154, 0xffefffff, RZ, 0xc0, !PT ;  /* 0xffefffff9a9a7812 */ /* 0x000fe200078ec0ff */
[----:B------:R-:W-:Y:S02]  /*52400*/  ULDC UR58, c[0x0][0x248] ;  /* 0x00009200003a7ab9 */ /* 0x000fe40000000800 */
[----:B------:R1:W-:Y:S04]  /*52410*/  STL [R1+0x2378], R172 ;  /* 0x002378ac01007387 */ /* 0x0003e80000100800 */
[----:B------:R2:W-:Y:S01]  /*52420*/  STL [R1+0x2808], R171 ;  /* 0x002808ab01007387 */ /* 0x0005e20000100800 */
[----:B-1----:R-:W-:Y:S01]  /*52430*/  VIADD R172, R172, UR30 ;  /* 0x0000001eacac7c36 */ /* 0x002fe20008000000 */
[----:B------:R-:W-:Y:S01]  /*52440*/  ULDC UR30, c[0x0][0x248] ;  /* 0x00009200001e7ab9 */ /* 0x000fe20000000800 */
[----:B--2---:R-:W-:-:S03]  /*52450*/  VIADD R171, R171, UR47 ;  /* 0x0000002fabab7c36 */ /* 0x004fc60008000000 */
[----:B------:R1:W-:Y:S01]  /*52460*/  STL [R1+0x2384], R172 ;  /* 0x002384ac01007387 */ /* 0x0003e20000100800 */
[----:B------:R-:W-:Y:S01]  /*52470*/  @P3 LOP3.LUT R154, R154, 0x100000, RZ, 0xfc, !PT ;  /* 0x001000009a9a3812 */ /* 0x000fe200078efcff */
[----:B------:R-:W-:Y:S02]  /*52480*/  ULDC UR47, c[0x0][0x248] ;  /* 0x00009200002f7ab9 */ /* 0x000fe40000000800 */
[----:B------:R2:W-:Y:S01]  /*52490*/  STL [R1+0x2800], R171 ;  /* 0x002800ab01007387 */ /* 0x0005e20000100800 */
[----:B-1----:R-:W-:Y:S01]  /*524a0*/  VIADD R172, R172, UR30 ;  /* 0x0000001eacac7c36 */ /* 0x002fe20008000000 */
[----:B------:R-:W-:Y:S01]  /*524b0*/  ULDC UR30, c[0x0][0x248] ;  /* 0x00009200001e7ab9 */ /* 0x000fe20000000800 */
[----:B--2---:R-:W-:-:S03]  /*524c0*/  VIADD R171, R171, UR48 ;  /* 0x00000030abab7c36 */ /* 0x004fc60008000000 */
[----:B------:R1:W-:Y:S01]  /*524d0*/  STL [R1+0x238c], R172 ;  /* 0x00238cac01007387 */ /* 0x0003e20000100800 */
[----:B------:R-:W-:Y:S01]  /*524e0*/  ISETP.LT.AND P1, PT, R12, UR57, !P0 ;  /* 0x000000390c007c0c */ /* 0x000fe2000c721270 */
[----:B------:R-:W-:Y:S02]  /*524f0*/  ULDC UR48, c[0x0][0x248] ;  /* 0x0000920000307ab9 */ /* 0x000fe40000000800 */
[----:B------:R2:W-:Y:S01]  /*52500*/  STL [R1+0x27fc], R171 ;  /* 0x0027fcab01007387 */ /* 0x0005e20000100800 */
[----:B------:R-:W-:Y:S01]  /*52510*/  LOP3.LUT R154, R154, 0xfff7ffff, RZ, 0xc0, !PT ;  /* 0xfff7ffff9a9a7812 */ /* 0x000fe200078ec0ff */
[----:B------:R-:W-:Y:S01]  /*52520*/  ULDC UR57, c[0x0][0x248] ;  /* 0x0000920000397ab9 */ /* 0x000fe20000000800 */
        /* <DEDUP_REMOVED lines=12> */
[----:B------:R-:W-:Y:S01]  /*525f0*/  ULDC UR9, c[0x0][0x248] ;  /* 0x0000920000097ab9 */ /* 0x000fe20000000800 */
[----:B------:R-:W-:Y:S01]  /*52600*/  LOP3.LUT R154, R154, 0xfffbffff, RZ, 0xc0, !PT ;  /* 0xfffbffff9a9a7812 */ /* 0x000fe200078ec0ff */
[----:B------:R2:W-:Y:S01]  /*52610*/  STL [R1+0x27f0], R171 ;  /* 0x0027f0ab01007387 */ /* 0x0005e20000100800 */
        /* <DEDUP_REMOVED lines=12> */
[----:B------:R-:W-:-:S03]  /*526e0*/  ULDC UR38, c[0x0][0x248] ;  /* 0x0000920000267ab9 */ /* 0x000fc60000000800 */
        /* <DEDUP_REMOVED lines=11> */
[----:B------:R-:W-:Y:S01]  /*527a0*/  LOP3.LUT R154, R154, 0xfffdffff, RZ, 0xc0, !PT ;  /* 0xfffdffff9a9a7812 */ /* 0x000fe200078ec0ff */
        /* <DEDUP_REMOVED lines=19> */
[----:B------:R-:W-:Y:S01]  /*528e0*/  ISETP.GE.AND P0, PT, R23, UR13, PT ;  /* 0x0000000d17007c0c */ /* 0x000fe2000bf06270 */
[----:B------:R-:W-:Y:S01]  /*528f0*/  ULDC UR13, c[0x0][0x228] ;  /* 0x00008a00000d7ab9 */ /* 0x000fe20000000800 */
[----:B------:R-:W-:Y:S01]  /*52900*/  LOP3.LUT R154, R154, 0xfffeffff, RZ, 0xc0, !PT ;  /* 0xfffeffff9a9a7812 */ /* 0x000fe200078ec0ff */
[----:B------:R2:W-:Y:S01]  /*52910*/  STL [R1+0x27c8], R171 ;  /* 0x0027c8ab01007387 */ /* 0x0005e20000100800 */
[----:B------:R-:W-:Y:S01]  /*52920*/  ULDC UR56, c[0x0][0x248] ;  /* 0x0000920000387ab9 */ /* 0x000fe20000000800 */
[----:B-1----:R-:W-:Y:S01]  /*52930*/  VIADD R172, R172, UR40 ;  /* 0x00000028acac7c36 */ /* 0x002fe20008000000 */
[----:B------:R-:W-:Y:S01]  /*52940*/  ISETP.LT.AND P1, PT, R13, UR13, !P0 ;  /* 0x0000000d0d007c0c */ /* 0x000fe2000c721270 */
[----:B------:R-:W-:Y:S01]  /*52950*/  ULDC UR40, c[0x0][0x228] ;  /* 0x00008a0000287ab9 */ /* 0x000fe20000000800 */
[----:B------:R-:W-:Y:S01]  /*52960*/  ULDC UR13, c[0x0][0x228] ;  /* 0x00008a00000d7ab9 */ /* 0x000fe20000000800 */
[----:B--2---:R-:W-:Y:S01]  /*52970*/  VIADD R171, R171, UR55 ;  /* 0x00000037abab7c36 */ /* 0x004fe20008000000 */
[----:B------:R1:W-:Y:S01]  /*52980*/  STL [R1+0x23ec], R172 ;  /* 0x0023ecac01007387 */ /* 0x0003e20000100800 */
[----:B------:R-:W-:-:S03]  /*52990*/  ULDC UR55, c[0x0][0x248] ;  /* 0x0000920000377ab9 */ /* 0x000fc60000000800 */
[----:B------:R2:W-:Y:S01]  /*529a0*/  STL [R1+0x27c0], R171 ;  /* 0x0027c0ab01007387 */ /* 0x0005e20000100800 */
[----:B-1----:R-:W-:Y:S02]  /*529b0*/  VIADD R172, R172, UR38 ;  /* 0x00000026acac7c36 */ /* 0x002fe40008000000 */
[----:B--2---:R-:W-:-:S03]  /*529c0*/  VIADD R171, R171, UR41 ;  /* 0x00000029abab7c36 */ /* 0x004fc60008000000 */
[----:B------:R1:W-:Y:S01]  /*529d0*/  STL [R1+0x23f4], R172 ;  /* 0x0023f4ac01007387 */ /* 0x0003e20000100800 */
[----:B------:R-:W-:-:S03]  /*529e0*/  ULDC UR41, c[0x0][0x228] ;  /* 0x00008a0000297ab9 */ /* 0x000fc60000000800 */
[----:B------:R2:W-:Y:S01]  /*529f0*/  STL [R1+0x27b8], R171 ;  /* 0x0027b8ab01007387 */ /* 0x0005e20000100800 */
[----:B-1----:R-:W-:Y:S02]  /*52a00*/  VIADD R172, R172, UR31 ;  /* 0x0000001facac7c36 */ /* 0x002fe40008000000 */
[----:B--2---:R-:W-:-:S03]  /*52a10*/  VIADD R171, R171, UR39 ;  /* 0x00000027abab7c36 */ /* 0x004fc60008000000 */
[----:B------:R1:W-:Y:S01]  /*52a20*/  STL [R1+0x23fc], R172 ;  /* 0x0023fcac01007387 */ /* 0x0003e20000100800 */
[----:B------:R-:W-:Y:S01]  /*52a30*/  ISETP.LT.AND P2, PT, R14, UR41, !P0 ;  /* 0x000000290e007c0c */ /* 0x000fe2000c741270 */
[----:B------:R-:W-:Y:S02]  /*52a40*/  ULDC.64 UR38, c[0x0][0x228] ;  /* 0x00008a0000267ab9 */ /* 0x000fe40000000a00 */
[----:B------:R2:W-:Y:S01]  /*52a50*/  STL [R1+0x27b0], R171 ;  /* 0x0027b0ab01007387 */ /* 0x0005e20000100800 */
[----:B-1----:R-:W-:Y:S01]  /*52a60*/  VIADD R172, R172, UR30 ;  /* 0x0000001eacac7c36 */ /* 0x002fe20008000000 */
[----:B------:R-:W-:Y:S01]  /*52a70*/  @P1 LOP3.LUT R154, R154, 0x10000, RZ, 0xfc, !PT ;  /* 0x000100009a9a1812 */ /* 0x000fe200078efcff */
[----:B------:R-:W-:Y:S01]  /*52a80*/  ULDC.64 UR30, c[0x0][0x228] ;  /* 0x00008a00001e7ab9 */ /* 0x000fe20000000a00 */
[----:B--2---:R-:W-:Y:S02]  /*52a90*/  VIADD R171, R171, UR34 ;  /* 0x00000022abab7c36 */ /* 0x004fe40008000000 */
[----:B------:R1:W-:Y:S04]  /*52aa0*/  STL [R1+0x2404], R172 ;  /* 0x002404ac01007387 */ /* 0x0003e80000100800 */
[----:B------:R2:W-:Y:S01]  /*52ab0*/  STL [R1+0x27a8], R171 ;  /* 0x0027a8ab01007387 */ /* 0x0005e20000100800 */
[----:B-1----:R-:W-:Y:S01]  /*52ac0*/  VIADD R172, R172, UR35 ;  /* 0x00000023acac7c36 */ /* 0x002fe20008000000 */
[----:B------:R-:W-:Y:S01]  /*52ad0*/  ISETP.LT.AND P1, PT, R12, UR40, !P0 ;  /* 0x000000280c007c0c */ /* 0x000fe2000c721270 */
[----:B------:R-:W-:-:S03]  /*52ae0*/  ULDC.64 UR34, c[0x0][0x228] ;  /* 0x00008a0000227ab9 */ /* 0x000fc60000000a00 */
[----:B------:R1:W-:Y:S01]  /*52af0*/  STL [R1+0x2410], R172 ;  /* 0x002410ac01007387 */ /* 0x0003e20000100800 */
[----:B--2---:R-:W-:Y:S01]  /*52b00*/  VIADD R171, R171, UR5 ;  /* 0x00000005abab7c36 */ /* 0x004fe20008000000 */
[----:B------:R-:W-:Y:S01]  /*52b10*/  LOP3.LUT R154, R154, 0xffff7fff, RZ, 0xc0, !PT ;  /* 0xffff7fff9a9a7812 */ /* 0x000fe200078ec0ff */
[----:B------:R-:W-:Y:S01]  /*52b20*/  ULDC.64 UR40, c[0x0][0x228] ;  /* 0x00008a0000287ab9 */ /* 0x000fe20000000a00 */
[----:B-1----:R-:W-:-:S05]  /*52b30*/  VIADD R172, R172, UR52 ;  /* 0x00000034acac7c36 */ /* 0x002fca0008000000 */
[----:B------:R1:W-:Y:S04]  /*52b40*/  STL [R1+0x2418], R172 ;  /* 0x002418ac01007387 */ /* 0x0003e80000100800 */
[----:B------:R2:W-:Y:S01]  /*52b50*/  STL [R1+0x27a0], R171 ;  /* 0x0027a0ab01007387 */ /* 0x0005e20000100800 */
[----:B-1----:R-:W-:Y:S02]  /*52b60*/  VIADD R172, R172, UR53 ;  /* 0x00000035acac7c36 */ /* 0x002fe40008000000 */
[----:B--2---:R-:W-:-:S03]  /*52b70*/  VIADD R171, R171, UR9 ;  /* 0x00000009abab7c36 */ /* 0x004fc60008000000 */
        /* <DEDUP_REMOVED lines=11> */
[----:B--2---:R-:W-:Y:S02]  /*52c30*/  VIADD R171, R171, UR48 ;  /* 0x00000030abab7c36 */ /* 0x004fe40008000000 */
[----:B------:R-:W-:Y:S01]  /*52c40*/  VIADD R173, R172, UR56 ;  /* 0x00000038acad7c36 */ /* 0x000fe20008000000 */
[----:B------:R-:W-:Y:S01]  /*52c50*/  @P2 LOP3.LUT R154, R154, 0x8000, RZ, 0xfc, !PT ;  /* 0x000080009a9a2812 */ /* 0x000fe200078efcff */
[----:B------:R1:W-:Y:S01]  /*52c60*/  STL [R1+0x2438], R172 ;  /* 0x002438ac01007387 */ /* 0x0003e20000100800 */
[----:B------:R-:W-:Y:S01]  /*52c70*/  ISETP.LT.AND P0, PT, R11, UR61, !P0 ;  /* 0x0000003d0b007c0c */ /* 0x000fe2000c701270 */
[----:B------:R-:W-:-:S02]  /*52c80*/  ULDC UR61, c[0x0][0x228] ;  /* 0x00008a00003d7ab9 */ /* 0x000fc40000000800 */
[----:B------:R2:W-:Y:S01]  /*52c90*/  STL [R1+0x2780], R171 ;  /* 0x002780ab01007387 */ /* 0x0005e20000100800 */
[----:B------:R-:W-:-:S03]  /*52ca0*/  LOP3.LUT R154, R154, 0xffffbfff, RZ, 0xc0, !PT ;  /* 0xffffbfff9a9a7812 */ /* 0x000fc600078ec0ff */
[----:B------:R3:W-:Y:S01]  /*52cb0*/  STL [R1+0x2444], R173 ;  /* 0x002444ad01007387 */ /* 0x0007e20000100800 */
[----:B-1----:R-:W-:-:S03]  /*52cc0*/  VIADD R172, R171, UR50 ;  /* 0x00000032abac7c36 */ /* 0x002fc60008000000 */
[----:B--2---:R-:W2:Y:S01]  /*52cd0*/  LDL.LU R171, [R1+0x26cc] ;  /* 0x0026cc0001ab7983 */ /* 0x004ea20000300800 */
[----:B------:R-:W-:-:S04]  /*52ce0*/  @P1 LOP3.LUT R154, R154, 0x4000, RZ, 0xfc, !PT ;  /* 0x000040009a9a1812 */ /* 0x000fc800078efcff */
[----:B------:R-:W-:-:S04]  /*52cf0*/  LOP3.LUT R154, R154, 0xffffdfff, RZ, 0xc0, !PT ;  /* 0xffffdfff9a9a7812 */ /* 0x000fc800078ec0ff */
[----:B------:R-:W-:Y:S02]  /*52d00*/  @P0 LOP3.LUT R154, R154, 0x2000, RZ, 0xfc, !PT ;  /* 0x000020009a9a0812 */ /* 0x000fe400078efcff */
[----:B------:R-:W-:-:S04]  /*52d10*/  ISETP.GE.AND P0, PT, R22, UR31, PT ;  /* 0x0000001f16007c0c */ /* 0x000fc8000bf06270 */
[----:B------:R-:W-:Y:S02]  /*52d20*/  ISETP.LT.AND P3, PT, R13, UR30, !P0 ;  /* 0x0000001e0d007c0c */ /* 0x000fe4000c761270 */
        /* <DEDUP_REMOVED lines=40> */
[----:B------:R-:W-:Y:S02]  /*52fb0*/  ISETP.LT.AND P3, PT, R13, UR38, !P0 ;  /* 0x000000260d007c0c */ /* 0x000fe4000c761270 */
[----:B------:R-:W-:-:S07]  /*52fc0*/  ISETP.LT.AND P0, PT, R11, UR21, !P0 ;  /* 0x000000150b007c0c */ /* 0x000fce000c701270 */
[----:B------:R-:W-:-:S04]  /*52fd0*/  @P2 LOP3.LUT R153, R153, 0x80000000, RZ, 0xfc, !PT ;  /* 0x8000000099992812 */ /* 0x000fc800078efcff */
[----:B------:R-:W-:-:S04]  /*52fe0*/  LOP3.LUT R153, R153, 0xbfffffff, RZ, 0xc0, !PT ;  /* 0xbfffffff99997812 */ /* 0x000fc800078ec0ff */
[----:B------:R-:W-:-:S04]  /*52ff0*/  @P1 LOP3.LUT R153, R153, 0x40000000, RZ, 0xfc, !PT ;  /* 0x4000000099991812 */ /* 0x000fc800078efcff */
[----:B------:R-:W-:Y:S02]  /*53000*/  LOP3.LUT R153, R153, 0xdfffffff, RZ, 0xc0, !PT ;  /* 0xdfffffff99997812 */ /* 0x000fe400078ec0ff */
[----:B------:R-:W-:Y:S02]  /*53010*/  LOP3.LUT R154, R154, 0xfffffffe, RZ, 0xc0, !PT ;  /* 0xfffffffe9a9a7812 */ /* 0x000fe400078ec0ff */
[----:B------:R-:W-:Y:S02]  /*53020*/  @P0 LOP3.LUT R153, R153, 0x20000000, RZ, 0xfc, !PT ;  /* 0x2000000099990812 */ /* 0x000fe400078efcff */
[----:B------:R-:W-:Y:S02]  /*53030*/  ISETP.GE.AND P0, PT, R18, UR19, PT ;  /* 0x0000001312007c0c */ /* 0x000fe4000bf06270 */
[----:B------:R-:W-:Y:S02]  /*53040*/  @P3 LOP3.LUT R154, R154, 0x1, RZ, 0xfc, !PT ;  /* 0x000000019a9a3812 */ /* 0x000fe400078efcff */
[----:B------:R-:W-:-:S02]  /*53050*/  ISETP.LT.AND P3, PT, R13, UR32, !P0 ;  /* 0x000000200d007c0c */ /* 0x000fc4000c761270 */
        /* <DEDUP_REMOVED lines=31> */
[----:B------:R-:W-:Y:S01]  /*53250*/  @P2 LOP3.LUT R153, R153, 0x20000, RZ, 0xfc, !PT ;  /* 0x0002000099992812 */ /* 0x000fe200078efcff */
[----:B------:R1:W-:Y:S01]  /*53260*/  STL [R1+0x2778], R172 ;  /* 0x002778ac01007387 */ /* 0x0003e20000100800 */
[----:B------:R-:W-:Y:S01]  /*53270*/  ISETP.LT.AND P0, PT, R11, UR45, !P0 ;  /* 0x0000002d0b007c0c */ /* 0x000fe2000c701270 */
[----:B---3--:R-:W-:Y:S01]  /*53280*/  VIADD R173, R173, UR59 ;  /* 0x0000003badad7c36 */ /* 0x008fe20008000000 */
[----:B------:R-:W-:-:S04]  /*53290*/  LOP3.LUT R153, R153, 0xfffeffff, RZ, 0xc0, !PT ;  /* 0xfffeffff99997812 */ /* 0x000fc800078ec0ff */
[----:B------:R-:W-:Y:S01]  /*532a0*/  @P1 LOP3.LUT R153, R153, 0x10000, RZ, 0xfc, !PT ;  /* 0x0001000099991812 */ /* 0x000fe200078efcff */
[----:B-1----:R-:W-:Y:S01]  /*532b0*/  VIADD R172, R172, UR49 ;  /* 0x00000031acac7c36 */ /* 0x002fe20008000000 */
[----:B------:R-:W-:Y:S02]  /*532c0*/  STL [R1+0x244c], R173 ;  /* 0x00244cad01007387 */ /* 0x000fe40000100800 */
[----:B------:R-:W-:Y:S02]  /*532d0*/  LOP3.LUT R153, R153, 0xffff7fff, RZ, 0xc0, !PT ;  /* 0xffff7fff99997812 */ /* 0x000fe400078ec0ff */
[----:B------:R1:W-:Y:S01]  /*532e0*/  STL [R1+0x2770], R172 ;  /* 0x002770ac01007387 */ /* 0x0003e20000100800 */
[----:B------:R-:W-:Y:S01]  /*532f0*/  VIADD R174, R173, UR60 ;  /* 0x0000003cadae7c36 */ /* 0x000fe20008000000 */
[----:B------:R-:W-:Y:S02]  /*53300*/  @P0 LOP3.LUT R153, R153, 0x8000, RZ, 0xfc, !PT ;  /* 0x0000800099990812 */ /* 0x000fe400078efcff */
[----:B--2---:R-:W-:Y:S01]  /*53310*/  ISETP.GE.AND P0, PT, R243, R171, PT ;  /* 0x000000abf300720c */ /* 0x004fe20003f06270 */
[----:B-1----:R-:W-:-:S02]  /*53320*/  VIADD R172, R172, UR51 ;  /* 0x00000033acac7c36 */ /* 0x002fc40008000000 */
[----:B------:R-:W-:-:S03]  /*53330*/  VIADD R173, R15, UR10 ;  /* 0x0000000a0fad7c36 */ /* 0x000fc60008000000 */
[----:B------:R1:W-:Y:S01]  /*53340*/  STL [R1+0x276c], R172 ;  /* 0x00276cac01007387 */ /* 0x0003e20000100800 */
[----:B------:R-:W-:-:S03]  /*53350*/  ISETP.LT.AND P2, PT, R12, UR8, !P0 ;  /* 0x000000080c007c0c */ /* 0x000fc6000c741270 */
[----:B------:R-:W-:Y:S01]  /*53360*/  STL [R1+0x2788], R174 ;  /* 0x002788ae01007387 */ /* 0x000fe20000100800 */
[----:B-1----:R-:W-:-:S03]  /*53370*/  VIADD R172, R172, UR57 ;  /* 0x00000039acac7c36 */ /* 0x002fc60008000000 */
[----:B------:R-:W-:Y:S04]  /*53380*/  STL [R1+0x2794], R173 ;  /* 0x002794ad01007387 */ /* 0x000fe80000100800 */
[----:B------:R1:W-:Y:S01]  /*53390*/  STL [R1+0x2868], R172 ;  /* 0x002868ac01007387 */ /* 0x0003e20000100800 */
[----:B------:R-:W-:Y:S02]  /*533a0*/  ISETP.LT.AND P1, PT, R11, UR36, !P0 ;  /* 0x000000240b007c0c */ /* 0x000fe4000c721270 */
[----:B------:R-:W-:-:S04]  /*533b0*/  LOP3.LUT R153, R153, 0xff7fffff, RZ, 0xc0, !PT ;  /* 0xff7fffff99997812 */ /* 0x000fc800078ec0ff */
[----:B------:R-:W-:-:S04]  /*533c0*/  @P2 LOP3.LUT R153, R153, 0x800000, RZ, 0xfc, !PT ;  /* 0x0080000099992812 */ /* 0x000fc800078efcff */
[----:B------:R-:W-:Y:S02]  /*533d0*/  LOP3.LUT R153, R153, 0xffbfffff, RZ, 0xc0, !PT ;  /* 0xffbfffff99997812 */ /* 0x000fe400078ec0ff */
[----:B------:R-:W-:Y:S02]  /*533e0*/  ISETP.GE.AND P5, PT, R11, UR4, PT ;  /* 0x000000040b007c0c */ /* 0x000fe4000bfa6270 */
[----:B------:R-:W-:Y:S01]  /*533f0*/  @P1 LOP3.LUT R153, R153, 0x400000, RZ, 0xfc, !PT ;  /* 0x0040000099991812 */ /* 0x000fe200078efcff */
[----:B------:R2:W-:Y:S01]  /*53400*/  STL [R1+0x28dc], R88 ;  /* 0x0028dc5801007387 */ /* 0x0005e20000100800 */
        /* <DEDUP_REMOVED lines=55> */
[----:B----4-:R-:W-:Y:S01]  /*53780*/  STL [R1+0x28a4], R74 ;  /* 0x0028a44a01007387 */ /* 0x010fe20000100800 */
        /* <DEDUP_REMOVED lines=17> */
[----:B------:R-:W-:-:S02]  /*538a0*/  ULDC UR17, c[0x0][0x228] ;  /* 0x00008a0000117ab9 */ /* 0x000fc40000000800 */
        /* <DEDUP_REMOVED lines=8> */
[----:B-1----:R-:W3:Y:S04]  /*53930*/  LDL.LU R172, [R1+0x1470] ;  /* 0x0014700001ac7983 */ /* 0x002ee80000300800 */
[----:B------:R-:W3:Y:S04]  /*53940*/  LDL.LU R173, [R1+0x1478] ;  /* 0x0014780001ad7983 */ /* 0x000ee80000300800 */
[----:B------:R-:W3:Y:S04]  /*53950*/  LDL.LU R174, [R1+0x1070] ;  /* 0x0010700001ae7983 */ /* 0x000ee80000300800 */
[----:B------:R-:W3:Y:S01]  /*53960*/  LDL.LU R175, [R1+0x1078] ;  /* 0x0010780001af7983 */ /* 0x000ee20000300800 */
[----:B--2---:R-:W-:-:S03]  /*53970*/  VIADD R88, R10, 0xfb ;  /* 0x000000fb0a587836 */ /* 0x004fc60000000000 */
[----:B------:R-:W1:Y:S04]  /*53980*/  LDS.128 R4, [R0] ;  /* 0x0000000000047984 */ /* 0x000e680000000c00 */
[----:B------:R-:W2:Y:S01]  /*53990*/  LDL.LU R180, [R1+0xc70] ;  /* 0x000c700001b47983 */ /* 0x000ea20000300800 */
[----:B------:R-:W-:Y:S06]  /*539a0*/  BAR.SYNC.DEFER_BLOCKING 0x0 ;  /* 0x0000000000007b1d */ /* 0x000fec0000010000 */
[----:B-1----:R-:W-:Y:S04]  /*539b0*/  STL.64 [R1+0x1c60], R4 ;  /* 0x001c600401007387 */ /* 0x002fe80000100a00 */
[----:B------:R-:W-:Y:S04]  /*539c0*/  STL.64 [R1+0x1c68], R6 ;  /* 0x001c680601007387 */ /* 0x000fe80000100a00 */
[----:B------:R-:W2:Y:S04]  /*539d0*/  LDL.LU R181, [R1+0xc78] ;  /* 0x000c780001b57983 */ /* 0x000ea80000300800 */
[----:B------:R-:W2:Y:S04]  /*539e0*/  LDL.LU R182, [R1+0x870] ;  /* 0x0008700001b67983 */ /* 0x000ea80000300800 */
[----:B------:R-:W2:Y:S04]  /*539f0*/  LDL.LU R183, [R1+0x878] ;  /* 0x0008780001b77983 */ /* 0x000ea80000300800 */
[----:B------:R-:W4:Y:S04]  /*53a00*/  LDL.LU R176, [R1+0x470] ;  /* 0x0004700001b07983 */ /* 0x000f280000300800 */
[----:B---3--:R-:W-:Y:S01]  /*53a10*/  STSM.16.M88.4 [R152], R172 ;  /* 0x000000ac98007844 */ /* 0x008fe20000000200 */
[----:B------:R-:W-:Y:S06]  /*53a20*/  BAR.SYNC.DEFER_BLOCKING 0x0 ;  /* 0x0000000000007b1d */ /* 0x000fec0000010000 */
[----:B------:R-:W1:Y:S02]  /*53a30*/  LDS.128 R4, [R0] ;  /* 0x0000000000047984 */ /* 0x000e640000000c00 */
[----:B------:R-:W-:Y:S06]  /*53a40*/  BAR.SYNC.DEFER_BLOCKING 0x0 ;  /* 0x0000000000007b1d */ /* 0x000fec0000010000 */
[----:B--2---:R-:W-:Y:S04]  /*53a50*/  STSM.16.M88.4 [R152], R180 ;  /* 0x000000b498007844 */ /* 0x004fe80000000200 */
[----:B-1----:R-:W-:Y:S04]  /*53a60*/  STL.64 [R1+0x1860], R4 ;  /* 0x0018600401007387 */ /* 0x002fe80000100a00 */
[----:B------:R-:W-:Y:S01]  /*53a70*/  STL.64 [R1+0x1868], R6 ;  /* 0x0018680601007387 */ /* 0x000fe20000100a00 */
[----:B------:R-:W-:Y:S06]  /*53a80*/  BAR.SYNC.DEFER_BLOCKING 0x0 ;  /* 0x0000000000007b1d */ /* 0x000fec0000010000 */
[----:B------:R-:W4:Y:S04]  /*53a90*/  LDL.LU R177, [R1+0x478] ;  /* 0x0004780001b17983 */ /* 0x000f280000300800 */
[----:B------:R-:W4:Y:S04]  /*53aa0*/  LDL.LU R178, [R1+0x70] ;  /* 0x0000700001b27983 */ /* 0x000f280000300800 */
[----:B------:R-:W4:Y:S04]  /*53ab0*/  LDL.LU R179, [R1+0x78] ;  /* 0x0000780001b37983 */ /* 0x000f280000300800 */
[----:B------:R-:W2:Y:S04]  /*53ac0*/  LDL.LU R172, [R1+0x1c74] ;  /* 0x001c740001ac7983 */ /* 0x000ea80000300800 */
[----:B------:R-:W1:Y:S01]  /*53ad0*/  LDS.128 R4, [R0] ;  /* 0x0000000000047984 */ /* 0x000e620000000c00 */
[----:B------:R-:W-:Y:S06]  /*53ae0*/  BAR.SYNC.DEFER_BLOCKING 0x0 ;  /* 0x0000000000007b1d */ /* 0x000fec0000010000 */
[----:B-1----:R-:W-:Y:S04]  /*53af0*/  STL.64 [R1+0x1460], R4 ;  /* 0x0014600401007387 */ /* 0x002fe80000100a00 */
[----:B------:R-:W-:Y:S04]  /*53b00*/  STL.64 [R1+0x1468], R6 ;  /* 0x0014680601007387 */ /* 0x000fe80000100a00 */
[----:B------:R-:W2:Y:S04]  /*53b10*/  LDL.LU R173, [R1+0x1c7c] ;  /* 0x001c7c0001ad7983 */ /* 0x000ea80000300800 */
[----:B------:R-:W2:Y:S04]  /*53b20*/  LDL.LU R174, [R1+0x1874] ;  /* 0x0018740001ae7983 */ /* 0x000ea80000300800 */
[----:B------:R-:W2:Y:S04]  /*53b30*/  LDL.LU R175, [R1+0x187c] ;  /* 0x00187c0001af7983 */ /* 0x000ea80000300800 */
[----:B----4-:R1:W-:Y:S01]  /*53b40*/  STSM.16.M88.4 [R152], R176 ;  /* 0x000000b098007844 */ /* 0x0103e20000000200 */
[----:B------:R-:W-:Y:S06]  /*53b50*/  BAR.SYNC.DEFER_BLOCKING 0x0 ;  /* 0x0000000000007b1d */ /* 0x000fec0000010000 */
[----:B-1----:R-:W3:Y:S04]  /*53b60*/  LDL.LU R176, [R1+0x1474] ;  /* 0x0014740001b07983 */ /* 0x002ee80000300800 */
[----:B------:R-:W1:Y:S01]  /*53b70*/  LDS.128 R4, [R0] ;  /* 0x0000000000047984 */ /* 0x000e620000000c00 */
[----:B------:R-:W-:Y:S06]  /*53b80*/  BAR.SYNC.DEFER_BLOCKING 0x0 ;  /* 0x0000000000007b1d */ /* 0x000fec0000010000 */
[----:B--2---:R2:W-:Y:S04]  /*53b90*/  STSM.16.M88.4 [R152], R172 ;  /* 0x000000ac98007844 */ /* 0x0045e80000000200 */
[----:B-1----:R-:W-:Y:S04]  /*53ba0*/  STL.64 [R1+0x1060], R4 ;  /* 0x0010600401007387 */ /* 0x002fe80000100a00 */
[----:B------:R-:W-:Y:S01]  /*53bb0*/  STL.64 [R1+0x1068], R6 ;  /* 0x0010680601007387 */ /* 0x000fe20000100a00 */
[----:B------:R-:W-:Y:S06]  /*53bc0*/  BAR.SYNC.DEFER_BLOCKING 0x0 ;  /* 0x0000000000007b1d */ /* 0x000fec0000010000 */
[----:B------:R-:W3:Y:S04]  /*53bd0*/  LDL.LU R177, [R1+0x147c] ;  /* 0x00147c0001b17983 */ /* 0x000ee80000300800 */
[----:B------:R-:W3:Y:S04]  /*53be0*/  LDL.LU R178, [R1+0x1074] ;  /* 0x0010740001b27983 */ /* 0x000ee80000300800 */
[----:B------:R-:W3:Y:S04]  /*53bf0*/  LDL.LU R179, [R1+0x107c] ;  /* 0x00107c0001b37983 */ /* 0x000ee80000300800 */
[----:B--2---:R-:W2:Y:S04]  /*53c00*/  LDL.LU R172, [R1+0xc74] ;  /* 0x000c740001ac7983 */ /* 0x004ea80000300800 */
[----:B------:R-:W1:Y:S01]  /*53c10*/  LDS.128 R4, [R0] ;  /* 0x0000000000047984 */ /* 0x000e620000000c00 */
[----:B------:R-:W-:Y:S06]  /*53c20*/  BAR.SYNC.DEFER_BLOCKING 0x0 ;  /* 0x0000000000007b1d */ /* 0x000fec0000010000 */
[----:B-1----:R-:W-:Y:S04]  /*53c30*/  STL.64 [R1+0xc60], R4 ;  /* 0x000c600401007387 */ /* 0x002fe80000100a00 */
[----:B------:R-:W-:Y:S04]  /*53c40*/  STL.64 [R1+0xc68], R6 ;  /* 0x000c680601007387 */ /* 0x000fe80000100a00 */
[----:B------:R-:W2:Y:S04]  /*53c50*/  LDL.LU R173, [R1+0xc7c] ;  /* 0x000c7c0001ad7983 */ /* 0x000ea80000300800 */
[----:B------:R-:W2:Y:S04]  /*53c60*/  LDL.LU R174, [R1+0x874] ;  /* 0x0008740001ae7983 */ /* 0x000ea80000300800 */
[----:B------:R-:W2:Y:S04]  /*53c70*/  LDL.LU R175, [R1+0x87c] ;  /* 0x00087c0001af7983 */ /* 0x000ea80000300800 */
[----:B---3--:R1:W-:Y:S01]  /*53c80*/  STSM.16.M88.4 [R152], R176 ;  /* 0x000000b098007844 */ /* 0x0083e20000000200 */
        /* <DEDUP_REMOVED lines=1969> */
[----:B--2---:R-:W2:Y:S04]  /*5b7a0*/  LDL.LU R172, [R1+0x1a04] ;  /* 0x001a040001ac7983 */ /* 0x004ea80000300800 */
[----:B------:R-:W1:Y:S04]  /*5b7b0*/  LDS.128 R4, [R0] ;  /* 0x0000000000047984 */ /* 0x000e680000000c00 */
[----:B-1----:R-:W-:Y:S04]  /*5b7c0*/  STL.64 [R1+0x15f0], R4 ;  /* 0x0015f00401007387 */ /* 0x002fe80000100a00 */
[----:B------:R-:W-:Y:S04]  /*5b7d0*/  STL.64 [R1+0x15f8], R6 ;  /* 0x0015f80601007387 */ /* 0x000fe80000100a00 */
[----:B------:R-:W2:Y:S04]  /*5b7e0*/  LDL.LU R173, [R1+0x1a0c] ;  /* 0x001a0c0001ad7983 */ /* 0x000ea80000300800 */
[----:B------:R-:W2:Y:S04]  /*5b7f0*/  LDL.LU R174, [R1+0x1604] ;  /* 0x0016040001ae7983 */ /* 0x000ea80000300800 */
[----:B------:R-:W2:Y:S01]  /*5b800*/  LDL.LU R175, [R1+0x160c] ;  /* 0x00160c0001af7983 */ /* 0x000ea20000300800 */
[----:B------:R-:W-:Y:S01]  /*5b810*/  BAR.SYNC.DEFER_BLOCKING 0x0 ;  /* 0x0000000000007b1d */ /* 0x000fe20000010000 */
[----:B------:R-:W-:-:S02]  /*5b820*/  IMAD.MOV.U32 R178, RZ, RZ, R24 ;  /* 0x000000ffffb27224 */ /* 0x000fc400078e0018 */
[----:B------:R-:W-:-:S05]  /*5b830*/  IMAD.MOV.U32 R179, RZ, RZ, R26 ;  /* 0x000000ffffb37224 */ /* 0x000fca00078e001a */
        /* <DEDUP_REMOVED lines=230> */
[----:B------:R-:W2:Y:S04]  /*5c6a0*/  LDL.LU R176, [R1+0x1a34] ;  /* 0x001a340001b07983 */ /* 0x000ea80000300800 */
        /* <DEDUP_REMOVED lines=8> */
[----:B------:R-:W-:-:S03]  /*5c730*/  IMAD.MOV.U32 R183, RZ, RZ, R38 ;  /* 0x000000ffffb77224 */ /* 0x000fc600078e0026 */
[----:B------:R-:W3:Y:S04]  /*5c740*/  LDL.LU R172, [R1+0x1234] ;  /* 0x0012340001ac7983 */ /* 0x000ee80000300800 */
[----:B----4-:R-:W-:Y:S01]  /*5c750*/  STSM.16.M88.4 [R152], R180 ;  /* 0x000000b498007844 */ /* 0x010fe20000000200 */
[----:B------:R-:W-:Y:S06]  /*5c760*/  BAR.SYNC.DEFER_BLOCKING 0x0 ;  /* 0x0000000000007b1d */ /* 0x000fec0000010000 */
[----:B------:R-:W1:Y:S02]  /*5c770*/  LDS.128 R4, [R0] ;  /* 0x0000000000047984 */ /* 0x000e640000000c00 */
        /* <DEDUP_REMOVED lines=21> */
[----:B--2---:R-:W-:Y:S04]  /*5c8d0*/  STSM.16.M88.4 [R152], R176 ;  /* 0x000000b098007844 */ /* 0x004fe80000000200 */
[----:B-1----:R-:W-:Y:S04]  /*5c8e0*/  STL.64 [R1+0xe30], R4 ;  /* 0x000e300401007387 */ /* 0x002fe80000100a00 */
[----:B------:R-:W-:Y:S01]  /*5c8f0*/  STL.64 [R1+0xe38], R6 ;  /* 0x000e380601007387 */ /* 0x000fe20000100a00 */
[----:B------:R-:W-:Y:S06]  /*5c900*/  BAR.SYNC.DEFER_BLOCKING 0x0 ;  /* 0x0000000000007b1d */ /* 0x000fec0000010000 */
[----:B------:R-:W3:Y:S01]  /*5c910*/  LDL.LU R173, [R1+0x23c] ;  /* 0x00023c0001ad7983 */ /* 0x000ee20000300800 */
[----:B------:R-:W-:-:S03]  /*5c920*/  IMAD.MOV.U32 R174, RZ, RZ, R37 ;  /* 0x000000ffffae7224 */ /* 0x000fc600078e0025 */
[----:B------:R-:W2:Y:S04]  /*5c930*/  LDL.LU R36, [R1+0x1a40] ;  /* 0x001a400001247983 */ /* 0x000ea80000300800 */
[----:B------:R-:W1:Y:S01]  /*5c940*/  LDS.128 R4, [R0] ;  /* 0x0000000000047984 */ /* 0x000e620000000c00 */
[----:B------:R-:W-:Y:S01]  /*5c950*/  IMAD.MOV.U32 R175, RZ, RZ, R39 ;  /* 0x000000ffffaf7224 */ /* 0x000fe200078e0027 */
        /* <DEDUP_REMOVED lines=86> */
[----:B------:R-:W4:Y:S04]  /*5cec0*/  LDL.LU R40, [R1+0x1250] ;  /* 0x0012500001287983 */ /* 0x000f280000300800 */
[----:B---3--:R-:W-:Y:S01]  /*5ced0*/  STSM.16.M88.4 [R152], R172 ;  /* 0x000000ac98007844 */ /* 0x008fe20000000200 */
[----:B------:R-:W-:Y:S06]  /*5cee0*/  BAR.SYNC.DEFER_BLOCKING 0x0 ;  /* 0x0000000000007b1d */ /* 0x000fec0000010000 */
[----:B------:R-:W1:Y:S02]  /*5cef0*/  LDS.128 R4, [R0] ;  /* 0x0000000000047984 */ /* 0x000e640000000c00 */
[----:B------:R-:W-:Y:S06]  /*5cf00*/  BAR.SYNC.DEFER_BLOCKING 0x0 ;  /* 0x0000000000007b1d */ /* 0x000fec0000010000 */
[----:B--2---:R2:W-:Y:S04]  /*5cf10*/  STSM.16.M88.4 [R152], R36 ;  /* 0x0000002498007844 */ /* 0x0045e80000000200 */
[----:B-1----:R-:W-:Y:S04]  /*5cf20*/  STL.64 [R1+0x240], R4 ;  /* 0x0002400401007387 */ /* 0x002fe80000100a00 */
[----:B------:R-:W-:Y:S01]  /*5cf30*/  STL.64 [R1+0x248], R6 ;  /* 0x0002480601007387 */ /* 0x000fe20000100a00 */
[----:B------:R-:W-:Y:S06]  /*5cf40*/  BAR.SYNC.DEFER_BLOCKING 0x0 ;  /* 0x0000000000007b1d */ /* 0x000fec0000010000 */
[----:B------:R-:W4:Y:S04]  /*5cf50*/  LDL.LU R41, [R1+0x1258] ;  /* 0x0012580001297983 */ /* 0x000f280000300800 */
[----:B------:R-:W4:Y:S04]  /*5cf60*/  LDL.LU R42, [R1+0xe50] ;  /* 0x000e5000012a7983 */ /* 0x000f280000300800 */
[----:B------:R-:W4:Y:S04]  /*5cf70*/  LDL.LU R43, [R1+0xe58] ;  /* 0x000e5800012b7983 */ /* 0x000f280000300800 */
        /* <DEDUP_REMOVED lines=467> */
[----:B------:R-:W-:Y:S01]  /*5ecb0*/  IMAD.MOV.U32 R43, RZ, RZ, R67 ;  /* 0x000000ffff2b7224 */ /* 0x000fe200078e0043 */
[----:B------:R-:W-:Y:S02]  /*5ecc0*/  ISETP.GE.AND P1, PT, R88, UR61, PT ;  /* 0x0000003d58007c0c */ /* 0x000fe4000bf26270 */
[----:B------:R-:W-:Y:S01]  /*5ecd0*/  LOP3.LUT R153, R153, 0xffffbfff, RZ, 0xc0, !PT ;  /* 0xffffbfff99997812 */ /* 0x000fe200078ec0ff */
[C---:B------:R-:W-:Y:S01]  /*5ece0*/  VIADD R87, R10.reuse, 0xfa ;  /* 0x000000fa0a577836 */ /* 0x040fe20000000000 */
[----:B------:R-:W-:Y:S01]  /*5ecf0*/  ISETP.LT.AND P4, PT, R13, UR60, !P1 ;  /* 0x0000003c0d007c0c */ /* 0x000fe2000cf81270 */
[----:B------:R-:W-:Y:S01]  /*5ed00*/  VIADD R86, R10, 0xf9 ;  /* 0x000000f90a567836 */ /* 0x000fe20000000000 */
[----:B------:R-:W-:Y:S01]  /*5ed10*/  ISETP.LT.AND P3, PT, R14, UR44, !P1 ;  /* 0x0000002c0e007c0c */ /* 0x000fe2000cf61270 */
[----:B------:R-:W-:Y:S01]  /*5ed20*/  VIADD R85, R10, 0xf8 ;  /* 0x000000f80a557836 */ /* 0x000fe20000000000 */
[----:B------:R-:W-:Y:S01]  /*5ed30*/  ISETP.LT.AND P2, PT, R12, UR5, !P1 ;  /* 0x000000050c007c0c */ /* 0x000fe2000cf41270 */
[----:B------:R-:W-:Y:S01]  /*5ed40*/  VIADD R84, R10, 0xf7 ;  /* 0x000000f70a547836 */ /* 0x000fe20000000000 */
[----:B------:R-:W-:Y:S01]  /*5ed50*/  LOP3.LUT R32, R32, 0x7fffffff, RZ, 0xc0, !PT ;  /* 0x7fffffff20207812 */ /* 0x000fe200078ec0ff */
[----:B------:R-:W-:-:S02]  /*5ed60*/  VIADD R83, R10, 0xf6 ;  /* 0x000000f60a537836 */ /* 0x000fc40000000000 */
[C---:B------:R-:W-:Y:S02]  /*5ed70*/  VIADD R82, R10.reuse, 0xf5 ;  /* 0x000000f50a527836 */ /* 0x040fe40000000000 */
[C---:B------:R-:W-:Y:S02]  /*5ed80*/  VIADD R81, R10.reuse, 0xf4 ;  /* 0x000000f40a517836 */ /* 0x040fe40000000000 */
[C---:B------:R-:W-:Y:S01]  /*5ed90*/  VIADD R80, R10.reuse, 0xf3 ;  /* 0x000000f30a507836 */ /* 0x040fe20000000000 */
[----:B------:R-:W-:Y:S01]  /*5eda0*/  @P4 LOP3.LUT R153, R153, 0x4000, RZ, 0xfc, !PT ;  /* 0x0000400099994812 */ /* 0x000fe200078efcff */
[C---:B------:R-:W-:Y:S02]  /*5edb0*/  VIADD R79, R10.reuse, 0xf2 ;  /* 0x000000f20a4f7836 */ /* 0x040fe40000000000 */
[C---:B------:R-:W-:Y:S01]  /*5edc0*/  VIADD R78, R10.reuse, 0xf1 ;  /* 0x000000f10a4e7836 */ /* 0x040fe20000000000 */
[----:B------:R-:W-:Y:S01]  /*5edd0*/  LOP3.LUT R153, R153, 0xffffdfff, RZ, 0xc0, !PT ;  /* 0xffffdfff99997812 */ /* 0x000fe200078ec0ff */
[C---:B------:R-:W-:Y:S01]  /*5ede0*/  VIADD R77, R10.reuse, 0xf0 ;  /* 0x000000f00a4d7836 */ /* 0x040fe20000000000 */
[----:B------:R-:W-:Y:S01]  /*5edf0*/  LOP3.LUT R31, R31, 0x7fffffff, RZ, 0xc0, !PT ;  /* 0x7fffffff1f1f7812 */ /* 0x000fe200078ec0ff */
[C---:B------:R-:W-:Y:S01]  /*5ee00*/  VIADD R76, R10.reuse, 0xef ;  /* 0x000000ef0a4c7836 */ /* 0x040fe20000000000 */
[----:B------:R-:W-:Y:S01]  /*5ee10*/  @P3 LOP3.LUT R153, R153, 0x2000, RZ, 0xfc, !PT ;  /* 0x0000200099993812 */ /* 0x000fe200078efcff */
[C---:B------:R-:W-:Y:S01]  /*5ee20*/  VIADD R75, R10.reuse, 0xee ;  /* 0x000000ee0a4b7836 */ /* 0x040fe20000000000 */
[----:B------:R-:W-:Y:S01]  /*5ee30*/  ISETP.LT.AND P1, PT, R11, UR4, !P1 ;  /* 0x000000040b007c0c */ /* 0x000fe2000cf21270 */
[----:B------:R-:W-:Y:S01]  /*5ee40*/  ULDC.64 UR4, c[0x0][0x228] ;  /* 0x00008a0000047ab9 */ /* 0x000fe20000000a00 */
[----:B------:R-:W-:Y:S01]  /*5ee50*/  LOP3.LUT R153, R153, 0xffffefff, RZ, 0xc0, !PT ;  /* 0xffffefff99997812 */ /* 0x000fe200078ec0ff */
[C---:B------:R-:W-:Y:S01]  /*5ee60*/  VIADD R74, R10.reuse, 0xed ;  /* 0x000000ed0a4a7836 */ /* 0x040fe20000000000 */
[----:B------:R-:W-:Y:S01]  /*5ee70*/  ULDC UR44, c[0x0][0x228] ;  /* 0x00008a00002c7ab9 */ /* 0x000fe20000000800 */
[C---:B------:R-:W-:Y:S01]  /*5ee80*/  VIADD R73, R10.reuse, 0xec ;  /* 0x000000ec0a497836 */ /* 0x040fe20000000000 */
[----:B------:R-:W-:Y:S01]  /*5ee90*/  @P2 LOP3.LUT R153, R153, 0x1000, RZ, 0xfc, !PT ;  /* 0x0000100099992812 */ /* 0x000fe200078efcff */
[C---:B------:R-:W-:Y:S01]  /*5eea0*/  VIADD R72, R10.reuse, 0xeb ;  /* 0x000000eb0a487836 */ /* 0x040fe20000000000 */
[----:B------:R-:W-:Y:S01]  /*5eeb0*/  ULDC UR61, c[0x0][0x228] ;  /* 0x00008a00003d7ab9 */ /* 0x000fe20000000800 */
[----:B------:R-:W-:Y:S01]  /*5eec0*/  VIADD R71, R10, 0xea ;  /* 0x000000ea0a477836 */ /* 0x000fe20000000000 */
[----:B------:R-:W-:Y:S01]  /*5eed0*/  LOP3.LUT R153, R153, 0xfffff7ff, RZ, 0xc0, !PT ;  /* 0xfffff7ff99997812 */ /* 0x000fe200078ec0ff */
[----:B------:R-:W-:Y:S01]  /*5eee0*/  IMAD.MOV.U32 R46, RZ, RZ, R68 ;  /* 0x000000ffff2e7224 */ /* 0x000fe200078e0044 */
[----:B------:R-:W-:-:S02]  /*5eef0*/  ULDC UR60, c[0x0][0x228] ;  /* 0x00008a00003c7ab9 */ /* 0x000fc40000000800 */
[----:B------:R-:W-:Y:S02]  /*5ef00*/  @P1 LOP3.LUT R153, R153, 0x800, RZ, 0xfc, !PT ;  /* 0x0000080099991812 */ /* 0x000fe400078efcff */
[----:B------:R-:W-:-:S04]  /*5ef10*/  ISETP.GE.AND P1, PT, R87, UR5, PT ;  /* 0x0000000557007c0c */ /* 0x000fc8000bf26270 */
[----:B------:R-:W-:Y:S01]  /*5ef20*/  ISETP.LT.AND P4, PT, R13, UR4, !P1 ;  /* 0x000000040d007c0c */ /* 0x000fe2000cf81270 */
[----:B------:R-:W-:Y:S01]  /*5ef30*/  ULDC.64 UR4, c[0x0][0x228] ;  /* 0x00008a0000047ab9 */ /* 0x000fe20000000a00 */
        /* <DEDUP_REMOVED lines=12> */
[----:B------:R-:W-:Y:S01]  /*5f000*/  LOP3.LUT R153, R153, 0xffffff7f, RZ, 0xc0, !PT ;  /* 0xffffff7f99997812 */ /* 0x000fe200078ec0ff */
        /* <DEDUP_REMOVED lines=14> */
[----:B------:R-:W-:-:S02]  /*5f0f0*/  @P1 LOP3.LUT R153, R153, 0x80, RZ, 0xfc, !PT ;  /* 0x0000008099991812 */ /* 0x000fc400078efcff */
[----:B------:R-:W-:Y:S01]  /*5f100*/  ISETP.GE.AND P1, PT, R86, UR5, PT ;  /* 0x0000000556007c0c */ /* 0x000fe2000bf26270 */
[----:B------:R-:W-:Y:S03]  /*5f110*/  BAR.SYNC.DEFER_BLOCKING 0x0 ;  /* 0x0000000000007b1d */ /* 0x000fe60000010000 */
[----:B------:R-:W-:-:S03]  /*5f120*/  ISETP.LT.AND P4, PT, R13, UR4, !P1 ;  /* 0x000000040d007c0c */ /* 0x000fc6000cf81270 */
[----:B-1----:R-:W-:Y:S01]  /*5f130*/  STL.64 [R1+0x1f90], R4 ;  /* 0x001f900401007387 */ /* 0x002fe20000100a00 */
[----:B------:R-:W-:Y:S01]  /*5f140*/  ISETP.LT.AND P3, PT, R14, UR43, !P1 ;  /* 0x0000002b0e007c0c */ /* 0x000fe2000cf61270 */
[----:B------:R-:W-:Y:S01]  /*5f150*/  ULDC.64 UR4, c[0x0][0x228] ;  /* 0x00008a0000047ab9 */ /* 0x000fe20000000a00 */
[----:B------:R-:W-:Y:S01]  /*5f160*/  LOP3.LUT R153, R153, 0xffffffbf, RZ, 0xc0, !PT ;  /* 0xffffffbf99997812 */ /* 0x000fe200078ec0ff */
[----:B------:R-:W-:Y:S01]  /*5f170*/  STL.64 [R1+0x1f98], R6 ;  /* 0x001f980601007387 */ /* 0x000fe20000100a00 */
[----:B------:R-:W-:Y:S01]  /*5f180*/  ISETP.LT.AND P2, PT, R12, UR41, !P1 ;  /* 0x000000290c007c0c */ /* 0x000fe2000cf41270 */
[----:B------:R-:W-:Y:S01]  /*5f190*/  ULDC UR41, c[0x0][0x228] ;  /* 0x00008a0000297ab9 */ /* 0x000fe20000000800 */
[----:B------:R-:W-:Y:S01]  /*5f1a0*/  ULDC UR43, c[0x0][0x228] ;  /* 0x00008a00002b7ab9 */ /* 0x000fe20000000800 */
[----:B------:R-:W2:Y:S04]  /*5f1b0*/  LDL.LU R37, [R1+0xab8] ;  /* 0x000ab80001257983 */ /* 0x000ea80000300800 */
[----:B------:R-:W2:Y:S04]  /*5f1c0*/  LDL.LU R38, [R1+0x6b0] ;  /* 0x0006b00001267983 */ /* 0x000ea80000300800 */
[----:B------:R-:W2:Y:S01]  /*5f1d0*/  LDL.LU R39, [R1+0x6b8] ;  /* 0x0006b80001277983 */ /* 0x000ea20000300800 */
[----:B------:R-:W-:-:S02]  /*5f1e0*/  @P4 LOP3.LUT R153, R153, 0x40, RZ, 0xfc, !PT ;  /* 0x0000004099994812 */ /* 0x000fc400078efcff */
[----:B------:R-:W-:Y:S01]  /*5f1f0*/  ISETP.LT.AND P1, PT, R11, UR42, !P1 ;  /* 0x0000002a0b007c0c */ /* 0x000fe2000cf21270 */
[----:B------:R-:W4:Y:S01]  /*5f200*/  LDL.LU R44, [R1+0x2b0] ;  /* 0x0002b000012c7983 */ /* 0x000f220000300800 */
        /* <DEDUP_REMOVED lines=8> */
[----:B------:R-:W-:Y:S01]  /*5f290*/  IMAD.MOV.U32 R47, RZ, RZ, R70 ;  /* 0x000000ffff2f7224 */ /* 0x000fe200078e0046 */
[----:B------:R-:W-:Y:S01]  /*5f2a0*/  LOP3.LUT R153, R153, 0xfffffffb, RZ, 0xc0, !PT ;  /* 0xfffffffb99997812 */ /* 0x000fe200078ec0ff */
[C---:B------:R-:W-:Y:S01]  /*5f2b0*/  VIADD R69, R10.reuse, 0xe9 ;  /* 0x000000e90a457836 */ /* 0x040fe20000000000 */
[----:B------:R-:W-:Y:S01]  /*5f2c0*/  ISETP.LT.AND P4, PT, R13, UR58, !P1 ;  /* 0x0000003a0d007c0c */ /* 0x000fe2000cf81270 */
[----:B------:R-:W-:Y:S01]  /*5f2d0*/  VIADD R9, R10, 0xe8 ;  /* 0x000000e80a097836 */ /* 0x000fe20000000000 */
[----:B------:R-:W-:Y:S01]  /*5f2e0*/  ISETP.LT.AND P3, PT, R14, UR36, !P1 ;  /* 0x000000240e007c0c */ /* 0x000fe2000cf61270 */
[----:B------:R-:W-:Y:S01]  /*5f2f0*/  ULDC UR36, c[0x0][0x228] ;  /* 0x00008a0000247ab9 */ /* 0x000fe20000000800 */
[----:B------:R-:W-:Y:S01]  /*5f300*/  ISETP.LT.AND P2, PT, R12, UR34, !P1 ;  /* 0x000000220c007c0c */ /* 0x000fe2000cf41270 */
[----:B------:R-:W-:Y:S01]  /*5f310*/  ULDC UR34, c[0x0][0x228] ;  /* 0x00008a0000227ab9 */ /* 0x000fe20000000800 */
[----:B------:R-:W-:Y:S01]  /*5f320*/  ISETP.LT.AND P1, PT, R11, UR14, !P1 ;  /* 0x0000000e0b007c0c */ /* 0x000fe2000cf21270 */
[----:B------:R-:W-:Y:S01]  /*5f330*/  ULDC UR14, c[0x0][0x228] ;  /* 0x00008a00000e7ab9 */ /* 0x000fe20000000800 */
[----:B------:R-:W-:Y:S01]  /*5f340*/  ULDC UR59, c[0x0][0x22c] ;  /* 0x00008b00003b7ab9 */ /* 0x000fe20000000800 */
[----:B------:R-:W-:-:S04]  /*5f350*/  ULDC UR58, c[0x0][0x228] ;  /* 0x00008a00003a7ab9 */ /* 0x000fc80000000800 */
[----:B------:R-:W-:-:S06]  /*5f360*/  @P4 LOP3.LUT R153, R153, 0x4, RZ, 0xfc, !PT ;  /* 0x0000000499994812 */ /* 0x000fcc00078efcff */
[----:B------:R-:W-:Y:S02]  /*5f370*/  @P1 LOP3.LUT R32, R32, 0x80000000, RZ, 0xfc, !PT ;  /* 0x8000000020201812 */ /* 0x000fe400078efcff */
[----:B------:R-:W-:-:S04]  /*5f380*/  ISETP.GE.AND P1, PT, R84, UR5, PT ;  /* 0x0000000554007c0c */ /* 0x000fc8000bf26270 */
[----:B------:R-:W-:Y:S01]  /*5f390*/  ISETP.LT.AND P4, PT, R13, UR4, !P1 ;  /* 0x000000040d007c0c */ /* 0x000fe2000cf81270 */
[----:B------:R-:W-:Y:S01]  /*5f3a0*/  ULDC.64 UR4, c[0x0][0x228] ;  /* 0x00008a0000047ab9 */ /* 0x000fe20000000a00 */
[----:B------:R-:W-:Y:S02]  /*5f3b0*/  LOP3.LUT R153, R153, 0xfffffffd, RZ, 0xc0, !PT ;  /* 0xfffffffd99997812 */ /* 0x000fe400078ec0ff */
[----:B------:R-:W-:Y:S02]  /*5f3c0*/  LOP3.LUT R32, R32, 0xbfffffff, RZ, 0xc0, !PT ;  /* 0xbfffffff20207812 */ /* 0x000fe400078ec0ff */
[----:B------:R-:W-:Y:S02]  /*5f3d0*/  @P3 LOP3.LUT R153, R153, 0x2, RZ, 0xfc, !PT ;  /* 0x0000000299993812 */ /* 0x000fe400078efcff */
[----:B------:R-:W-:Y:S01]  /*5f3e0*/  ISETP.LT.AND P3, PT, R14, UR15, !P1 ;  /* 0x0000000f0e007c0c */ /* 0x000fe2000cf61270 */
[----:B------:R-:W-:Y:S01]  /*5f3f0*/  ULDC UR15, c[0x0][0x228] ;  /* 0x00008a00000f7ab9 */ /* 0x000fe20000000800 */
[----:B------:R-:W-:-:S03]  /*5f400*/  LOP3.LUT R153, R153, 0xfffffffe, RZ, 0xc0, !PT ;  /* 0xfffffffe99997812 */ /* 0x000fc600078ec0ff */
[----:B------:R-:W-:Y:S02]  /*5f410*/  @P4 LOP3.LUT R32, R32, 0x40000000, RZ, 0xfc, !PT ;  /* 0x4000000020204812 */ /* 0x000fe400078efcff */
[----:B------:R-:W-:Y:S02]  /*5f420*/  @P2 LOP3.LUT R153, R153, 0x1, RZ, 0xfc, !PT ;  /* 0x0000000199992812 */ /* 0x000fe400078efcff */
[----:B------:R-:W-:Y:S01]  /*5f430*/  ISETP.LT.AND P2, PT, R12, UR16, !P1 ;  /* 0x000000100c007c0c */ /* 0x000fe2000cf41270 */
        /* <DEDUP_REMOVED lines=10> */
[----:B------:R-:W-:Y:S01]  /*5f4e0*/  VIADD R8, R10, 0xe7 ;  /* 0x000000e70a087836 */ /* 0x000fe20000000000 */
[----:B------:R-:W-:Y:S01]  /*5f4f0*/  LOP3.LUT R32, R32, 0xfbffffff, RZ, 0xc0, !PT ;  /* 0xfbffffff20207812 */ /* 0x000fe200078ec0ff */
[----:B------:R-:W-:Y:S01]  /*5f500*/  ULDC UR11, c[0x0][0x228] ;  /* 0x00008a00000b7ab9 */ /* 0x000fe20000000800 */
[----:B------:R-:W-:Y:S01]  /*5f510*/  ISETP.LT.AND P4, PT, R13, UR9, !P1 ;  /* 0x000000090d007c0c */ /* 0x000fe2000cf81270 */
[----:B------:R-:W-:Y:S01]  /*5f520*/  ULDC UR9, c[0x0][0x228] ;  /* 0x00008a0000097ab9 */ /* 0x000fe20000000800 */
[----:B------:R-:W-:Y:S01]  /*5f530*/  ISETP.LT.AND P3, PT, R14, UR57, !P1 ;  /* 0x000000390e007c0c */ /* 0x000fe2000cf61270 */
[----:B------:R-:W-:Y:S01]  /*5f540*/  ULDC UR57, c[0x0][0x22c] ;  /* 0x00008b0000397ab9 */ /* 0x000fe20000000800 */
[----:B------:R-:W-:Y:S01]  /*5f550*/  ISETP.LT.AND P2, PT, R12, UR37, !P1 ;  /* 0x000000250c007c0c */ /* 0x000fe2000cf41270 */
[----:B------:R-:W-:-:S08]  /*5f560*/  ULDC UR37, c[0x0][0x228] ;  /* 0x00008a0000257ab9 */ /* 0x000fd00000000800 */
        /* <DEDUP_REMOVED lines=48> */
[----:B---3--:R-:W-:Y:S01]  /*5f870*/  STSM.16.M88.4 [R152], R40 ;  /* 0x0000002898007844 */ /* 0x008fe20000000200 */
[----:B------:R-:W-:Y:S01]  /*5f880*/  BAR.SYNC.DEFER_BLOCKING 0x0 ;  /* 0x0000000000007b1d */ /* 0x000fe20000010000 */
[----:B------:R-:W-:Y:S02]  /*5f890*/  ISETP.LT.AND P3, PT, R14, UR49, !P1 ;  /* 0x000000310e007c0c */ /* 0x000fe4000cf61270 */
[----:B------:R-:W-:Y:S02]  /*5f8a0*/  LOP3.LUT R32, R32, 0xffffbfff, RZ, 0xc0, !PT ;  /* 0xffffbfff20207812 */ /* 0x000fe400078ec0ff */
[----:B------:R-:W-:Y:S01]  /*5f8b0*/  ISETP.LT.AND P2, PT, R12, UR47, !P1 ;  /* 0x0000002f0c007c0c */ /* 0x000fe2000cf41270 */
[----:B------:R-:W-:-:S04]  /*5f8c0*/  ULDC UR47, c[0x0][0x228] ;  /* 0x00008a00002f7ab9 */ /* 0x000fc80000000800 */
[----:B------:R-:W-:Y:S01]  /*5f8d0*/  @P4 LOP3.LUT R32, R32, 0x4000, RZ, 0xfc, !PT ;  /* 0x0000400020204812 */ /* 0x000fe200078efcff */
[----:B------:R-:W-:-:S03]  /*5f8e0*/  ULDC UR49, c[0x0][0x22c] ;  /* 0x00008b0000317ab9 */ /* 0x000fc60000000800 */
[----:B------:R-:W-:-:S04]  /*5f8f0*/  LOP3.LUT R32, R32, 0xffffdfff, RZ, 0xc0, !PT ;  /* 0xffffdfff20207812 */ /* 0x000fc800078ec0ff */
[----:B------:R-:W-:Y:S02]  /*5f900*/  @P3 LOP3.LUT R32, R32, 0x2000, RZ, 0xfc, !PT ;  /* 0x0000200020203812 */ /* 0x000fe400078efcff */
[----:B------:R-:W-:Y:S01]  /*5f910*/  ISETP.LT.AND P1, PT, R11, UR30, !P1 ;  /* 0x0000001e0b007c0c */ /* 0x000fe2000cf21270 */
[----:B------:R-:W-:Y:S01]  /*5f920*/  ULDC UR30, c[0x0][0x228] ;  /* 0x00008a00001e7ab9 */ /* 0x000fe20000000800 */
[----:B------:R-:W-:Y:S01]  /*5f930*/  LOP3.LUT R32, R32, 0xffffefff, RZ, 0xc0, !PT ;  /* 0xffffefff20207812 */ /* 0x000fe200078ec0ff */
[----:B------:R-:W1:Y:S01]  /*5f940*/  LDS.128 R4, [R0] ;  /* 0x0000000000047984 */ /* 0x000e620000000c00 */
[----:B------:R-:W-:Y:S02]  /*5f950*/  BAR.SYNC.DEFER_BLOCKING 0x0 ;  /* 0x0000000000007b1d */ /* 0x000fe40000010000 */
        /* <DEDUP_REMOVED lines=8> */
[----:B------:R-:W-:Y:S01]  /*5f9e0*/  LOP3.LUT R32, R32, 0xfffffbff, RZ, 0xc0, !PT ;  /* 0xfffffbff20207812 */ /* 0x000fe200078ec0ff */
[----:B--2---:R-:W-:Y:S08]  /*5f9f0*/  STSM.16.M88.4 [R152], R36 ;  /* 0x0000002498007844 */ /* 0x004ff00000000200 */
[----:B------:R-:W-:-:S02]  /*5fa00*/  @P4 LOP3.LUT R32, R32, 0x400, RZ, 0xfc, !PT ;  /* 0x0000040020204812 */ /* 0x000fc400078efcff */
[----:B------:R-:W-:Y:S01]  /*5fa10*/  ISETP.LT.AND P2, PT, R12, UR33, !P1 ;  /* 0x000000210c007c0c */ /* 0x000fe2000cf41270 */
[----:B-1----:R-:W-:Y:S01]  /*5fa20*/  STL.64 [R1+0x1aa0], R4 ;  /* 0x001aa00401007387 */ /* 0x002fe20000100a00 */
[----:B------:R-:W-:Y:S01]  /*5fa30*/  LOP3.LUT R32, R32, 0xfffffdff, RZ, 0xc0, !PT ;  /* 0xfffffdff20207812 */ /* 0x000fe200078ec0ff */
[----:B------:R-:W-:Y:S02]  /*5fa40*/  ULDC UR33, c[0x0][0x228] ;  /* 0x00008a0000217ab9 */ /* 0x000fe40000000800 */
[----:B------:R-:W-:Y:S01]  /*5fa50*/  STL.64 [R1+0x1aa8], R6 ;  /* 0x001aa80601007387 */ /* 0x000fe20000100a00 */
[----:B------:R-:W-:Y:S01]  /*5fa60*/  BAR.SYNC.DEFER_BLOCKING 0x0 ;  /* 0x0000000000007b1d */ /* 0x000fe20000010000 */
[----:B------:R-:W-:Y:S02]  /*5fa70*/  @P3 LOP3.LUT R32, R32, 0x200, RZ, 0xfc, !PT ;  /* 0x0000020020203812 */ /* 0x000fe400078efcff */
[----:B------:R-:W-:Y:S02]  /*5fa80*/  ISETP.LT.AND P1, PT, R11, UR48, !P1 ;  /* 0x000000300b007c0c */ /* 0x000fe4000cf21270 */
[----:B------:R-:W-:Y:S01]  /*5fa90*/  LOP3.LUT R32, R32, 0xfffffeff, RZ, 0xc0, !PT ;  /* 0xfffffeff20207812 */ /* 0x000fe200078ec0ff */
[----:B------:R-:W-:Y:S01]  /*5faa0*/  ULDC UR48, c[0x0][0x228] ;  /* 0x00008a0000307ab9 */ /* 0x000fe20000000800 */
[----:B------:R-:W4:Y:S02]  /*5fab0*/  LDL.LU R45, [R1+0x2b8] ;  /* 0x0002b800012d7983 */ /* 0x000f240000300800 */
[----:B------:R-:W-:-:S02]  /*5fac0*/  @P2 LOP3.LUT R32, R32, 0x100, RZ, 0xfc, !PT ;  /* 0x0000010020202812 */ /* 0x000fc400078efcff */
[----:B------:R-:W2:Y:S02]  /*5fad0*/  LDL.LU R40, [R1+0x1ab4] ;  /* 0x001ab40001287983 */ /* 0x000ea40000300800 */
[----:B------:R-:W-:Y:S02]  /*5fae0*/  LOP3.LUT R32, R32, 0xffffff7f, RZ, 0xc0, !PT ;  /* 0xffffff7f20207812 */ /* 0x000fe400078ec0ff */
[----:B------:R-:W1:Y:S02]  /*5faf0*/  LDS.128 R4, [R0] ;  /* 0x0000000000047984 */ /* 0x000e640000000c00 */
[----:B------:R-:W-:Y:S02]  /*5fb00*/  @P1 LOP3.LUT R32, R32, 0x80, RZ, 0xfc, !PT ;  /* 0x0000008020201812 */ /* 0x000fe400078efcff */
[----:B------:R-:W-:Y:S01]  /*5fb10*/  ISETP.GE.AND P1, PT, R78, UR5, PT ;  /* 0x000000054e007c0c */ /* 0x000fe2000bf26270 */
[----:B------:R-:W-:Y:S03]  /*5fb20*/  BAR.SYNC.DEFER_BLOCKING 0x0 ;  /* 0x0000000000007b1d */ /* 0x000fe60000010000 */
[----:B------:R-:W-:-:S02]  /*5fb30*/  ISETP.LT.AND P4, PT, R13, UR4, !P1 ;  /* 0x000000040d007c0c */ /* 0x000fc4000cf81270 */
[----:B------:R-:W-:Y:S01]  /*5fb40*/  ISETP.LT.AND P3, PT, R14, UR28, !P1 ;  /* 0x0000001c0e007c0c */ /* 0x000fe2000cf61270 */
[----:B------:R-:W-:Y:S01]  /*5fb50*/  ULDC.64 UR4, c[0x0][0x228] ;  /* 0x00008a0000047ab9 */ /* 0x000fe20000000a00 */
[----:B------:R-:W-:Y:S01]  /*5fb60*/  LOP3.LUT R32, R32, 0xffffffbf, RZ, 0xc0, !PT ;  /* 0xffffffbf20207812 */ /* 0x000fe200078ec0ff */
[----:B------:R-:W-:Y:S01]  /*5fb70*/  VIADD R3, R10, 0xe2 ;  /* 0x000000e20a037836 */ /* 0x000fe20000000000 */
        /* <DEDUP_REMOVED lines=10> */
[----:B------:R-:W-:Y:S01]  /*5fc20*/  @P2 LOP3.LUT R32, R32, 0x10, RZ, 0xfc, !PT ;  /* 0x0000001020202812 */ /* 0x000fe200078efcff */
[----:B-1----:R-:W-:Y:S04]  /*5fc30*/  STL.64 [R1+0x16a0], R4 ;  /* 0x0016a00401007387 */ /* 0x002fe80000100a00 */
[----:B------:R-:W-:Y:S04]  /*5fc40*/  STL.64 [R1+0x16a8], R6 ;  /* 0x0016a80601007387 */ /* 0x000fe80000100a00 */
[----:B------:R-:W2:Y:S04]  /*5fc50*/  LDL.LU R41, [R1+0x1abc] ;  /* 0x001abc0001297983 */ /* 0x000ea80000300800 */
[----:B------:R-:W2:Y:S01]  /*5fc60*/  LDL.LU R42, [R1+0x16b4] ;  /* 0x0016b400012a7983 */ /* 0x000ea20000300800 */
[----:B------:R-:W-:-:S03]  /*5fc70*/  LOP3.LUT R32, R32, 0xfffffff7, RZ, 0xc0, !PT ;  /* 0xfffffff720207812 */ /* 0x000fc600078ec0ff */
[----:B------:R-:W2:Y:S01]  /*5fc80*/  LDL.LU R43, [R1+0x16bc] ;  /* 0x0016bc00012b7983 */ /* 0x000ea20000300800 */
[----:B------:R-:W-:Y:S02]  /*5fc90*/  @P1 LOP3.LUT R32, R32, 0x8, RZ, 0xfc, !PT ;  /* 0x0000000820201812 */ /* 0x000fe400078efcff */
[----:B------:R-:W-:Y:S01]  /*5fca0*/  ISETP.GE.AND P1, PT, R77, UR23, PT ;  /* 0x000000174d007c0c */ /* 0x000fe2000bf26270 */
[----:B------:R-:W3:Y:S01]  /*5fcb0*/  LDL.LU R36, [R1+0x12b4] ;  /* 0x0012b40001247983 */ /* 0x000ee20000300800 */
[----:B------:R-:W-:Y:S01]  /*5fcc0*/  LOP3.LUT R32, R32, 0xfffffffb, RZ, 0xc0, !PT ;  /* 0xfffffffb20207812 */ /* 0x000fe200078ec0ff */
[----:B------:R-:W-:Y:S01]  /*5fcd0*/  VIADD R2, R10, 0xe1 ;  /* 0x000000e10a027836 */ /* 0x000fe20000000000 */
[----:B------:R-:W-:Y:S01]  /*5fce0*/  ISETP.LT.AND P4, PT, R13, UR25, !P1 ;  /* 0x000000190d007c0c */ /* 0x000fe2000cf81270 */
[----:B------:R-:W-:Y:S01]  /*5fcf0*/  ULDC UR25, c[0x0][0x228] ;  /* 0x00008a0000197ab9 */ /* 0x000fe20000000800 */
[----:B------:R-:W-:Y:S01]  /*5fd00*/  ISETP.LT.AND P3, PT, R14, UR26, !P1 ;  /* 0x0000001a0e007c0c */ /* 0x000fe2000cf61270 */
[----:B------:R-:W-:Y:S01]  /*5fd10*/  ULDC UR26, c[0x0][0x228] ;  /* 0x00008a00001a7ab9 */ /* 0x000fe20000000800 */
[----:B------:R-:W-:Y:S01]  /*5fd20*/  ISETP.LT.AND P2, PT, R12, UR27, !P1 ;  /* 0x0000001b0c007c0c */ /* 0x000fe2000cf41270 */
[----:B------:R-:W-:Y:S01]  /*5fd30*/  ULDC UR27, c[0x0][0x228] ;  /* 0x00008a00001b7ab9 */ /* 0x000fe20000000800 */
[----:B------:R-:W-:Y:S01]  /*5fd40*/  ISETP.LT.AND P1, PT, R11, UR46, !P1 ;  /* 0x0000002e0b007c0c */ /* 0x000fe2000cf21270 */
[----:B------:R-:W-:Y:S01]  /*5fd50*/  ULDC UR46, c[0x0][0x228] ;  /* 0x00008a00002e7ab9 */ /* 0x000fe20000000800 */
[----:B------:R-:W-:Y:S01]  /*5fd60*/  VIADD R243, R10, 0xe0 ;  /* 0x000000e00af37836 */ /* 0x000fe20000000000 */
[----:B------:R-:W-:-:S04]  /*5fd70*/  ULDC UR23, c[0x0][0x228] ;  /* 0x00008a0000177ab9 */ /* 0x000fc80000000800 */
[----:B------:R-:W-:-:S06]  /*5fd80*/  @P4 LOP3.LUT R32, R32, 0x4, RZ, 0xfc, !PT ;  /* 0x0000000420204812 */ /* 0x000fcc00078efcff */
[----:B------:R-:W-:Y:S02]  /*5fd90*/  @P1 LOP3.LUT R31, R31, 0x80000000, RZ, 0xfc, !PT ;  /* 0x800000001f1f1812 */ /* 0x000fe400078efcff */
[----:B------:R-:W-:Y:S01]  /*5fda0*/  ISETP.GE.AND P1, PT, R76, UR5, PT ;  /* 0x000000054c007c0c */ /* 0x000fe2000bf26270 */
[----:B------:R-:W-:-:S03]  /*5fdb0*/  ULDC UR5, c[0x0][0x228] ;  /* 0x00008a0000057ab9 */ /* 0x000fc60000000800 */
[----:B------:R-:W-:Y:S01]  /*5fdc0*/  ISETP.LT.AND P4, PT, R13, UR4, !P1 ;  /* 0x000000040d007c0c */ /* 0x000fe2000cf81270 */
[----:B------:R-:W-:Y:S01]  /*5fdd0*/  ULDC UR4, c[0x0][0x228] ;  /* 0x00008a0000047ab9 */ /* 0x000fe20000000800 */
        /* <DEDUP_REMOVED lines=44> */
[----:B------:R-:W-:-:S06]  /*600a0*/  ULDC UR56, c[0x0][0x228] ;  /* 0x00008a0000387ab9 */ /* 0x000fcc0000000800 */
[----:B------:R-:W-:-:S04]  /*600b0*/  @P4 LOP3.LUT R31, R31, 0x400000, RZ, 0xfc, !PT ;  /* 0x004000001f1f4812 */ /* 0x000fc800078efcff */
[----:B------:R-:W-:-:S04]  /*600c0*/  LOP3.LUT R31, R31, 0xffdfffff, RZ, 0xc0, !PT ;  /* 0xffdfffff1f1f7812 */ /* 0x000fc800078ec0ff */
[----:B------:R-:W-:Y:S02]  /*600d0*/  @P3 LOP3.LUT R31, R31, 0x200000, RZ, 0xfc, !PT ;  /* 0x002000001f1f3812 */ /* 0x000fe400078efcff */
[----:B------:R-:W-:Y:S01]  /*600e0*/  ISETP.LT.AND P1, PT, R11, UR44, !P1 ;  /* 0x0000002c0b007c0c */ /* 0x000fe2000cf21270 */
[C---:B------:R-:W-:Y:S01]  /*600f0*/  VIADD R241, R10.reuse, 0xde ;  /* 0x000000de0af17836 */ /* 0x040fe20000000000 */
        /* <DEDUP_REMOVED lines=22> */
[----:B------:R-:W-:Y:S02]  /*60260*/  LOP3.LUT R31, R31, 0xfffeffff, RZ, 0xc0, !PT ;  /* 0xfffeffff1f1f7812 */ /* 0x000fe400078ec0ff */
[----:B------:R-:W-:Y:S01]  /*60270*/  ISETP.GE.AND P1, PT, R72, UR39, PT ;  /* 0x0000002748007c0c */ /* 0x000fe2000bf26270 */
[----:B------:R-:W-:Y:S01]  /*60280*/  ULDC UR39, c[0x0][0x228] ;  /* 0x00008a0000277ab9 */ /* 0x000fe20000000800 */
[----:B------:R-:W-:Y:S02]  /*60290*/  @P3 LOP3.LUT R31, R31, 0x10000, RZ, 0xfc, !PT ;  /* 0x000100001f1f3812 */ /* 0x000fe400078efcff */
[----:B------:R-:W-:Y:S01]  /*602a0*/  ISETP.LT.AND P4, PT, R13, UR40, !P1 ;  /* 0x000000280d007c0c */ /* 0x000fe2000cf81270 */
[----:B------:R-:W-:Y:S01]  /*602b0*/  VIADD R237, R10, 0xda ;  /* 0x000000da0aed7836 */ /* 0x000fe20000000000 */
[----:B------:R-:W-:Y:S01]  /*602c0*/  LOP3.LUT R31, R31, 0xffff7fff, RZ, 0xc0, !PT ;  /* 0xffff7fff1f1f7812 */ /* 0x000fe200078ec0ff */
[----:B------:R-:W-:-:S03]  /*602d0*/  ULDC UR40, c[0x0][0x228] ;  /* 0x00008a0000287ab9 */ /* 0x000fc60000000800 */
        /* <DEDUP_REMOVED lines=17> */
[----:B----4-:R-:W-:Y:S01]  /*603f0*/  STSM.16.M88.4 [R152], R44 ;  /* 0x0000002c98007844 */ /* 0x010fe20000000200 */
[----:B------:R-:W-:Y:S01]  /*60400*/  ISETP.LT.AND P3, PT, R14, UR61, !P1 ;  /* 0x0000003d0e007c0c */ /* 0x000fe2000cf61270 */
[----:B------:R-:W-:Y:S01]  /*60410*/  ULDC.64 UR4, c[0x0][0x228] ;  /* 0x00008a0000047ab9 */ /* 0x000fe20000000a00 */
[----:B------:R-:W-:Y:S01]  /*60420*/  LOP3.LUT R31, R31, 0xfffffbff, RZ, 0xc0, !PT ;  /* 0xfffffbff1f1f7812 */ /* 0x000fe200078ec0ff */
[----:B------:R-:W-:Y:S01]  /*60430*/  BAR.SYNC.DEFER_BLOCKING 0x0 ;  /* 0x0000000000007b1d */ /* 0x000fe20000010000 */
[----:B------:R-:W-:-:S05]  /*60440*/  ISETP.LT.AND P2, PT, R12, UR60, !P1 ;  /* 0x0000003c0c007c0c */ /* 0x000fca000cf41270 */
[----:B------:R-:W-:Y:S02]  /*60450*/  ULDC UR61, c[0x0][0x22c] ;  /* 0x00008b00003d7ab9 */ /* 0x000fe40000000800 */
[----:B------:R-:W-:Y:S01]  /*60460*/  @P4 LOP3.LUT R31, R31, 0x400, RZ, 0xfc, !PT ;  /* 0x000004001f1f4812 */ /* 0x000fe200078efcff */
[----:B------:R-:W-:-:S03]  /*60470*/  ULDC UR60, c[0x0][0x228] ;  /* 0x00008a00003c7ab9 */ /* 0x000fc60000000800 */
[----:B------:R-:W-:-:S04]  /*60480*/  LOP3.LUT R31, R31, 0xfffffdff, RZ, 0xc0, !PT ;  /* 0xfffffdff1f1f7812 */ /* 0x000fc800078ec0ff */
[----:B------:R-:W-:Y:S02]  /*60490*/  @P3 LOP3.LUT R31, R31, 0x200, RZ, 0xfc, !PT ;  /* 0x000002001f1f3812 */ /* 0x000fe400078efcff */
[----:B------:R-:W-:Y:S01]  /*604a0*/  ISETP.LT.AND P1, PT, R11, UR34, !P1 ;  /* 0x000000220b007c0c */ /* 0x000fe2000cf21270 */
[----:B------:R-:W-:Y:S01]  /*604b0*/  ULDC UR34, c[0x0][0x22c] ;  /* 0x00008b0000227ab9 */ /* 0x000fe20000000800 */
[----:B------:R-:W-:-:S04]  /*604c0*/  LOP3.LUT R31, R31, 0xfffffeff, RZ, 0xc0, !PT ;  /* 0xfffffeff1f1f7812 */ /* 0x000fc800078ec0ff */
[----:B------:R-:W-:Y:S01]  /*604d0*/  @P2 LOP3.LUT R31, R31, 0x100, RZ, 0xfc, !PT ;  /* 0x000001001f1f2812 */ /* 0x000fe200078efcff */
[----:B------:R-:W1:Y:S03]  /*604e0*/  LDS.128 R4, [R0] ;  /* 0x0000000000047984 */ /* 0x000e660000000c00 */
[----:B------:R-:W-:Y:S01]  /*604f0*/  LOP3.LUT R31, R31, 0xffffff7f, RZ, 0xc0, !PT ;  /* 0xffffff7f1f1f7812 */ /* 0x000fe200078ec0ff */
[----:B------:R-:W-:Y:S03]  /*60500*/  BAR.SYNC.DEFER_BLOCKING 0x0 ;  /* 0x0000000000007b1d */ /* 0x000fe60000010000 */
        /* <DEDUP_REMOVED lines=13> */
[----:B--2---:R-:W-:Y:S01]  /*605e0*/  STSM.16.M88.4 [R152], R40 ;  /* 0x0000002898007844 */ /* 0x004fe20000000200 */
[----:B------:R-:W-:Y:S01]  /*605f0*/  LOP3.LUT R31, R31, 0xffffffef, RZ, 0xc0, !PT ;  /* 0xffffffef1f1f7812 */ /* 0x000fe200078ec0ff */
[----:B------:R-:W-:-:S03]  /*60600*/  ULDC UR38, c[0x0][0x228] ;  /* 0x00008a0000267ab9 */ /* 0x000fc60000000800 */
[----:B------:R-:W-:-:S04]  /*60610*/  @P2 LOP3.LUT R31, R31, 0x10, RZ, 0xfc, !PT ;  /* 0x000000101f1f2812 */ /* 0x000fc800078efcff */
[----:B------:R-:W-:-:S04]  /*60620*/  LOP3.LUT R31, R31, 0xfffffff7, RZ, 0xc0, !PT ;  /* 0xfffffff71f1f7812 */ /* 0x000fc800078ec0ff */
[----:B------:R-:W-:Y:S02]  /*60630*/  @P1 LOP3.LUT R31, R31, 0x8, RZ, 0xfc, !PT ;  /* 0x000000081f1f1812 */ /* 0x000fe400078efcff */
[----:B------:R-:W-:Y:S01]  /*60640*/  ISETP.GE.AND P1, PT, R9, UR59, PT ;  /* 0x0000003b09007c0c */ /* 0x000fe2000bf26270 */
[----:B-1----:R-:W-:Y:S01]  /*60650*/  STL.64 [R1+0x12a0], R4 ;  /* 0x0012a00401007387 */ /* 0x002fe20000100a00 */
[----:B------:R-:W-:Y:S01]  /*60660*/  LOP3.LUT R31, R31, 0xfffffffb, RZ, 0xc0, !PT ;  /* 0xfffffffb1f1f7812 */ /* 0x000fe200078ec0ff */
[----:B------:R-:W-:Y:S01]  /*60670*/  ULDC UR59, c[0x0][0x228] ;  /* 0x00008a00003b7ab9 */ /* 0x000fe20000000800 */
[----:B------:R-:W-:Y:S02]  /*60680*/  ISETP.LT.AND P4, PT, R13, UR58, !P1 ;  /* 0x0000003a0d007c0c */ /* 0x000fe4000cf81270 */
[----:B------:R-:W-:Y:S02]  /*60690*/  ISETP.LT.AND P3, PT, R14, UR15, !P1 ;  /* 0x0000000f0e007c0c */ /* 0x000fe4000cf61270 */
[----:B------:R-:W-:Y:S01]  /*606a0*/  ISETP.LT.AND P2, PT, R12, UR16, !P1 ;  /* 0x000000100c007c0c */ /* 0x000fe2000cf41270 */
[----:B------:R-:W-:Y:S01]  /*606b0*/  STL.64 [R1+0x12a8], R6 ;  /* 0x0012a80601007387 */ /* 0x000fe20000100a00 */
[----:B------:R-:W-:Y:S01]  /*606c0*/  BAR.SYNC.DEFER_BLOCKING 0x0 ;  /* 0x0000000000007b1d */ /* 0x000fe20000010000 */
[----:B------:R-:W-:-:S06]  /*606d0*/  ISETP.LT.AND P1, PT, R11, UR37, !P1 ;  /* 0x000000250b007c0c */ /* 0x000fcc000cf21270 */
[----:B------:R-:W-:Y:S01]  /*606e0*/  @P4 LOP3.LUT R31, R31, 0x4, RZ, 0xfc, !PT ;  /* 0x000000041f1f4812 */ /* 0x000fe200078efcff */
[----:B------:R-:W-:Y:S01]  /*606f0*/  ULDC UR58, c[0x0][0x228] ;  /* 0x00008a00003a7ab9 */ /* 0x000fe20000000800 */
[----:B------:R-:W-:Y:S01]  /*60700*/  ULDC UR16, c[0x0][0x228] ;  /* 0x00008a0000107ab9 */ /* 0x000fe20000000800 */
[----:B------:R-:W3:Y:S01]  /*60710*/  LDL.LU R37, [R1+0x12bc] ;  /* 0x0012bc0001257983 */ /* 0x000ee20000300800 */
[----:B------:R-:W-:Y:S01]  /*60720*/  VIADD R236, R10, 0xd9 ;  /* 0x000000d90aec7836 */ /* 0x000fe20000000000 */
[----:B------:R-:W-:Y:S01]  /*60730*/  ULDC UR15, c[0x0][0x228] ;  /* 0x00008a00000f7ab9 */ /* 0x000fe20000000800 */
[----:B------:R-:W-:Y:S01]  /*60740*/  ULDC UR37, c[0x0][0x228] ;  /* 0x00008a0000257ab9 */ /* 0x000fe20000000800 */
[----:B------:R-:W-:Y:S01]  /*60750*/  @P1 LOP3.LUT R30, R30, 0x80000000, RZ, 0xfc, !PT ;  /* 0x800000001e1e1812 */ /* 0x000fe200078efcff */
[----:B------:R-:W3:Y:S01]  /*60760*/  LDL.LU R38, [R1+0xeb4] ;  /* 0x000eb40001267983 */ /* 0x000ee20000300800 */
[----:B------:R-:W-:-:S03]  /*60770*/  ISETP.GE.AND P1, PT, R8, UR5, PT ;  /* 0x0000000508007c0c */ /* 0x000fc6000bf26270 */
[----:B------:R-:W1:Y:S01]  /*60780*/  LDS.128 R4, [R0] ;  /* 0x0000000000047984 */ /* 0x000e620000000c00 */
[----:B------:R-:W-:Y:S01]  /*60790*/  ISETP.LT.AND P4, PT, R13, UR4, !P1 ;  /* 0x000000040d007c0c */ /* 0x000fe2000cf81270 */
[----:B------:R-:W-:Y:S01]  /*607a0*/  ULDC.64 UR4, c[0x0][0x228] ;  /* 0x00008a0000047ab9 */ /* 0x000fe20000000a00 */
[----:B------:R-:W-:Y:S01]  /*607b0*/  LOP3.LUT R31, R31, 0xfffffffd, RZ, 0xc0, !PT ;  /* 0xfffffffd1f1f7812 */ /* 0x000fe200078ec0ff */
[----:B------:R-:W3:Y:S01]  /*607c0*/  LDL.LU R39, [R1+0xebc] ;  /* 0x000ebc0001277983 */ /* 0x000ee20000300800 */
[----:B------:R-:W-:Y:S02]  /*607d0*/  LOP3.LUT R30, R30, 0xbfffffff, RZ, 0xc0, !PT ;  /* 0xbfffffff1e1e7812 */ /* 0x000fe400078ec0ff */
[----:B------:R-:W-:Y:S01]  /*607e0*/  @P3 LOP3.LUT R31, R31, 0x2, RZ, 0xfc, !PT ;  /* 0x000000021f1f3812 */ /* 0x000fe200078efcff */
[----:B------:R-:W-:Y:S01]  /*607f0*/  VIADD R235, R10, 0xd8 ;  /* 0x000000d80aeb7836 */ /* 0x000fe20000000000 */
[----:B------:R-:W-:Y:S01]  /*60800*/  ISETP.LT.AND P3, PT, R14, UR9, !P1 ;  /* 0x000000090e007c0c */ /* 0x000fe2000cf61270 */
[----:B------:R-:W-:Y:S01]  /*60810*/  ULDC UR9, c[0x0][0x228] ;  /* 0x00008a0000097ab9 */ /* 0x000fe20000000800 */
[----:B------:R-:W-:Y:S01]  /*60820*/  LOP3.LUT R31, R31, 0xfffffffe, RZ, 0xc0, !PT ;  /* 0xfffffffe1f1f7812 */ /* 0x000fe200078ec0ff */
[----:B------:R-:W-:Y:S01]  /*60830*/  VIADD R234, R10, 0xd7 ;  /* 0x000000d70aea7836 */ /* 0x000fe20000000000 */
[----:B------:R-:W-:Y:S01]  /*60840*/  LOP3.LUT R28, R28, 0x7fffffff, RZ, 0xc0, !PT ;  /* 0x7fffffff1c1c7812 */ /* 0x000fe200078ec0ff */
[----:B------:R-:W-:Y:S01]  /*60850*/  VIADD R233, R10, 0xd6 ;  /* 0x000000d60ae97836 */ /* 0x000fe20000000000 */
[----:B------:R-:W-:Y:S01]  /*60860*/  @P4 LOP3.LUT R30, R30, 0x40000000, RZ, 0xfc, !PT ;  /* 0x400000001e1e4812 */ /* 0x000fe200078efcff */
[C---:B------:R-:W-:Y:S01]  /*60870*/  VIADD R232, R10.reuse, 0xd5 ;  /* 0x000000d50ae87836 */ /* 0x040fe20000000000 */
[----:B------:R-:W-:Y:S01]  /*60880*/  @P2 LOP3.LUT R31, R31, 0x1, RZ, 0xfc, !PT ;  /* 0x000000011f1f2812 */ /* 0x000fe200078efcff */
[----:B------:R-:W-:Y:S01]  /*60890*/  VIADD R231, R10, 0xd4 ;  /* 0x000000d40ae77836 */ /* 0x000fe20000000000 */
[----:B------:R-:W-:Y:S01]  /*608a0*/  ISETP.LT.AND P2, PT, R12, UR11, !P1 ;  /* 0x0000000b0c007c0c */ /* 0x000fe2000cf41270 */
[----:B------:R-:W-:Y:S01]  /*608b0*/  ULDC UR11, c[0x0][0x228] ;  /* 0x00008a00000b7ab9 */ /* 0x000fe20000000800 */
[----:B------:R-:W-:Y:S01]  /*608c0*/  LOP3.LUT R30, R30, 0xdfffffff, RZ, 0xc0, !PT ;  /* 0xdfffffff1e1e7812 */ /* 0x000fe200078ec0ff */
[----:B------:R-:W-:-:S02]  /*608d0*/  VIADD R230, R10, 0xd3 ;  /* 0x000000d30ae67836 */ /* 0x000fc40000000000 */
[----:B------:R-:W-:Y:S01]  /*608e0*/  VIADD R229, R10, 0xd2 ;  /* 0x000000d20ae57836 */ /* 0x000fe20000000000 */
[----:B------:R-:W-:Y:S01]  /*608f0*/  @P3 LOP3.LUT R30, R30, 0x20000000, RZ, 0xfc, !PT ;  /* 0x200000001e1e3812 */ /* 0x000fe200078efcff */
[----:B------:R-:W-:Y:S01]  /*60900*/  VIADD R228, R10, 0xd1 ;  /* 0x000000d10ae47836 */ /* 0x000fe20000000000 */
[----:B------:R-:W-:Y:S01]  /*60910*/  ISETP.LT.AND P1, PT, R11, UR13, !P1 ;  /* 0x0000000d0b007c0c */ /* 0x000fe2000cf21270 */
[----:B------:R-:W-:Y:S01]  /*60920*/  ULDC UR13, c[0x0][0x228] ;  /* 0x00008a00000d7ab9 */ /* 0x000fe20000000800 */
[----:B------:R-:W-:Y:S01]  /*60930*/  LOP3.LUT R30, R30, 0xefffffff, RZ, 0xc0, !PT ;  /* 0xefffffff1e1e7812 */ /* 0x000fe200078ec0ff */
[C---:B------:R-:W-:Y:S01]  /*60940*/  VIADD R227, R10.reuse, 0xd0 ;  /* 0x000000d00ae37836 */ /* 0x040fe20000000000 */
[----:B------:R-:W-:Y:S01]  /*60950*/  LOP3.LUT R27, R27, 0x7fffffff, RZ, 0xc0, !PT ;  /* 0x7fffffff1b1b7812 */ /* 0x000fe200078ec0ff */
[----:B------:R-:W-:Y:S01]  /*60960*/  VIADD R226, R10, 0xcf ;  /* 0x000000cf0ae27836 */ /* 0x000fe20000000000 */
[----:B------:R-:W-:Y:S01]  /*60970*/  @P2 LOP3.LUT R30, R30, 0x10000000, RZ, 0xfc, !PT ;  /* 0x100000001e1e2812 */ /* 0x000fe200078efcff */
[----:B------:R-:W-:-:S02]  /*60980*/  VIADD R225, R10, 0xce ;  /* 0x000000ce0ae17836 */ /* 0x000fc40000000000 */
[----:B------:R-:W-:Y:S01]  /*60990*/  VIADD R224, R10, 0xcd ;  /* 0x000000cd0ae07836 */ /* 0x000fe20000000000 */
[----:B------:R-:W-:Y:S01]  /*609a0*/  LOP3.LUT R30, R30, 0xf7ffffff, RZ, 0xc0, !PT ;  /* 0xf7ffffff1e1e7812 */ /* 0x000fe200078ec0ff */
[C---:B------:R-:W-:Y:S02]  /*609b0*/  VIADD R223, R10.reuse, 0xcc ;  /* 0x000000cc0adf7836 */ /* 0x040fe40000000000 */
[----:B------:R-:W-:Y:S01]  /*609c0*/  VIADD R222, R10, 0xcb ;  /* 0x000000cb0ade7836 */ /* 0x000fe20000000000 */
[----:B-1----:R1:W-:Y:S04]  /*609d0*/  STL.64 [R1+0xeb0], R4 ;  /* 0x000eb00401007387 */ /* 0x0023e80000100a00 */
[----:B------:R2:W-:Y:S01]  /*609e0*/  STL.64 [R1+0xeb8], R6 ;  /* 0x000eb80601007387 */ /* 0x0005e20000100a00 */
[----:B------:R-:W-:Y:S01]  /*609f0*/  @P1 LOP3.LUT R30, R30, 0x8000000, RZ, 0xfc, !PT ;  /* 0x080000001e1e1812 */ /* 0x000fe200078efcff */
[----:B------:R-:W-:-:S02]  /*60a00*/  VIADD R221, R10, 0xca ;  /* 0x000000ca0add7836 */ /* 0x000fc40000000000 */
[C---:B------:R-:W-:Y:S02]  /*60a10*/  VIADD R220, R10.reuse, 0xc9 ;  /* 0x000000c90adc7836 */ /* 0x040fe40000000000 */
[----:B------:R-:W-:Y:S01]  /*60a20*/  VIADD R219, R10, 0xc8 ;  /* 0x000000c80adb7836 */ /* 0x000fe20000000000 */
[----:B------:R-:W-:Y:S01]  /*60a30*/  LOP3.LUT R26, R26, 0x7fffffff, RZ, 0xc0, !PT ;  /* 0x7fffffff1a1a7812 */ /* 0x000fe200078ec0ff */
[C---:B-1----:R-:W-:Y:S02]  /*60a40*/  VIADD R5, R10.reuse, 0xe4 ;  /* 0x000000e40a057836 */ /* 0x042fe40000000000 */
[C---:B------:R-:W-:Y:S02]  /*60a50*/  VIADD R218, R10.reuse, 0xc7 ;  /* 0x000000c70ada7836 */ /* 0x040fe40000000000 */
[C---:B------:R-:W-:Y:S02]  /*60a60*/  VIADD R217, R10.reuse, 0xc6 ;  /* 0x000000c60ad97836 */ /* 0x040fe40000000000 */
[----:B------:R-:W-:-:S02]  /*60a70*/  VIADD R216, R10, 0xc5 ;  /* 0x000000c50ad87836 */ /* 0x000fc40000000000 */
[C---:B------:R-:W-:Y:S02]  /*60a80*/  VIADD R215, R10.reuse, 0xc4 ;  /* 0x000000c40ad77836 */ /* 0x040fe40000000000 */
[C---:B------:R-:W-:Y:S02]  /*60a90*/  VIADD R214, R10.reuse, 0xc3 ;  /* 0x000000c30ad67836 */ /* 0x040fe40000000000 */
[C---:B------:R-:W-:Y:S02]  /*60aa0*/  VIADD R213, R10.reuse, 0xc2 ;  /* 0x000000c20ad57836 */ /* 0x040fe40000000000 */
[C---:B------:R-:W-:Y:S02]  /*60ab0*/  VIADD R212, R10.reuse, 0xc1 ;  /* 0x000000c10ad47836 */ /* 0x040fe40000000000 */
[C---:B------:R-:W-:Y:S01]  /*60ac0*/  VIADD R211, R10.reuse, 0xc0 ;  /* 0x000000c00ad37836 */ /* 0x040fe20000000000 */
[----:B------:R-:W-:Y:S01]  /*60ad0*/  LOP3.LUT R25, R25, 0x7fffffff, RZ, 0xc0, !PT ;  /* 0x7fffffff19197812 */ /* 0x000fe200078ec0ff */
[----:B--2---:R-:W-:-:S02]  /*60ae0*/  VIADD R7, R10, 0xe6 ;  /* 0x000000e60a077836 */ /* 0x004fc40000000000 */
[C---:B------:R-:W-:Y:S02]  /*60af0*/  VIADD R210, R10.reuse, 0xbf ;  /* 0x000000bf0ad27836 */ /* 0x040fe40000000000 */
[C---:B------:R-:W-:Y:S01]  /*60b00*/  VIADD R209, R10.reuse, 0xbe ;  /* 0x000000be0ad17836 */ /* 0x040fe20000000000 */
[----:B------:R-:W-:Y:S01]  /*60b10*/  ISETP.GE.AND P1, PT, R7, UR57, PT ;  /* 0x0000003907007c0c */ /* 0x000fe2000bf26270 */
[----:B------:R-:W-:Y:S01]  /*60b20*/  VIADD R6, R10, 0xe5 ;  /* 0x000000e50a067836 */ /* 0x000fe20000000000 */
        /* <DEDUP_REMOVED lines=9> */
[----:B------:R-:W-:-:S02]  /*60bc0*/  VIADD R208, R10, 0xbd ;  /* 0x000000bd0ad07836 */ /* 0x000fc40000000000 */
[C---:B------:R-:W-:Y:S02]  /*60bd0*/  VIADD R207, R10.reuse, 0xbc ;  /* 0x000000bc0acf7836 */ /* 0x040fe40000000000 */
[C---:B------:R-:W-:Y:S02]  /*60be0*/  VIADD R206, R10.reuse, 0xbb ;  /* 0x000000bb0ace7836 */ /* 0x040fe40000000000 */
[----:B------:R-:W-:Y:S01]  /*60bf0*/  VIADD R205, R10, 0xba ;  /* 0x000000ba0acd7836 */ /* 0x000fe20000000000 */
[----:B------:R-:W-:Y:S01]  /*60c00*/  @P4 LOP3.LUT R30, R30, 0x4000000, RZ, 0xfc, !PT ;  /* 0x040000001e1e4812 */ /* 0x000fe200078efcff */
[C---:B------:R-:W-:Y:S02]  /*60c10*/  VIADD R204, R10.reuse, 0xb9 ;  /* 0x000000b90acc7836 */ /* 0x040fe40000000000 */
[----:B------:R-:W-:Y:S01]  /*60c20*/  VIADD R203, R10, 0xb8 ;  /* 0x000000b80acb7836 */ /* 0x000fe20000000000 */
[----:B------:R-:W-:Y:S01]  /*60c30*/  LOP3.LUT R30, R30, 0xfdffffff, RZ, 0xc0, !PT ;  /* 0xfdffffff1e1e7812 */ /* 0x000fe200078ec0ff */
[----:B------:R-:W-:Y:S01]  /*60c40*/  VIADD R202, R10, 0xb7 ;  /* 0x000000b70aca7836 */ /* 0x000fe20000000000 */
[----:B------:R-:W-:Y:S01]  /*60c50*/  LOP3.LUT R24, R24, 0x7fffffff, RZ, 0xc0, !PT ;  /* 0x7fffffff18187812 */ /* 0x000fe200078ec0ff */
[----:B------:R-:W-:Y:S01]  /*60c60*/  VIADD R201, R10, 0xb6 ;  /* 0x000000b60ac97836 */ /* 0x000fe20000000000 */
        /* <DEDUP_REMOVED lines=8> */
[C---:B------:R-:W-:Y:S02]  /*60cf0*/  VIADD R197, R10.reuse, 0xb2 ;  /* 0x000000b20ac57836 */ /* 0x040fe40000000000 */
[----:B------:R-:W-:Y:S01]  /*60d00*/  VIADD R196, R10, 0xb1 ;  /* 0x000000b10ac47836 */ /* 0x000fe20000000000 */
[----:B------:R-:W-:Y:S01]  /*60d10*/  LOP3.LUT R30, R30, 0xff7fffff, RZ, 0xc0, !PT ;  /* 0xff7fffff1e1e7812 */ /* 0x000fe200078ec0ff */
[C---:B------:R-:W-:Y:S02]  /*60d20*/  VIADD R195, R10.reuse, 0xb0 ;  /* 0x000000b00ac37836 */ /* 0x040fe40000000000 */
[----:B------:R-:W-:Y:S01]  /*60d30*/  VIADD R194, R10, 0xaf ;  /* 0x000000af0ac27836 */ /* 0x000fe20000000000 */
[----:B------:R-:W-:Y:S02]  /*60d40*/  @P1 LOP3.LUT R30, R30, 0x800000, RZ, 0xfc, !PT ;  /* 0x008000001e1e1812 */ /* 0x000fe400078efcff */
[----:B------:R-:W-:Y:S01]  /*60d50*/  LOP3.LUT R23, R23, 0x7fffffff, RZ, 0xc0, !PT ;  /* 0x7fffffff17177812 */ /* 0x000fe200078ec0ff */
[----:B------:R-:W-:Y:S01]  /*60d60*/  VIADD R193, R10, 0xae ;  /* 0x000000ae0ac17836 */ /* 0x000fe20000000000 */
[----:B------:R-:W-:Y:S01]  /*60d70*/  ISETP.GE.AND P1, PT, R6, UR5, PT ;  /* 0x0000000506007c0c */ /* 0x000fe2000bf26270 */
[----:B------:R-:W-:-:S02]  /*60d80*/  VIADD R192, R10, 0xad ;  /* 0x000000ad0ac07836 */ /* 0x000fc40000000000 */
[----:B------:R-:W-:Y:S01]  /*60d90*/  VIADD R191, R10, 0xac ;  /* 0x000000ac0abf7836 */ /* 0x000fe20000000000 */
[----:B------:R-:W-:Y:S01]  /*60da0*/  ISETP.LT.AND P4, PT, R13, UR4, !P1 ;  /* 0x000000040d007c0c */ /* 0x000fe2000cf81270 */
[----:B------:R-:W-:Y:S01]  /*60db0*/  ULDC.64 UR4, c[0x0][0x228] ;  /* 0x00008a0000047ab9 */ /* 0x000fe20000000a00 */
[----:B------:R-:W-:Y:S01]  /*60dc0*/  ISETP.LT.AND P3, PT, R14, UR8, !P1 ;  /* 0x000000080e007c0c */ /* 0x000fe2000cf61270 */
[----:B------:R-:W-:Y:S01]  /*60dd0*/  ULDC UR8, c[0x0][0x228] ;  /* 0x00008a0000087ab9 */ /* 0x000fe20000000800 */
[----:B------:R-:W-:Y:S01]  /*60de0*/  LOP3.LUT R30, R30, 0xffbfffff, RZ, 0xc0, !PT ;  /* 0xffbfffff1e1e7812 */ /* 0x000fe200078ec0ff */
[----:B------:R-:W-:Y:S01]  /*60df0*/  VIADD R190, R10, 0xab ;  /* 0x000000ab0abe7836 */ /* 0x000fe20000000000 */
[----:B------:R-:W-:Y:S01]  /*60e00*/  ISETP.LT.AND P2, PT, R12, UR10, !P1 ;  /* 0x0000000a0c007c0c */ /* 0x000fe2000cf41270 */
[----:B------:R-:W-:Y:S01]  /*60e10*/  ULDC UR10, c[0x0][0x228] ;  /* 0x00008a00000a7ab9 */ /* 0x000fe20000000800 */
[C---:B------:R-:W-:Y:S02]  /*60e20*/  VIADD R189, R10.reuse, 0xaa ;  /* 0x000000aa0abd7836 */ /* 0x040fe40000000000 */
[----:B------:R-:W-:-:S02]  /*60e30*/  VIADD R188, R10, 0xa9 ;  /* 0x000000a90abc7836 */ /* 0x000fc40000000000 */
[----:B------:R-:W-:Y:S01]  /*60e40*/  VIADD R187, R10, 0xa8 ;  /* 0x000000a80abb7836 */ /* 0x000fe20000000000 */
[----:B------:R-:W-:Y:S01]  /*60e50*/  @P4 LOP3.LUT R30, R30, 0x400000, RZ, 0xfc, !PT ;  /* 0x004000001e1e4812 */ /* 0x000fe200078efcff */
[----:B------:R-:W-:Y:S01]  /*60e60*/  VIADD R186, R10, 0xa7 ;  /* 0x000000a70aba7836 */ /* 0x000fe20000000000 */
[----:B------:R-:W-:Y:S01]  /*60e70*/  LOP3.LUT R22, R22, 0x7fffffff, RZ, 0xc0, !PT ;  /* 0x7fffffff16167812 */ /* 0x000fe200078ec0ff */
[----:B------:R-:W-:Y:S01]  /*60e80*/  VIADD R185, R10, 0xa6 ;  /* 0x000000a60ab97836 */ /* 0x000fe20000000000 */
[----:B------:R-:W-:Y:S01]  /*60e90*/  LOP3.LUT R30, R30, 0xffdfffff, RZ, 0xc0, !PT ;  /* 0xffdfffff1e1e7812 */ /* 0x000fe200078ec0ff */
[C---:B------:R-:W-:Y:S01]  /*60ea0*/  VIADD R184, R10.reuse, 0xa5 ;  /* 0x000000a50ab87836 */ /* 0x040fe20000000000 */
        /* <DEDUP_REMOVED lines=18> */
[C---:B------:R-:W-:Y:S01]  /*60fd0*/  VIADD R176, R10.reuse, 0x9d ;  /* 0x0000009d0ab07836 */ /* 0x040fe20000000000 */
[----:B------:R-:W-:Y:S01]  /*60fe0*/  ISETP.GE.AND P1, PT, R5, UR61, PT ;  /* 0x0000003d05007c0c */ /* 0x000fe2000bf26270 */
[----:B------:R-:W-:Y:S01]  /*60ff0*/  ULDC UR61, c[0x0][0x228] ;  /* 0x00008a00003d7ab9 */ /* 0x000fe20000000800 */
[----:B------:R-:W-:Y:S01]  /*61000*/  VIADD R175, R10, 0x9c ;  /* 0x0000009c0aaf7836 */ /* 0x000fe20000000000 */
[----:B------:R-:W-:Y:S01]  /*61010*/  LOP3.LUT R18, R18, 0x7fffffff, RZ, 0xc0, !PT ;  /* 0x7fffffff12127812 */ /* 0x000fe200078ec0ff */
[----:B------:R-:W-:Y:S01]  /*61020*/  VIADD R174, R10, 0x9b ;  /* 0x0000009b0aae7836 */ /* 0x000fe20000000000 */
[----:B------:R-:W-:Y:S01]  /*61030*/  ISETP.LT.AND P2, PT, R13, UR50, !P1 ;  /* 0x000000320d007c0c */ /* 0x000fe2000cf41270 */
[----:B------:R-:W-:Y:S01]  /*61040*/  ULDC UR50, c[0x0][0x228] ;  /* 0x00008a0000327ab9 */ /* 0x000fe20000000800 */
[----:B------:R-:W-:Y:S01]  /*61050*/  ISETP.LT.AND P4, PT, R14, UR47, !P1 ;  /* 0x0000002f0e007c0c */ /* 0x000fe2000cf81270 */
[----:B------:R-:W-:Y:S01]  /*61060*/  ULDC UR47, c[0x0][0x228] ;  /* 0x00008a00002f7ab9 */ /* 0x000fe20000000800 */
[----:B------:R-:W-:Y:S01]  /*61070*/  LOP3.LUT R30, R30, 0xfffbffff, RZ, 0xc0, !PT ;  /* 0xfffbffff1e1e7812 */ /* 0x000fe200078ec0ff */
[----:B------:R-:W-:Y:S01]  /*61080*/  VIADD R173, R10, 0x9a ;  /* 0x0000009a0aad7836 */ /* 0x000fe20000000000 */
[----:B------:R-:W-:Y:S01]  /*61090*/  ISETP.LT.AND P3, PT, R12, UR30, !P1 ;  /* 0x0000001e0c007c0c */ /* 0x000fe2000cf61270 */
[----:B------:R-:W-:Y:S01]  /*610a0*/  ULDC UR30, c[0x0][0x228] ;  /* 0x00008a00001e7ab9 */ /* 0x000fe20000000800 */
[C---:B------:R-:W-:Y:S01]  /*610b0*/  VIADD R172, R10.reuse, 0x99 ;  /* 0x000000990aac7836 */ /* 0x040fe20000000000 */
[----:B------:R-:W-:Y:S01]  /*610c0*/  LOP3.LUT R17, R17, 0x7fffffff, RZ, 0xc0, !PT ;  /* 0x7fffffff11117812 */ /* 0x000fe200078ec0ff */
[----:B------:R-:W-:Y:S01]  /*610d0*/  VIADD R70, R10, 0x97 ;  /* 0x000000970a467836 */ /* 0x000fe20000000000 */
[----:B------:R-:W-:Y:S02]  /*610e0*/  BAR.SYNC.DEFER_BLOCKING 0x0 ;  /* 0x0000000000007b1d */ /* 0x000fe40000010000 */
[----:B------:R-:W-:-:S04]  /*610f0*/  @P2 LOP3.LUT R30, R30, 0x40000, RZ, 0xfc, !PT ;  /* 0x000400001e1e2812 */ /* 0x000fc800078efcff */
        /* <DEDUP_REMOVED lines=9> */
[----:B------:R-:W-:Y:S01]  /*61190*/  VIADD R65, R10, 0x93 ;  /* 0x000000930a417836 */ /* 0x000fe20000000000 */
[----:B------:R-:W-:Y:S01]  /*611a0*/  ISETP.GE.AND P1, PT, R4, UR49, PT ;  /* 0x0000003104007c0c */ /* 0x000fe2000bf26270 */
[----:B------:R-:W-:Y:S01]  /*611b0*/  ULDC UR49, c[0x0][0x228] ;  /* 0x00008a0000317ab9 */ /* 0x000fe20000000800 */
        /* <DEDUP_REMOVED lines=14> */
[----:B------:R-:W2:Y:S02]  /*612a0*/  LDL.LU R88, [R1+0x28dc] ;  /* 0x0028dc0001587983 */ /* 0x000ea40000300800 */
[----:B------:R-:W-:-:S02]  /*612b0*/  @P4 LOP3.LUT R30, R30, 0x4000, RZ, 0xfc, !PT ;  /* 0x000040001e1e4812 */ /* 0x000fc400078efcff */
[----:B------:R-:W-:Y:S01]  /*612c0*/  ISETP.LT.AND P2, PT, R12, UR31, !P1 ;  /* 0x0000001f0c007c0c */ /* 0x000fe2000cf41270 */
[----:B------:R-:W-:Y:S01]  /*612d0*/  ULDC UR31, c[0x0][0x228] ;  /* 0x00008a00001f7ab9 */ /* 0x000fe20000000800 */
[----:B------:R-:W-:Y:S01]  /*612e0*/  LOP3.LUT R30, R30, 0xffffdfff, RZ, 0xc0, !PT ;  /* 0xffffdfff1e1e7812 */ /* 0x000fe200078ec0ff */
[----:B------:R-:W-:Y:S01]  /*612f0*/  VIADD R59, R10, 0x8d ;  /* 0x0000008d0a3b7836 */ /* 0x000fe20000000000 */
[----:B------:R-:W4:Y:S02]  /*61300*/  LDL.LU R87, [R1+0x28d8] ;  /* 0x0028d80001577983 */ /* 0x000f240000300800 */
[----:B------:R-:W-:Y:S02]  /*61310*/  @P3 LOP3.LUT R30, R30, 0x2000, RZ, 0xfc, !PT ;  /* 0x000020001e1e3812 */ /* 0x000fe400078efcff */
[----:B------:R-:W-:Y:S01]  /*61320*/  ISETP.LT.AND P1, PT, R11, UR51, !P1 ;  /* 0x000000330b007c0c */ /* 0x000fe2000cf21270 */
[----:B------:R-:W-:Y:S01]  /*61330*/  ULDC UR51, c[0x0][0x228] ;  /* 0x00008a0000337ab9 */ /* 0x000fe20000000800 */
[----:B------:R-:W-:Y:S01]  /*61340*/  LOP3.LUT R30, R30, 0xffffefff, RZ, 0xc0, !PT ;  /* 0xffffefff1e1e7812 */ /* 0x000fe200078ec0ff */
[----:B------:R-:W-:Y:S01]  /*61350*/  VIADD R58, R10, 0x8c ;  /* 0x0000008c0a3a7836 */ /* 0x000fe20000000000 */
[----:B------:R-:W2:Y:S02]  /*61360*/  LDL.LU R86, [R1+0x28d4] ;  /* 0x0028d40001567983 */ /* 0x000ea40000300800 */
[----:B------:R-:W-:Y:S01]  /*61370*/  @P2 LOP3.LUT R30, R30, 0x1000, RZ, 0xfc, !PT ;  /* 0x000010001e1e2812 */ /* 0x000fe200078efcff */
[----:B------:R-:W-:Y:S01]  /*61380*/  VIADD R57, R10, 0x8b ;  /* 0x0000008b0a397836 */ /* 0x000fe20000000000 */
[----:B------:R-:W4:Y:S02]  /*61390*/  LDL.LU R85, [R1+0x28d0] ;  /* 0x0028d00001557983 */ /* 0x000f240000300800 */
[----:B------:R-:W-:Y:S01]  /*613a0*/  LOP3.LUT R30, R30, 0xfffff7ff, RZ, 0xc0, !PT ;  /* 0xfffff7ff1e1e7812 */ /* 0x000fe200078ec0ff */
[----:B------:R-:W-:Y:S01]  /*613b0*/  VIADD R56, R10, 0x8a ;  /* 0x0000008a0a387836 */ /* 0x000fe20000000000 */
[----:B------:R-:W2:Y:S02]  /*613c0*/  LDL.LU R84, [R1+0x28cc] ;  /* 0x0028cc0001547983 */ /* 0x000ea40000300800 */
[----:B------:R-:W-:-:S02]  /*613d0*/  @P1 LOP3.LUT R30, R30, 0x800, RZ, 0xfc, !PT ;  /* 0x000008001e1e1812 */ /* 0x000fc400078efcff */
[----:B------:R-:W-:Y:S01]  /*613e0*/  ISETP.GE.AND P1, PT, R3, UR29, PT ;  /* 0x0000001d03007c0c */ /* 0x000fe2000bf26270 */
[----:B------:R-:W-:Y:S01]  /*613f0*/  ULDC UR29, c[0x0][0x228] ;  /* 0x00008a00001d7ab9 */ /* 0x000fe20000000800 */
[----:B------:R-:W-:Y:S01]  /*61400*/  VIADD R55, R10, 0x89 ;  /* 0x000000890a377836 */ /* 0x000fe20000000000 */
[----:B------:R-:W4:Y:S01]  /*61410*/  LDL.LU R83, [R1+0x28c8] ;  /* 0x0028c80001537983 */ /* 0x000f220000300800 */
        /* <DEDUP_REMOVED lines=8> */
[----:B------:R-:W-:Y:S01]  /*614a0*/  VIADD R53, R10, 0x87 ;  /* 0x000000870a357836 */ /* 0x000fe20000000000 */
[----:B------:R-:W2:Y:S04]  /*614b0*/  LDL.LU R82, [R1+0x28c4] ;  /* 0x0028c40001527983 */ /* 0x000ea80000300800 */
[----:B------:R-:W-:Y:S01]  /*614c0*/  @P4 LOP3.LUT R30, R30, 0x400, RZ, 0xfc, !PT ;  /* 0x000004001e1e4812 */ /* 0x000fe200078efcff */
[----:B------:R-:W-:Y:S01]  /*614d0*/  VIADD R52, R10, 0x86 ;  /* 0x000000860a347836 */ /* 0x000fe20000000000 */
[----:B------:R-:W-:Y:S01]  /*614e0*/  ISETP.LT.AND P1, PT, R11, UR46, !P1 ;  /* 0x0000002e0b007c0c */ /* 0x000fe2000cf21270 */
[----:B------:R-:W-:Y:S01]  /*614f0*/  ULDC UR46, c[0x0][0x228] ;  /* 0x00008a00002e7ab9 */ /* 0x000fe20000000800 */
[----:B------:R-:W-:Y:S01]  /*61500*/  LOP3.LUT R30, R30, 0xfffffdff, RZ, 0xc0, !PT ;  /* 0xfffffdff1e1e7812 */ /* 0x000fe200078ec0ff */
[----:B------:R-:W-:Y:S01]  /*61510*/  VIADD R51, R10, 0x85 ;  /* 0x000000850a337836 */ /* 0x000fe20000000000 */
[----:B------:R-:W4:Y:S02]  /*61520*/  LDL.LU R81, [R1+0x28c0] ;  /* 0x0028c00001517983 */ /* 0x000f240000300800 */
[----:B------:R-:W-:Y:S01]  /*61530*/  @P3 LOP3.LUT R30, R30, 0x200, RZ, 0xfc, !PT ;  /* 0x000002001e1e3812 */ /* 0x000fe200078efcff */
[----:B------:R-:W-:Y:S01]  /*61540*/  VIADD R50, R10, 0x84 ;  /* 0x000000840a327836 */ /* 0x000fe20000000000 */
[----:B------:R-:W2:Y:S02]  /*61550*/  LDL.LU R80, [R1+0x28bc] ;  /* 0x0028bc0001507983 */ /* 0x000ea40000300800 */
        /* <DEDUP_REMOVED lines=9> */
[----:B------:R-:W-:-:S02]  /*615f0*/  @P1 LOP3.LUT R30, R30, 0x80, RZ, 0xfc, !PT ;  /* 0x000000801e1e1812 */ /* 0x000fc400078efcff */
[----:B------:R-:W-:Y:S01]  /*61600*/  ISETP.GE.AND P1, PT, R2, UR5, PT ;  /* 0x0000000502007c0c */ /* 0x000fe2000bf26270 */
[----:B------:R-:W-:Y:S01]  /*61610*/  ULDC UR5, c[0x0][0x228] ;  /* 0x00008a0000057ab9 */ /* 0x000fe20000000800 */
[----:B------:R-:W-:Y:S01]  /*61620*/  VIADD R46, R10, 0x80 ;  /* 0x000000800a2e7836 */ /* 0x000fe20000000000 */
[----:B------:R-:W2:Y:S01]  /*61630*/  LDL.LU R76, [R1+0x28ac] ;  /* 0x0028ac00014c7983 */ /* 0x000ea20000300800 */
[----:B------:R-:W-:Y:S01]  /*61640*/  ISETP.LT.AND P4, PT, R13, UR4, !P1 ;  /* 0x000000040d007c0c */ /* 0x000fe2000cf81270 */
[----:B------:R-:W-:Y:S01]  /*61650*/  ULDC UR4, c[0x0][0x22c] ;  /* 0x00008b0000047ab9 */ /* 0x000fe20000000800 */
[----:B------:R-:W-:Y:S01]  /*61660*/  ISETP.LT.AND P3, PT, R14, UR18, !P1 ;  /* 0x000000120e007c0c */ /* 0x000fe2000cf61270 */
[----:B------:R-:W-:Y:S01]  /*61670*/  VIADD R45, R10, 0x7f ;  /* 0x0000007f0a2d7836 */ /* 0x000fe20000000000 */
[----:B------:R-:W-:Y:S01]  /*61680*/  LOP3.LUT R30, R30, 0xffffffbf, RZ, 0xc0, !PT ;  /* 0xffffffbf1e1e7812 */ /* 0x000fe200078ec0ff */
[----:B------:R-:W-:Y:S01]  /*61690*/  VIADD R44, R10, 0x7e ;  /* 0x0000007e0a2c7836 */ /* 0x000fe20000000000 */
[----:B------:R-:W-:Y:S01]  /*616a0*/  ISETP.LT.AND P2, PT, R12, UR19, !P1 ;  /* 0x000000130c007c0c */ /* 0x000fe2000cf41270 */
[----:B------:R-:W-:Y:S01]  /*616b0*/  ULDC.64 UR18, c[0x0][0x228] ;  /* 0x00008a0000127ab9 */ /* 0x000fe20000000a00 */
[----:B------:R-:W-:Y:S01]  /*616c0*/  VIADD R43, R10, 0x7d ;  /* 0x0000007d0a2b7836 */ /* 0x000fe20000000000 */
[----:B------:R-:W4:Y:S04]  /*616d0*/  LDL.LU R75, [R1+0x28a8] ;  /* 0x0028a800014b7983 */ /* 0x000f280000300800 */
        /* <DEDUP_REMOVED lines=8> */
[----:B---3--:R1:W-:Y:S03]  /*61760*/  STSM.16.M88.4 [R152], R36 ;  /* 0x0000002498007844 */ /* 0x0083e60000000200 */
[----:B------:R-:W-:Y:S01]  /*61770*/  LOP3.LUT R30, R30, 0xffffffef, RZ, 0xc0, !PT ;  /* 0xffffffef1e1e7812 */ /* 0x000fe200078ec0ff */
[----:B------:R-:W-:Y:S01]  /*61780*/  VIADD R35, R10, 0x75 ;  /* 0x000000750a237836 */ /* 0x000fe20000000000 */
[----:B------:R-:W3:Y:S02]  /*61790*/  LDL.LU R74, [R1+0x28a4] ;  /* 0x0028a400014a7983 */ /* 0x000ee40000300800 */
[----:B------:R-:W-:Y:S01]  /*617a0*/  @P2 LOP3.LUT R30, R30, 0x10, RZ, 0xfc, !PT ;  /* 0x000000101e1e2812 */ /* 0x000fe200078efcff */
[----:B------:R-:W-:Y:S01]  /*617b0*/  VIADD R34, R10, 0x74 ;  /* 0x000000740a227836 */ /* 0x000fe20000000000 */
[----:B------:R-:W2:Y:S02]  /*617c0*/  LDL.LU R73, [R1+0x28a0] ;  /* 0x0028a00001497983 */ /* 0x000ea40000300800 */
[----:B------:R-:W-:Y:S01]  /*617d0*/  LOP3.LUT R30, R30, 0xfffffff7, RZ, 0xc0, !PT ;  /* 0xfffffff71e1e7812 */ /* 0x000fe200078ec0ff */
[----:B------:R-:W-:Y:S01]  /*617e0*/  VIADD R33, R10, 0x73 ;  /* 0x000000730a217836 */ /* 0x000fe20000000000 */
[----:B------:R-:W4:Y:S02]  /*617f0*/  LDL.LU R72, [R1+0x289c] ;  /* 0x00289c0001487983 */ /* 0x000f240000300800 */
[----:B------:R-:W-:Y:S01]  /*61800*/  @P1 LOP3.LUT R30, R30, 0x8, RZ, 0xfc, !PT ;  /* 0x000000081e1e1812 */ /* 0x000fe200078efcff */
[----:B------:R-:W-:Y:S01]  /*61810*/  BAR.SYNC.DEFER_BLOCKING 0x0 ;  /* 0x0000000000007b1d */ /* 0x000fe20000010000 */
[----:B------:R-:W-:-:S04]  /*61820*/  ISETP.GE.AND P1, PT, R243, UR19, PT ;  /* 0x00000013f3007c0c */ /* 0x000fc8000bf26270 */
[----:B------:R-:W-:Y:S01]  /*61830*/  ISETP.LT.AND P4, PT, R13, UR18, !P1 ;  /* 0x000000120d007c0c */ /* 0x000fe2000cf81270 */
[----:B------:R-:W-:Y:S01]  /*61840*/  ULDC.64 UR18, c[0x0][0x228] ;  /* 0x00008a0000127ab9 */ /* 0x000fe20000000a00 */
[----:B------:R-:W-:Y:S01]  /*61850*/  ISETP.LT.AND P3, PT, R14, UR22, !P1 ;  /* 0x000000160e007c0c */ /* 0x000fe2000cf61270 */
[----:B------:R-:W-:Y:S01]  /*61860*/  ULDC UR22, c[0x0][0x228] ;  /* 0x00008a0000167ab9 */ /* 0x000fe20000000800 */
[----:B------:R-:W-:Y:S01]  /*61870*/  ISETP.LT.AND P2, PT, R12, UR23, !P1 ;  /* 0x000000170c007c0c */ /* 0x000fe2000cf41270 */
[----:B------:R-:W-:Y:S01]  /*61880*/  ULDC UR23, c[0x0][0x228] ;  /* 0x00008a0000177ab9 */ /* 0x000fe20000000800 */
[----:B------:R-:W-:Y:S01]  /*61890*/  ISETP.LT.AND P1, PT, R11, UR24, !P1 ;  /* 0x000000180b007c0c */ /* 0x000fe2000cf21270 */
[----:B------:R-:W-:Y:S01]  /*618a0*/  ULDC UR24, c[0x0][0x228] ;  /* 0x00008a0000187ab9 */ /* 0x000fe20000000800 */
[----:B------:R-:W-:Y:S01]  /*618b0*/  LOP3.LUT R30, R30, 0xfffffffb, RZ, 0xc0, !PT ;  /* 0xfffffffb1e1e7812 */ /* 0x000fe200078ec0ff */
[----:B-1----:R-:W-:Y:S01]  /*618c0*/  VIADD R39, R10, 0x79 ;  /* 0x000000790a277836 */ /* 0x002fe20000000000 */
[----:B------:R-:W3:Y:S03]  /*618d0*/  LDL.LU R71, [R1+0x2898] ;  /* 0x0028980001477983 */ /* 0x000ee60000300800 */
[----:B------:R-:W-:Y:S01]  /*618e0*/  @P4 LOP3.LUT R30, R30, 0x4, RZ, 0xfc, !PT ;  /* 0x000000041e1e4812 */ /* 0x000fe200078efcff */
[C---:B------:R-:W-:Y:S01]  /*618f0*/  VIADD R38, R10.reuse, 0x78 ;  /* 0x000000780a267836 */ /* 0x040fe20000000000 */
[----:B------:R-:W2:Y:S04]  /*61900*/  LDL.LU R69, [R1+0x2894] ;  /* 0x0028940001457983 */ /* 0x000ea80000300800 */
[----:B------:R-:W-:Y:S01]  /*61910*/  @P1 LOP3.LUT R29, R29, 0x80000000, RZ, 0xfc, !PT ;  /* 0x800000001d1d1812 */ /* 0x000fe200078efcff */
[----:B------:R-:W-:Y:S01]  /*61920*/  VIADD R37, R10, 0x77 ;  /* 0x000000770a257836 */ /* 0x000fe20000000000 */
[----:B------:R-:W-:Y:S01]  /*61930*/  ISETP.GE.AND P1, PT, R242, UR19, PT ;  /* 0x00000013f2007c0c */ /* 0x000fe2000bf26270 */
[----:B------:R-:W-:Y:S01]  /*61940*/  VIADD R36, R10, 0x76 ;  /* 0x000000760a247836 */ /* 0x000fe20000000000 */
[----:B------:R-:W-:Y:S01]  /*61950*/  LOP3.LUT R30, R30, 0xfffffffd, RZ, 0xc0, !PT ;  /* 0xfffffffd1e1e7812 */ /* 0x000fe200078ec0ff */
[----:B------:R-:W-:Y:S01]  /*61960*/  VIADD R243, R10, 0x72 ;  /* 0x000000720af37836 */ /* 0x000fe20000000000 */
[----:B------:R-:W-:Y:S01]  /*61970*/  ISETP.LT.AND P4, PT, R13, UR18, !P1 ;  /* 0x000000120d007c0c */ /* 0x000fe2000cf81270 */
[----:B------:R-:W-:Y:S01]  /*61980*/  ULDC.64 UR18, c[0x0][0x228] ;  /* 0x00008a0000127ab9 */ /* 0x000fe20000000a00 */
[----:B------:R-:W-:Y:S01]  /*61990*/  @P3 LOP3.LUT R30, R30, 0x2, RZ, 0xfc, !PT ;  /* 0x000000021e1e3812 */ /* 0x000fe200078efcff */
[----:B------:R-:W4:Y:S01]  /*619a0*/  LDL.LU R9, [R1+0x2890] ;  /* 0x0028900001097983 */ /* 0x000f220000300800 */
[----:B------:R-:W-:Y:S01]  /*619b0*/  ISETP.LT.AND P3, PT, R14, UR21, !P1 ;  /* 0x000000150e007c0c */ /* 0x000fe2000cf61270 */
[----:B------:R-:W-:Y:S01]  /*619c0*/  ULDC UR21, c[0x0][0x228] ;  /* 0x00008a0000157ab9 */ /* 0x000fe20000000800 */
[----:B------:R-:W-:Y:S01]  /*619d0*/  LOP3.LUT R29, R29, 0xbfffffff, RZ, 0xc0, !PT ;  /* 0xbfffffff1d1d7812 */ /* 0x000fe200078ec0ff */
[----:B------:R-:W4:Y:S01]  /*619e0*/  LDL.LU R8, [R1+0x288c] ;  /* 0x00288c0001087983 */ /* 0x000f220000300800 */
[----:B------:R-:W-:-:S03]  /*619f0*/  LOP3.LUT R30, R30, 0xfffffffe, RZ, 0xc0, !PT ;  /* 0xfffffffe1e1e7812 */ /* 0x000fc600078ec0ff */
[----:B------:R-:W4:Y:S02]  /*61a00*/  LDL.LU R7, [R1+0x2888] ;  /* 0x0028880001077983 */ /* 0x000f240000300800 */
[----:B------:R-:W-:Y:S02]  /*61a10*/  @P4 LOP3.LUT R29, R29, 0x40000000, RZ, 0xfc, !PT ;  /* 0x400000001d1d4812 */ /* 0x000fe400078efcff */
[----:B------:R-:W-:Y:S01]  /*61a20*/  @P2 LOP3.LUT R30, R30, 0x1, RZ, 0xfc, !PT ;  /* 0x000000011e1e2812 */ /* 0x000fe200078efcff */
[----:B------:R-:W4:Y:S01]  /*61a30*/  LDL.LU R6, [R1+0x2884] ;  /* 0x0028840001067983 */ /* 0x000f220000300800 */
[----:B------:R-:W-:Y:S01]  /*61a40*/  ISETP.LT.AND P2, PT, R12, UR20, !P1 ;  /* 0x000000140c007c0c */ /* 0x000fe2000cf41270 */
[----:B------:R-:W-:Y:S01]  /*61a50*/  ULDC UR20, c[0x0][0x228] ;  /* 0x00008a0000147ab9 */ /* 0x000fe20000000800 */
[----:B------:R-:W-:Y:S01]  /*61a60*/  LOP3.LUT R29, R29, 0xdfffffff, RZ, 0xc0, !PT ;  /* 0xdfffffff1d1d7812 */ /* 0x000fe200078ec0ff */
[----:B------:R-:W4:Y:S03]  /*61a70*/  LDL.LU R5, [R1+0x2880] ;  /* 0x0028800001057983 */ /* 0x000f260000300800 */
[----:B------:R-:W-:Y:S01]  /*61a80*/  @P3 LOP3.LUT R29, R29, 0x20000000, RZ, 0xfc, !PT ;  /* 0x200000001d1d3812 */ /* 0x000fe200078efcff */
[----:B------:R-:W4:Y:S01]  /*61a90*/  LDL.LU R4, [R1+0x287c] ;  /* 0x00287c0001047983 */ /* 0x000f220000300800 */
[----:B------:R-:W-:Y:S01]  /*61aa0*/  ISETP.LT.AND P1, PT, R11, UR17, !P1 ;  /* 0x000000110b007c0c */ /* 0x000fe2000cf21270 */
[----:B------:R-:W-:Y:S01]  /*61ab0*/  ULDC UR17, c[0x0][0x228] ;  /* 0x00008a0000117ab9 */ /* 0x000fe20000000800 */
[----:B------:R-:W-:Y:S01]  /*61ac0*/  LOP3.LUT R29, R29, 0xefffffff, RZ, 0xc0, !PT ;  /* 0xefffffff1d1d7812 */ /* 0x000fe200078ec0ff */
[----:B------:R-:W4:Y:S03]  /*61ad0*/  LDL.LU R3, [R1+0x2878] ;  /* 0x0028780001037983 */ /* 0x000f260000300800 */
[----:B------:R-:W-:Y:S01]  /*61ae0*/  @P2 LOP3.LUT R29, R29, 0x10000000, RZ, 0xfc, !PT ;  /* 0x100000001d1d2812 */ /* 0x000fe200078efcff */
[----:B------:R-:W4:Y:S03]  /*61af0*/  LDL.LU R2, [R1+0x2874] ;  /* 0x0028740001027983 */ /* 0x000f260000300800 */
        /* <DEDUP_REMOVED lines=53> */
[----:B------:R-:W-:Y:S02]  /*61e50*/  ISETP.GE.AND P1, PT, R238, UR34, PT ;  /* 0x00000022ee007c0c */ /* 0x000fe4000bf26270 */
[----:B------:R-:W-:Y:S02]  /*61e60*/  @P2 LOP3.LUT R29, R29, 0x10000, RZ, 0xfc, !PT ;  /* 0x000100001d1d2812 */ /* 0x000fe400078efcff */
[----:B------:R-:W-:Y:S01]  /*61e70*/  ISETP.LT.AND P2, PT, R13, UR35, !P1 ;  /* 0x000000230d007c0c */ /* 0x000fe2000cf41270 */
[----:B------:R-:W-:Y:S01]  /*61e80*/  ULDC.64 UR34, c[0x0][0x228] ;  /* 0x00008a0000227ab9 */ /* 0x000fe20000000a00 */
        /* <DEDUP_REMOVED lines=14> */
[----:B------:R-:W-:Y:S02]  /*61f70*/  ISETP.GE.AND P1, PT, R237, UR14, PT ;  /* 0x0000000eed007c0c */ /* 0x000fe4000bf26270 */
[----:B------:R-:W-:-:S04]  /*61f80*/  LOP3.LUT R29, R29, 0xfffff7ff, RZ, 0xc0, !PT ;  /* 0xfffff7ff1d1d7812 */ /* 0x000fc800078ec0ff */
[----:B------:R-:W-:Y:S02]  /*61f90*/  @P2 LOP3.LUT R29, R29, 0x800, RZ, 0xfc, !PT ;  /* 0x000008001d1d2812 */ /* 0x000fe400078efcff */
        /* <DEDUP_REMOVED lines=17> */
[----:B------:R-:W-:Y:S01]  /*620b0*/  ULDC UR34, c[0x0][0x228] ;  /* 0x00008a0000227ab9 */ /* 0x000fe20000000800 */
[----:B------:R-:W-:-:S04]  /*620c0*/  LOP3.LUT R29, R29, 0xffffff7f, RZ, 0xc0, !PT ;  /* 0xffffff7f1d1d7812 */ /* 0x000fc800078ec0ff */
[----:B------:R-:W-:Y:S02]  /*620d0*/  @P2 LOP3.LUT R29, R29, 0x80, RZ, 0xfc, !PT ;  /* 0x000000801d1d2812 */ /* 0x000fe400078efcff */
[----:B------:R-:W-:Y:S02]  /*620e0*/  ISETP.LT.AND P3, PT, R14, UR13, !P1 ;  /* 0x0000000d0e007c0c */ /* 0x000fe4000cf61270 */
[----:B------:R-:W-:-:S04]  /*620f0*/  LOP3.LUT R29, R29, 0xffffffbf, RZ, 0xc0, !PT ;  /* 0xffffffbf1d1d7812 */ /* 0x000fc800078ec0ff */
        /* <DEDUP_REMOVED lines=15> */
[----:B------:R-:W-:Y:S02]  /*621f0*/  ISETP.LT.AND P3, PT, R14, UR9, !P1 ;  /* 0x000000090e007c0c */ /* 0x000fe4000cf61270 */
[----:B------:R-:W-:Y:S01]  /*62200*/  ISETP.LT.AND P2, PT, R12, UR11, !P1 ;  /* 0x0000000b0c007c0c */ /* 0x000fe2000cf41270 */
[----:B------:R-:W-:Y:S01]  /*62210*/  ULDC UR11, c[0x0][0x228] ;  /* 0x00008a00000b7ab9 */ /* 0x000fe20000000800 */
[----:B------:R-:W-:Y:S01]  /*62220*/  ISETP.LT.AND P1, PT, R11, UR12, !P1 ;  /* 0x0000000c0b007c0c */ /* 0x000fe2000cf21270 */
[----:B------:R-:W-:Y:S01]  /*62230*/  ULDC.64 UR12, c[0x0][0x228] ;  /* 0x00008a00000c7ab9 */ /* 0x000fe20000000a00 */
[----:B------:R-:W-:-:S05]  /*62240*/  LOP3.LUT R29, R29, 0xfffffffb, RZ, 0xc0, !PT ;  /* 0xfffffffb1d1d7812 */ /* 0x000fca00078ec0ff */
        /* <DEDUP_REMOVED lines=19> */
[----:B------:R-:W-:Y:S01]  /*62380*/  ULDC.64 UR8, c[0x0][0x228] ;  /* 0x00008a0000087ab9 */ /* 0x000fe20000000a00 */
        /* <DEDUP_REMOVED lines=119> */
[----:B------:R-:W-:-:S05]  /*62b00*/  LOP3.LUT R28, R28, 0xfffffffb, RZ, 0xc0, !PT ;  /* 0xfffffffb1c1c7812 */ /* 0x000fca00078ec0ff */
        /* <DEDUP_REMOVED lines=135> */
[----:B------:R-:W-:Y:S01]  /*63380*/  ULDC.64 UR8, c[0x0][0x228] ;  /* 0x00008a0000087ab9 */ /* 0x000fe20000000a00 */
        /* <DEDUP_REMOVED lines=77> */
[----:B------:R-:W-:Y:S02]  /*63860*/  @P3 LOP3.LUT R26, R26, 0x10000, RZ, 0xfc, !PT ;  /* 0x000100001a1a3812 */ /* 0x000fe400078efcff */
[----:B------:R-:W-:Y:S01]  /*63870*/  ISETP.GE.AND P1, PT, R214, UR47, PT ;  /* 0x0000002fd6007c0c */ /* 0x000fe2000bf26270 */
[----:B------:R-:W-:Y:S01]  /*63880*/  ULDC UR47, c[0x0][0x228] ;  /* 0x00008a00002f7ab9 */ /* 0x000fe20000000800 */
        /* <DEDUP_REMOVED lines=76> */
[----:B------:R-:W-:Y:S02]  /*63d50*/  ISETP.LT.AND P2, PT, R12, UR22, !P1 ;  /* 0x000000160c007c0c */ /* 0x000fe4000cf41270 */
        /* <DEDUP_REMOVED lines=201> */
[----:B------:R-:W-:-:S02]  /*649f0*/  ISETP.LT.AND P3, PT, R13, UR34, !P1 ;  /* 0x000000220d007c0c */ /* 0x000fc4000cf61270 */
        /* <DEDUP_REMOVED lines=202> */
[----:B------:R-:W-:Y:S01]  /*656a0*/  ISETP.GE.AND P1, PT, R186, UR8, PT ;  /* 0x00000008ba007c0c */ /* 0x000fe2000bf26270 */
[----:B------:R-:W-:-:S03]  /*656b0*/  ULDC UR8, c[0x0][0x228] ;  /* 0x00008a0000087ab9 */ /* 0x000fc60000000800 */
[----:B------:R-:W-:Y:S02]  /*656c0*/  ISETP.LT.AND P4, PT, R13, UR5, !P1 ;  /* 0x000000050d007c0c */ /* 0x000fe4000cf81270 */
[----:B------:R-:W-:Y:S02]  /*656d0*/  LOP3.LUT R23, R23, 0xfffffffd, RZ, 0xc0, !PT ;  /* 0xfffffffd17177812 */ /* 0x000fe400078ec0ff */
[----:B------:R-:W-:Y:S02]  /*656e0*/  LOP3.LUT R22, R22, 0xbfffffff, RZ, 0xc0, !PT ;  /* 0xbfffffff16167812 */ /* 0x000fe400078ec0ff */
        /* <DEDUP_REMOVED lines=127> */
[----:B------:R-:W-:Y:S01]  /*65ee0*/  ULDC UR58, c[0x0][0x228] ;  /* 0x00008a00003a7ab9 */ /* 0x000fe20000000800 */
[----:B------:R-:W-:Y:S01]  /*65ef0*/  ISETP.LT.AND P1, PT, R11, UR52, !P1 ;  /* 0x000000340b007c0c */ /* 0x000fe2000cf21270 */
[----:B------:R-:W-:-:S04]  /*65f00*/  ULDC UR52, c[0x0][0x228] ;  /* 0x00008a0000347ab9 */ /* 0x000fc80000000800 */
[----:B------:R-:W-:-:S04]  /*65f10*/  @P4 LOP3.LUT R22, R22, 0x4, RZ, 0xfc, !PT ;  /* 0x0000000416164812 */ /* 0x000fc800078efcff */
[----:B------:R-:W-:-:S04]  /*65f20*/  LOP3.LUT R22, R22, 0xfffffffd, RZ, 0xc0, !PT ;  /* 0xfffffffd16167812 */ /* 0x000fc800078ec0ff */
[----:B------:R-:W-:Y:S02]  /*65f30*/  @P3 LOP3.LUT R22, R22, 0x2, RZ, 0xfc, !PT ;  /* 0x0000000216163812 */ /* 0x000fe400078efcff */
[----:B------:R-:W-:Y:S02]  /*65f40*/  @P1 LOP3.LUT R21, R21, 0x80000000, RZ, 0xfc, !PT ;  /* 0x8000000015151812 */ /* 0x000fe400078efcff */
[----:B------:R-:W-:Y:S02]  /*65f50*/  LOP3.LUT R22, R22, 0xfffffffe, RZ, 0xc0, !PT ;  /* 0xfffffffe16167812 */ /* 0x000fe400078ec0ff */
[----:B------:R-:W-:Y:S02]  /*65f60*/  ISETP.GE.AND P1, PT, R178, UR35, PT ;  /* 0x00000023b2007c0c */ /* 0x000fe4000bf26270 */
[----:B------:R-:W-:Y:S02]  /*65f70*/  @P2 LOP3.LUT R22, R22, 0x1, RZ, 0xfc, !PT ;  /* 0x0000000116162812 */ /* 0x000fe400078efcff */
[----:B------:R-:W-:Y:S01]  /*65f80*/  ISETP.LT.AND P2, PT, R13, UR34, !P1 ;  /* 0x000000220d007c0c */ /* 0x000fe2000cf41270 */
[----:B------:R-:W-:Y:S01]  /*65f90*/  ULDC.64 UR34, c[0x0][0x228] ;  /* 0x00008a0000227ab9 */ /* 0x000fe20000000a00 */
[----:B------:R-:W-:Y:S01]  /*65fa0*/  ISETP.LT.AND P4, PT, R14, UR55, !P1 ;  /* 0x000000370e007c0c */ /* 0x000fe2000cf81270 */
[----:B------:R-:W-:Y:S01]  /*65fb0*/  ULDC UR55, c[0x0][0x228] ;  /* 0x00008a0000377ab9 */ /* 0x000fe20000000800 */
[----:B------:R-:W-:-:S02]  /*65fc0*/  LOP3.LUT R21, R21, 0xbfffffff, RZ, 0xc0, !PT ;  /* 0xbfffffff15157812 */ /* 0x000fc400078ec0ff */
        /* <DEDUP_REMOVED lines=136> */
[----:B------:R-:W-:Y:S02]  /*66850*/  ISETP.LT.AND P3, PT, R14, UR19, !P1 ;  /* 0x000000130e007c0c */ /* 0x000fe4000cf61270 */
        /* <DEDUP_REMOVED lines=260> */
[----:B------:R-:W-:Y:S02]  /*678a0*/  LOP3.LUT R19, R19, 0xfffffffb, RZ, 0xc0, !PT ;  /* 0xfffffffb13137812 */ /* 0x000fe400078ec0ff */
[----:B------:R-:W-:Y:S01]  /*678b0*/  ISETP.LT.AND P4, PT, R14, UR61, !P1 ;  /* 0x0000003d0e007c0c */ /* 0x000fe2000cf81270 */
[----:B------:R-:W-:-:S08]  /*678c0*/  ULDC UR61, c[0x0][0x22c] ;  /* 0x00008b00003d7ab9 */ /* 0x000fd00000000800 */
[----:B------:R-:W-:Y:S02]  /*678d0*/  @P2 LOP3.LUT R19, R19, 0x4, RZ, 0xfc, !PT ;  /* 0x0000000413132812 */ /* 0x000fe400078efcff */
[----:B------:R-:W-:Y:S01]  /*678e0*/  ISETP.LT.AND P2, PT, R11, UR40, !P1 ;  /* 0x000000280b007c0c */ /* 0x000fe2000cf41270 */
[----:B------:R-:W-:Y:S01]  /*678f0*/  ULDC UR40, c[0x0][0x228] ;  /* 0x00008a0000287ab9 */ /* 0x000fe20000000800 */
[----:B------:R-:W-:Y:S01]  /*67900*/  ISETP.LT.AND P3, PT, R12, UR33, !P1 ;  /* 0x000000210c007c0c */ /* 0x000fe2000cf61270 */
[----:B------:R-:W-:Y:S01]  /*67910*/  ULDC UR33, c[0x0][0x228] ;  /* 0x00008a0000217ab9 */ /* 0x000fe20000000800 */
[----:B------:R-:W-:Y:S01]  /*67920*/  ISETP.GE.AND P1, PT, R53, UR31, PT ;  /* 0x0000001f35007c0c */ /* 0x000fe2000bf26270 */
[----:B------:R-:W-:Y:S01]  /*67930*/  ULDC UR31, c[0x0][0x22c] ;  /* 0x00008b00001f7ab9 */ /* 0x000fe20000000800 */
[----:B------:R-:W-:-:S07]  /*67940*/  LOP3.LUT R19, R19, 0xfffffffd, RZ, 0xc0, !PT ;  /* 0xfffffffd13137812 */ /* 0x000fce00078ec0ff */
[----:B------:R-:W-:Y:S02]  /*67950*/  @P2 LOP3.LUT R18, R18, 0x80000000, RZ, 0xfc, !PT ;  /* 0x8000000012122812 */ /* 0x000fe400078efcff */
[----:B------:R-:W-:Y:S01]  /*67960*/  ISETP.LT.AND P2, PT, R13, UR30, !P1 ;  /* 0x0000001e0d007c0c */ /* 0x000fe2000cf41270 */
[----:B------:R-:W-:Y:S01]  /*67970*/  ULDC UR30, c[0x0][0x228] ;  /* 0x00008a00001e7ab9 */ /* 0x000fe20000000800 */
[----:B------:R-:W-:Y:S02]  /*67980*/  @P4 LOP3.LUT R19, R19, 0x2, RZ, 0xfc, !PT ;  /* 0x0000000213134812 */ /* 0x000fe400078efcff */
[----:B------:R-:W-:Y:S01]  /*67990*/  ISETP.LT.AND P4, PT, R14, UR29, !P1 ;  /* 0x0000001d0e007c0c */ /* 0x000fe2000cf81270 */
[----:B------:R-:W-:Y:S01]  /*679a0*/  ULDC UR29, c[0x0][0x228] ;  /* 0x00008a00001d7ab9 */ /* 0x000fe20000000800 */
[----:B------:R-:W-:Y:S02]  /*679b0*/  LOP3.LUT R18, R18, 0xbfffffff, RZ, 0xc0, !PT ;  /* 0xbfffffff12127812 */ /* 0x000fe400078ec0ff */
[----:B------:R-:W-:-:S05]  /*679c0*/  LOP3.LUT R19, R19, 0xfffffffe, RZ, 0xc0, !PT ;  /* 0xfffffffe13137812 */ /* 0x000fca00078ec0ff */
        /* <DEDUP_REMOVED lines=92> */
[----:B------:R-:W-:Y:S02]  /*67f90*/  ISETP.LT.AND P2, PT, R11, UR20, !P1 ;  /* 0x000000140b007c0c */ /* 0x000fe4000cf41270 */
        /* <DEDUP_REMOVED lines=26> */
[----:B------:R-:W-:Y:S01]  /*68140*/  ULDC UR38, c[0x0][0x22c] ;  /* 0x00008b0000267ab9 */ /* 0x000fe20000000800 */
[----:B------:R-:W-:Y:S02]  /*68150*/  LOP3.LUT R18, R18, 0xfffffffb, RZ, 0xc0, !PT ;  /* 0xfffffffb12127812 */ /* 0x000fe400078ec0ff */
[----:B------:R-:W-:-:S07]  /*68160*/  ISETP.LT.AND P3, PT, R12, UR37, !P1 ;  /* 0x000000250c007c0c */ /* 0x000fce000cf61270 */
        /* <DEDUP_REMOVED lines=98> */
[----:B------:R-:W-:Y:S01]  /*68790*/  ULDC UR21, c[0x0][0x228] ;  /* 0x00008a0000157ab9 */ /* 0x000fe20000000800 */
[----:B------:R-:W-:Y:S01]  /*687a0*/  LOP3.LUT R17, R17, 0xfffffbff, RZ, 0xc0, !PT ;  /* 0xfffffbff11117812 */ /* 0x000fe200078ec0ff */
[----:B------:R-:W1:Y:S01]  /*687b0*/  LDS.128 R40, [R0] ;  /* 0x0000000000287984 */ /* 0x000e620000000c00 */
[----:B------:R-:W-:Y:S01]  /*687c0*/  BAR.SYNC.DEFER_BLOCKING 0x0 ;  /* 0x0000000000007b1d */ /* 0x000fe20000010000 */
[----:B------:R-:W-:Y:S02]  /*687d0*/  ISETP.LT.AND P4, PT, R13, UR20, !P1 ;  /* 0x000000140d007c0c */ /* 0x000fe4000cf81270 */
[----:B------:R-:W-:Y:S02]  /*687e0*/  ISETP.LT.AND P3, PT, R14, UR30, !P1 ;  /* 0x0000001e0e007c0c */ /* 0x000fe4000cf61270 */
[----:B------:R-:W-:Y:S01]  /*687f0*/  ISETP.LT.AND P2, PT, R12, UR31, !P1 ;  /* 0x0000001f0c007c0c */ /* 0x000fe2000cf41270 */
[----:B------:R-:W-:Y:S01]  /*68800*/  ULDC UR31, c[0x0][0x228] ;  /* 0x00008a00001f7ab9 */ /* 0x000fe20000000800 */
[----:B------:R-:W-:-:S07]  /*68810*/  ULDC UR20, c[0x0][0x228] ;  /* 0x00008a0000147ab9 */ /* 0x000fce0000000800 */
        /* <DEDUP_REMOVED lines=62> */
[----:B------:R-:W-:Y:S02]  /*68c00*/  ISETP.GE.AND P1, PT, R36, UR33, PT ;  /* 0x0000002124007c0c */ /* 0x000fe4000bf26270 */
[----:B------:R-:W-:Y:S01]  /*68c10*/  LOP3.LUT R16, R16, 0xfbffffff, RZ, 0xc0, !PT ;  /* 0xfbffffff10107812 */ /* 0x000fe200078ec0ff */
[----:B------:R-:W3:Y:S01]  /*68c20*/  LDL.LU R36, [R1+0xab4] ;  /* 0x000ab40001247983 */ /* 0x000ee20000300800 */
[----:B------:R-:W-:Y:S01]  /*68c30*/  ISETP.LT.AND P4, PT, R13, UR32, !P1 ;  /* 0x000000200d007c0c */ /* 0x000fe2000cf81270 */
[----:B------:R-:W-:Y:S01]  /*68c40*/  ULDC.64 UR32, c[0x0][0x228] ;  /* 0x00008a0000207ab9 */ /* 0x000fe20000000a00 */
[----:B------:R-:W-:Y:S01]  /*68c50*/  ISETP.LT.AND P3, PT, R14, UR38, !P1 ;  /* 0x000000260e007c0c */ /* 0x000fe2000cf61270 */
[----:B------:R-:W-:Y:S01]  /*68c60*/  ULDC UR38, c[0x0][0x228] ;  /* 0x00008a0000267ab9 */ /* 0x000fe20000000800 */
[----:B------:R-:W-:Y:S01]  /*68c70*/  ISETP.LT.AND P2, PT, R12, UR39, !P1 ;  /* 0x000000270c007c0c */ /* 0x000fe2000cf41270 */
[----:B------:R-:W-:Y:S01]  /*68c80*/  ULDC UR39, c[0x0][0x22c] ;  /* 0x00008b0000277ab9 */ /* 0x000fe20000000800 */
[----:B------:R-:W3:Y:S07]  /*68c90*/  LDL.LU R37, [R1+0xabc] ;  /* 0x000abc0001257983 */ /* 0x000eee0000300800 */
[----:B------:R-:W-:Y:S01]  /*68ca0*/  @P4 LOP3.LUT R16, R16, 0x4000000, RZ, 0xfc, !PT ;  /* 0x0400000010104812 */ /* 0x000fe200078efcff */
[----:B------:R-:W3:Y:S03]  /*68cb0*/  LDL.LU R38, [R1+0x6b4] ;  /* 0x0006b40001267983 */ /* 0x000ee60000300800 */
[----:B------:R-:W-:Y:S01]  /*68cc0*/  LOP3.LUT R16, R16, 0xfdffffff, RZ, 0xc0, !PT ;  /* 0xfdffffff10107812 */ /* 0x000fe200078ec0ff */
[----:B------:R-:W3:Y:S03]  /*68cd0*/  LDL.LU R39, [R1+0x6bc] ;  /* 0x0006bc0001277983 */ /* 0x000ee60000300800 */
[----:B------:R-:W-:-:S02]  /*68ce0*/  @P3 LOP3.LUT R16, R16, 0x2000000, RZ, 0xfc, !PT ;  /* 0x0200000010103812 */ /* 0x000fc400078efcff */
[----:B------:R-:W-:Y:S01]  /*68cf0*/  ISETP.LT.AND P1, PT, R11, UR9, !P1 ;  /* 0x000000090b007c0c */ /* 0x000fe2000cf21270 */
[----:B-1----:R-:W-:Y:S01]  /*68d00*/  STL.64 [R1+0xab0], R40 ;  /* 0x000ab02801007387 */ /* 0x002fe20000100a00 */
[----:B------:R-:W-:Y:S01]  /*68d10*/  LOP3.LUT R16, R16, 0xfeffffff, RZ, 0xc0, !PT ;  /* 0xfeffffff10107812 */ /* 0x000fe200078ec0ff */
[----:B------:R-:W-:-:S03]  /*68d20*/  ULDC UR9, c[0x0][0x228] ;  /* 0x00008a0000097ab9 */ /* 0x000fc60000000800 */
[----:B------:R-:W-:-:S04]  /*68d30*/  @P2 LOP3.LUT R16, R16, 0x1000000, RZ, 0xfc, !PT ;  /* 0x0100000010102812 */ /* 0x000fc800078efcff */
[----:B------:R-:W-:-:S04]  /*68d40*/  LOP3.LUT R16, R16, 0xff7fffff, RZ, 0xc0, !PT ;  /* 0xff7fffff10107812 */ /* 0x000fc800078ec0ff */
[----:B------:R-:W-:Y:S02]  /*68d50*/  @P1 LOP3.LUT R16, R16, 0x800000, RZ, 0xfc, !PT ;  /* 0x0080000010101812 */ /* 0x000fe400078efcff */
[----:B------:R-:W-:Y:S01]  /*68d60*/  ISETP.GE.AND P1, PT, R35, UR39, PT ;  /* 0x0000002723007c0c */ /* 0x000fe2000bf26270 */
[----:B------:R-:W-:-:S03]  /*68d70*/  ULDC UR39, c[0x0][0x228] ;  /* 0x00008a0000277ab9 */ /* 0x000fc60000000800 */
        /* <DEDUP_REMOVED lines=52> */
[----:B------:R-:W-:-:S09]  /*690c0*/  LOP3.LUT R16, R16, 0xfffffbff, RZ, 0xc0, !PT ;  /* 0xfffffbff10107812 */ /* 0x000fd200078ec0ff */
[----:B------:R-:W-:Y:S02]  /*690d0*/  @P2 LOP3.LUT R16, R16, 0x400, RZ, 0xfc, !PT ;  /* 0x0000040010102812 */ /* 0x000fe400078efcff */
[----:B------:R-:W-:Y:S02]  /*690e0*/  ISETP.LT.AND P2, PT, R12, UR61, !P1 ;  /* 0x0000003d0c007c0c */ /* 0x000fe4000cf41270 */
[----:B------:R-:W-:Y:S01]  /*690f0*/  LOP3.LUT R16, R16, 0xfffffdff, RZ, 0xc0, !PT ;  /* 0xfffffdff10107812 */ /* 0x000fe200078ec0ff */
[----:B------:R-:W-:-:S03]  /*69100*/  VIADD R243, R10, 0x71 ;  /* 0x000000710af37836 */ /* 0x000fc60000000000 */
[----:B------:R-:W-:Y:S02]  /*69110*/  @P4 LOP3.LUT R16, R16, 0x200, RZ, 0xfc, !PT ;  /* 0x0000020010104812 */ /* 0x000fe400078efcff */
[----:B------:R-:W-:Y:S02]  /*69120*/  ISETP.LT.AND P3, PT, R11, UR60, !P1 ;  /* 0x0000003c0b007c0c */ /* 0x000fe4000cf61270 */
[----:B------:R-:W-:Y:S02]  /*69130*/  LOP3.LUT R16, R16, 0xfffffeff, RZ, 0xc0, !PT ;  /* 0xfffffeff10107812 */ /* 0x000fe400078ec0ff */
[----:B------:R-:W-:Y:S02]  /*69140*/  ISETP.GE.AND P1, PT, R243, UR33, PT ;  /* 0x00000021f3007c0c */ /* 0x000fe4000bf26270 */
[----:B------:R-:W-:Y:S02]  /*69150*/  @P2 LOP3.LUT R16, R16, 0x100, RZ, 0xfc, !PT ;  /* 0x0000010010102812 */ /* 0x000fe400078efcff */
[----:B------:R-:W-:-:S02]  /*69160*/  ISETP.LT.AND P2, PT, R13, UR32, !P1 ;  /* 0x000000200d007c0c */ /* 0x000fc4000cf41270 */
[----:B------:R-:W-:-:S04]  /*69170*/  LOP3.LUT R16, R16, 0xffffff7f, RZ, 0xc0, !PT ;  /* 0xffffff7f10107812 */ /* 0x000fc800078ec0ff */
[----:B------:R-:W-:Y:S02]  /*69180*/  @P3 LOP3.LUT R16, R16, 0x80, RZ, 0xfc, !PT ;  /* 0x0000008010103812 */ /* 0x000fe400078efcff */
[----:B------:R-:W-:Y:S02]  /*69190*/  ISETP.LT.AND P4, PT, R14, UR13, !P1 ;  /* 0x0000000d0e007c0c */ /* 0x000fe4000cf81270 */
[----:B------:R-:W-:-:S04]  /*691a0*/  LOP3.LUT R16, R16, 0xffffffbf, RZ, 0xc0, !PT ;  /* 0xffffffbf10107812 */ /* 0x000fc800078ec0ff */
        /* <DEDUP_REMOVED lines=17> */
[----:B------:R-:W-:Y:S01]  /*692c0*/  VIADD R243, R10, 0x6f ;  /* 0x0000006f0af37836 */ /* 0x000fe20000000000 */
[----:B------:R-:W-:Y:S02]  /*692d0*/  ISETP.LT.AND P3, PT, R11, UR14, !P1 ;  /* 0x0000000e0b007c0c */ /* 0x000fe4000cf61270 */
[----:B------:R-:W-:Y:S02]  /*692e0*/  @P4 LOP3.LUT R16, R16, 0x2, RZ, 0xfc, !PT ;  /* 0x0000000210104812 */ /* 0x000fe400078efcff */
[----:B------:R-:W-:-:S02]  /*692f0*/  ISETP.GE.AND P1, PT, R243, UR19, PT ;  /* 0x00000013f3007c0c */ /* 0x000fc4000bf26270 */
[----:B------:R-:W-:-:S04]  /*69300*/  LOP3.LUT R16, R16, 0xfffffffe, RZ, 0xc0, !PT ;  /* 0xfffffffe10107812 */ /* 0x000fc800078ec0ff */
[----:B------:R-:W-:Y:S02]  /*69310*/  @P2 LOP3.LUT R16, R16, 0x1, RZ, 0xfc, !PT ;  /* 0x0000000110102812 */ /* 0x000fe400078efcff */
[----:B------:R-:W-:Y:S02]  /*69320*/  ISETP.LT.AND P2, PT, R13, UR18, !P1 ;  /* 0x000000120d007c0c */ /* 0x000fe4000cf41270 */
[----:B------:R-:W-:Y:S02]  /*69330*/  @P3 LOP3.LUT R15, R15, 0x80000000, RZ, 0xfc, !PT ;  /* 0x800000000f0f3812 */ /* 0x000fe400078efcff */
[----:B------:R-:W-:Y:S02]  /*69340*/  ISETP.LT.AND P4, PT, R14, UR17, !P1 ;  /* 0x000000110e007c0c */ /* 0x000fe4000cf81270 */
[----:B------:R-:W-:-:S07]  /*69350*/  LOP3.LUT R15, R15, 0xbfffffff, RZ, 0xc0, !PT ;  /* 0xbfffffff0f0f7812 */ /* 0x000fce00078ec0ff */
[----:B------:R-:W-:-:S04]  /*69360*/  @P2 LOP3.LUT R15, R15, 0x40000000, RZ, 0xfc, !PT ;  /* 0x400000000f0f2812 */ /* 0x000fc800078efcff */
[----:B------:R-:W-:Y:S02]  /*69370*/  LOP3.LUT R15, R15, 0xdfffffff, RZ, 0xc0, !PT ;  /* 0xdfffffff0f0f7812 */ /* 0x000fe400078ec0ff */
[----:B------:R-:W-:Y:S02]  /*69380*/  ISETP.LT.AND P3, PT, R12, UR54, !P1 ;  /* 0x000000360c007c0c */ /* 0x000fe4000cf61270 */
[----:B------:R-:W-:Y:S01]  /*69390*/  @P4 LOP3.LUT R15, R15, 0x20000000, RZ, 0xfc, !PT ;  /* 0x200000000f0f4812 */ /* 0x000fe200078efcff */
[----:B------:R-:W-:Y:S01]  /*693a0*/  VIADD R243, R10, 0x6e ;  /* 0x0000006e0af37836 */ /* 0x000fe20000000000 */
[----:B------:R-:W-:Y:S02]  /*693b0*/  ISETP.LT.AND P2, PT, R11, UR53, !P1 ;  /* 0x000000350b007c0c */ /* 0x000fe4000cf41270 */
[----:B------:R-:W-:Y:S02]  /*693c0*/  LOP3.LUT R15, R15, 0xf7ffffff, RZ, 0xc0, !PT ;  /* 0xf7ffffff0f0f7812 */ /* 0x000fe400078ec0ff */
[----:B------:R-:W-:-:S02]  /*693d0*/  ISETP.GE.AND P1, PT, R243, UR35, PT ;  /* 0x00000023f3007c0c */ /* 0x000fc4000bf26270 */
[----:B------:R-:W-:-:S04]  /*693e0*/  LOP3.LUT R15, R15, 0xefffffff, RZ, 0xc0, !PT ;  /* 0xefffffff0f0f7812 */ /* 0x000fc800078ec0ff */
[----:B------:R-:W-:Y:S02]  /*693f0*/  @P3 LOP3.LUT R15, R15, 0x10000000, RZ, 0xfc, !PT ;  /* 0x100000000f0f3812 */ /* 0x000fe400078efcff */
[----:B------:R-:W-:Y:S02]  /*69400*/  ISETP.LT.AND P3, PT, R13, UR34, !P1 ;  /* 0x000000220d007c0c */ /* 0x000fe4000cf61270 */
[----:B------:R-:W-:Y:S02]  /*69410*/  @P2 LOP3.LUT R15, R15, 0x8000000, RZ, 0xfc, !PT ;  /* 0x080000000f0f2812 */ /* 0x000fe400078efcff */
[----:B------:R-:W-:Y:S02]  /*69420*/  ISETP.LT.AND P4, PT, R14, UR52, !P1 ;  /* 0x000000340e007c0c */ /* 0x000fe4000cf81270 */
[----:B------:R-:W-:Y:S02]  /*69430*/  LOP3.LUT R15, R15, 0xfbffffff, RZ, 0xc0, !PT ;  /* 0xfbffffff0f0f7812 */ /* 0x000fe400078ec0ff */
[----:B------:R-:W-:-:S05]  /*69440*/  ISETP.LT.AND P2, PT, R12, UR51, !P1 ;  /* 0x000000330c007c0c */ /* 0x000fca000cf41270 */
[----:B------:R-:W-:-:S04]  /*69450*/  @P3 LOP3.LUT R15, R15, 0x4000000, RZ, 0xfc, !PT ;  /* 0x040000000f0f3812 */ /* 0x000fc800078efcff */
        /* <DEDUP_REMOVED lines=80> */
[----:B------:R-:W-:Y:S01]  /*69960*/  ISETP.LT.AND P3, PT, R14, UR55, !P1 ;  /* 0x000000370e007c0c */ /* 0x000fe2000cf61270 */
[----:B------:R2:W-:Y:S01]  /*69970*/  STL.64 [R1+0xab8], R42 ;  /* 0x000ab82a01007387 */ /* 0x0005e20000100a00 */
[----:B------:R-:W-:-:S04]  /*69980*/  LOP3.LUT R15, R15, 0xfffffffb, RZ, 0xc0, !PT ;  /* 0xfffffffb0f0f7812 */ /* 0x000fc800078ec0ff */
[----:B------:R-:W-:Y:S02]  /*69990*/  @P4 LOP3.LUT R15, R15, 0x4, RZ, 0xfc, !PT ;  /* 0x000000040f0f4812 */ /* 0x000fe400078efcff */
[----:B------:R-:W-:Y:S02]  /*699a0*/  ISETP.LT.AND P2, PT, R12, UR12, !P1 ;  /* 0x0000000c0c007c0c */ /* 0x000fe4000cf41270 */
[----:B------:R-:W-:Y:S01]  /*699b0*/  LOP3.LUT R15, R15, 0xfffffffd, RZ, 0xc0, !PT ;  /* 0xfffffffd0f0f7812 */ /* 0x000fe200078ec0ff */
[----:B------:R-:W-:-:S03]  /*699c0*/  VIADD R243, R10, 0x67 ;  /* 0x000000670af37836 */ /* 0x000fc60000000000 */
[----:B------:R-:W-:Y:S02]  /*699d0*/  @P3 LOP3.LUT R15, R15, 0x2, RZ, 0xfc, !PT ;  /* 0x000000020f0f3812 */ /* 0x000fe400078efcff */
[----:B------:R-:W-:Y:S02]  /*699e0*/  ISETP.GE.AND P4, PT, R243, UR57, PT ;  /* 0x00000039f3007c0c */ /* 0x000fe4000bf86270 */
[----:B------:R-:W-:Y:S02]  /*699f0*/  LOP3.LUT R15, R15, 0xfffffffe, RZ, 0xc0, !PT ;  /* 0xfffffffe0f0f7812 */ /* 0x000fe400078ec0ff */
[----:B------:R-:W-:Y:S02]  /*69a00*/  ISETP.LT.AND P1, PT, R11, UR9, !P1 ;  /* 0x000000090b007c0c */ /* 0x000fe4000cf21270 */
[----:B------:R-:W-:Y:S02]  /*69a10*/  @P2 LOP3.LUT R15, R15, 0x1, RZ, 0xfc, !PT ;  /* 0x000000010f0f2812 */ /* 0x000fe400078efcff */
[----:B------:R-:W-:-:S02]  /*69a20*/  ISETP.LT.AND P2, PT, R13, UR58, !P4 ;  /* 0x0000003a0d007c0c */ /* 0x000fc4000e741270 */
[----:B------:R-:W-:Y:S02]  /*69a30*/  ISETP.LT.AND P3, PT, R14, UR59, !P4 ;  /* 0x0000003b0e007c0c */ /* 0x000fe4000e761270 */
[----:B------:R-:W-:Y:S01]  /*69a40*/  LOP3.LUT R170, R170, 0xfffffdff, RZ, 0xc0, !PT ;  /* 0xfffffdffaaaa7812 */ /* 0x000fe200078ec0ff */
[----:B------:R-:W-:Y:S04]  /*69a50*/  STL [R1+0x2894], R166 ;  /* 0x002894a601007387 */ /* 0x000fe80000100800 */
[----:B---3--:R1:W-:Y:S01]  /*69a60*/  STSM.16.M88.4 [R152], R36 ;  /* 0x0000002498007844 */ /* 0x0083e20000000200 */
[----:B------:R-:W-:Y:S01]  /*69a70*/  @P0 LOP3.LUT R170, R170, 0x200, RZ, 0xfc, !PT ;  /* 0x00000200aaaa0812 */ /* 0x000fe200078efcff */
[----:B--2---:R-:W-:Y:S01]  /*69a80*/  IMAD.MOV.U32 R42, RZ, RZ, R69 ;  /* 0x000000ffff2a7224 */ /* 0x004fe200078e0045 */
[----:B------:R-:W-:Y:S01]  /*69a90*/  ULDC.64 UR4, c[0x0][0x228] ;  /* 0x00008a0000047ab9 */ /* 0x000fe20000000a00 */
[----:B------:R-:W-:Y:S01]  /*69aa0*/  STL [R1+0x288c], R167 ;  /* 0x00288ca701007387 */ /* 0x000fe20000100800 */
[----:B------:R-:W-:Y:S01]  /*69ab0*/  IMAD.MOV.U32 R43, RZ, RZ, R71 ;  /* 0x000000ffff2b7224 */ /* 0x000fe200078e0047 */
[----:B------:R-:W-:Y:S01]  /*69ac0*/  ULDC.64 UR10, c[0x0][0x228] ;  /* 0x00008a00000a7ab9 */ /* 0x000fe20000000a00 */
[----:B------:R-:W-:Y:S01]  /*69ad0*/  IMAD.MOV.U32 R58, RZ, RZ, R145 ;  /* 0x000000ffff3a7224 */ /* 0x000fe200078e0091 */
[----:B------:R-:W-:Y:S01]  /*69ae0*/  STL [R1+0x287c], R168 ;  /* 0x00287ca801007387 */ /* 0x000fe20000100800 */
[----:B------:R-:W-:Y:S01]  /*69af0*/  IMAD.MOV.U32 R59, RZ, RZ, R147 ;  /* 0x000000ffff3b7224 */ /* 0x000fe200078e0093 */
[----:B------:R-:W-:Y:S01]  /*69b00*/  ULDC UR8, c[0x0][0x228] ;  /* 0x00008a0000087ab9 */ /* 0x000fe20000000800 */
[----:B------:R-:W-:Y:S01]  /*69b10*/  BAR.SYNC.DEFER_BLOCKING 0x0 ;  /* 0x0000000000007b1d */ /* 0x000fe20000010000 */
[----:B------:R-:W-:-:S05]  /*69b20*/  LOP3.LUT P0, RZ, R15, 0x40, RZ, 0xc0, !PT ;  /* 0x000000400fff7812 */ /* 0x000fca000780c0ff */
[----:B------:R-:W-:Y:S04]  /*69b30*/  STL [R1+0x2874], R169 ;  /* 0x002874a901007387 */ /* 0x000fe80000100800 */
[----:B------:R-:W-:Y:S04]  /*69b40*/  STL [R1+0x2878], R170 ;  /* 0x002878aa01007387 */ /* 0x000fe80000100800 */
[----:B------:R-:W2:Y:S04]  /*69b50*/  LDL.LU R40, [R1+0x2b4] ;  /* 0x0002b40001287983 */ /* 0x000ea80000300800 */
[----:B------:R-:W2:Y:S04]  /*69b60*/  LDL.LU R41, [R1+0x2bc] ;  /* 0x0002bc0001297983 */ /* 0x000ea80000300800 */
[----:B------:R-:W3:Y:S04]  /*69b70*/  LDS.128 R44, [R0] ;  /* 0x00000000002c7984 */ /* 0x000ee80000000c00 */
[----:B-1----:R-:W4:Y:S01]  /*69b80*/  LDL.LU R36, [R1+0x1ac0] ;  /* 0x001ac00001247983 */ /* 0x002f220000300800 */
[----:B------:R-:W-:Y:S06]  /*69b90*/  BAR.SYNC.DEFER_BLOCKING 0x0 ;  /* 0x0000000000007b1d */ /* 0x000fec0000010000 */
[----:B---3--:R-:W-:Y:S04]  /*69ba0*/  STL.64 [R1+0x6b0], R44 ;  /* 0x0006b02c01007387 */ /* 0x008fe80000100a00 */
[----:B------:R-:W-:Y:S04]  /*69bb0*/  STL.64 [R1+0x6b8], R46 ;  /* 0x0006b82e01007387 */ /* 0x000fe80000100a00 */
[----:B------:R-:W4:Y:S04]  /*69bc0*/  LDL.LU R37, [R1+0x1ac8] ;  /* 0x001ac80001257983 */ /* 0x000f280000300800 */
[----:B------:R-:W4:Y:S04]  /*69bd0*/  LDL.LU R38, [R1+0x16c0] ;  /* 0x0016c00001267983 */ /* 0x000f280000300800 */
[----:B------:R-:W4:Y:S04]  /*69be0*/  LDL.LU R39, [R1+0x16c8] ;  /* 0x0016c80001277983 */ /* 0x000f280000300800 */
[----:B--2---:R1:W-:Y:S01]  /*69bf0*/  STSM.16.M88.4 [R152], R40 ;  /* 0x0000002898007844 */ /* 0x0043e20000000200 */
[----:B------:R-:W-:Y:S06]  /*69c00*/  BAR.SYNC.DEFER_BLOCKING 0x0 ;  /* 0x0000000000007b1d */ /* 0x000fec0000010000 */
[----:B-1----:R-:W2:Y:S04]  /*69c10*/  LDL.LU R40, [R1+0x12c0] ;  /* 0x0012c00001287983 */ /* 0x002ea80000300800 */
[----:B------:R-:W1:Y:S01]  /*69c20*/  LDS.128 R44, [R0] ;  /* 0x00000000002c7984 */ /* 0x000e620000000c00 */
[----:B------:R-:W-:Y:S06]  /*69c30*/  BAR.SYNC.DEFER_BLOCKING 0x0 ;  /* 0x0000000000007b1d */ /* 0x000fec0000010000 */
[----:B-1----:R-:W-:Y:S04]  /*69c40*/  STL [R1+0x2b0], R44 ;  /* 0x0002b02c01007387 */ /* 0x002fe80000100800 */
[----:B------:R-:W-:Y:S04]  /*69c50*/  STL.64 [R1+0x2b8], R46 ;  /* 0x0002b82e01007387 */ /* 0x000fe80000100a00 */
[----:B------:R-:W2:Y:S04]  /*69c60*/  LDL.LU R41, [R1+0x12c8] ;  /* 0x0012c80001297983 */ /* 0x000ea80000300800 */
[----:B------:R-:W2:Y:S04]  /*69c70*/  LDL.LU R42, [R1+0xec0] ;  /* 0x000ec000012a7983 */ /* 0x000ea80000300800 */
[----:B------:R-:W2:Y:S04]  /*69c80*/  LDL.LU R43, [R1+0xec8] ;  /* 0x000ec800012b7983 */ /* 0x000ea80000300800 */
[----:B----4-:R1:W-:Y:S01]  /*69c90*/  STSM.16.M88.4 [R152], R36 ;  /* 0x0000002498007844 */ /* 0x0103e20000000200 */
[----:B------:R-:W-:Y:S01]  /*69ca0*/  IMAD.MOV.U32 R166, RZ, RZ, R45 ;  /* 0x000000ffffa67224 */ /* 0x000fe200078e002d */
[----:B------:R-:W-:Y:S06]  /*69cb0*/  BAR.SYNC.DEFER_BLOCKING 0x0 ;  /* 0x0000000000007b1d */ /* 0x000fec0000010000 */
[----:B-1----:R-:W3:Y:S04]  /*69cc0*/  LDL.LU R36, [R1+0xac0] ;  /* 0x000ac00001247983 */ /* 0x002ee80000300800 */
[----:B------:R-:W1:Y:S01]  /*69cd0*/  LDS.128 R44, [R0] ;  /* 0x00000000002c7984 */ /* 0x000e620000000c00 */
[----:B------:R-:W-:Y:S06]  /*69ce0*/  BAR.SYNC.DEFER_BLOCKING 0x0 ;  /* 0x0000000000007b1d */ /* 0x000fec0000010000 */
[----:B-1----:R-:W-:Y:S04]  /*69cf0*/  STL.64 [R1+0x1fa0], R44 ;  /* 0x001fa02c01007387 */ /* 0x002fe80000100a00 */
[----:B------:R-:W-:Y:S04]  /*69d00*/  STL.64 [R1+0x1fa8], R46 ;  /* 0x001fa82e01007387 */ /* 0x000fe80000100a00 */
[----:B------:R-:W3:Y:S04]  /*69d10*/  LDL.LU R37, [R1+0xac8] ;  /* 0x000ac80001257983 */ /* 0x000ee80000300800 */
[----:B------:R-:W3:Y:S04]  /*69d20*/  LDL.LU R38, [R1+0x6c0] ;  /* 0x0006c00001267983 */ /* 0x000ee80000300800 */
[----:B------:R-:W3:Y:S04]  /*69d30*/  LDL.LU R39, [R1+0x6c8] ;  /* 0x0006c80001277983 */ /* 0x000ee80000300800 */
[----:B--2---:R1:W-:Y:S01]  /*69d40*/  STSM.16.M88.4 [R152], R40 ;  /* 0x0000002898007844 */ /* 0x0043e20000000200 */
[----:B------:R-:W-:Y:S06]  /*69d50*/  BAR.SYNC.DEFER_BLOCKING 0x0 ;  /* 0x0000000000007b1d */ /* 0x000fec0000010000 */
[----:B-1----:R-:W2:Y:S04]  /*69d60*/  LDL.LU R40, [R1+0x2c0] ;  /* 0x0002c00001287983 */ /* 0x002ea80000300800 */
[----:B------:R-:W1:Y:S01]  /*69d70*/  LDS.128 R44, [R0] ;  /* 0x00000000002c7984 */ /* 0x000e620000000c00 */
[----:B------:R-:W-:Y:S06]  /*69d80*/  BAR.SYNC.DEFER_BLOCKING 0x0 ;  /* 0x0000000000007b1d */ /* 0x000fec0000010000 */
[----:B-1----:R-:W-:Y:S04]  /*69d90*/  STL.64 [R1+0x1ab0], R44 ;  /* 0x001ab02c01007387 */ /* 0x002fe80000100a00 */
[----:B------:R-:W-:Y:S04]  /*69da0*/  STL.64 [R1+0x1ab8], R46 ;  /* 0x001ab82e01007387 */ /* 0x000fe80000100a00 */
[----:B------:R-:W2:Y:S04]  /*69db0*/  LDL.LU R41, [R1+0x2c8] ;  /* 0x0002c80001297983 */ /* 0x000ea80000300800 */
[----:B---3--:R1:W-:Y:S01]  /*69dc0*/  STSM.16.M88.4 [R152], R36 ;  /* 0x0000002498007844 */ /* 0x0083e20000000200 */
[----:B------:R-:W-:Y:S06]  /*69dd0*/  BAR.SYNC.DEFER_BLOCKING 0x0 ;  /* 0x0000000000007b1d */ /* 0x000fec0000010000 */
[----:B-1----:R-:W3:Y:S04]  /*69de0*/  LDL.LU R36, [R1+0x1ac4] ;  /* 0x001ac40001247983 */ /* 0x002ee80000300800 */
[----:B------:R-:W1:Y:S04]  /*69df0*/  LDS.128 R44, [R0] ;  /* 0x00000000002c7984 */ /* 0x000e680000000c00 */
[----:B-1----:R-:W-:Y:S04]  /*69e00*/  STL.64 [R1+0x16b0], R44 ;  /* 0x0016b02c01007387 */ /* 0x002fe80000100a00 */
[----:B------:R-:W-:Y:S04]  /*69e10*/  STL.64 [R1+0x16b8], R46 ;  /* 0x0016b82e01007387 */ /* 0x000fe80000100a00 */
[----:B------:R-:W3:Y:S04]  /*69e20*/  LDL.LU R37, [R1+0x1acc] ;  /* 0x001acc0001257983 */ /* 0x000ee80000300800 */
[----:B------:R-:W3:Y:S04]  /*69e30*/  LDL.LU R38, [R1+0x16c4] ;  /* 0x0016c40001267983 */ /* 0x000ee80000300800 */
[----:B------:R-:W3:Y:S01]  /*69e40*/  LDL.LU R39, [R1+0x16cc] ;  /* 0x0016cc0001277983 */ /* 0x000ee20000300800 */
[----:B------:R-:W-:Y:S01]  /*69e50*/  BAR.SYNC.DEFER_BLOCKING 0x0 ;  /* 0x0000000000007b1d */ /* 0x000fe20000010000 */
[----:B------:R-:W-:-:S02]  /*69e60*/  IMAD.MOV.U32 R42, RZ, RZ, R72 ;  /* 0x000000ffff2a7224 */ /* 0x000fc400078e0048 */
[----:B------:R-:W-:-:S05]  /*69e70*/  IMAD.MOV.U32 R43, RZ, RZ, R74 ;  /* 0x000000ffff2b7224 */ /* 0x000fca00078e004a */
        /* <DEDUP_REMOVED lines=31> */
[----:B------:R-:W1:Y:S02]  /*6a070*/  LDS.128 R44, [R0] ;  /* 0x00000000002c7984 */ /* 0x000e640000000c00 */
[----:B-1----:R-:W-:-:S02]  /*6a080*/  IMAD.MOV.U32 R167, RZ, RZ, R46 ;  /* 0x000000ffffa77224 */ /* 0x002fc400078e002e */
[----:B------:R-:W-:Y:S04]  /*6a090*/  STL.64 [R1+0x6c0], R44 ;  /* 0x0006c02c01007387 */ /* 0x000fe80000100a00 */
[----:B------:R-:W-:Y:S04]  /*6a0a0*/  STL [R1+0x6cc], R47 ;  /* 0x0006cc2f01007387 */ /* 0x000fe80000100800 */
[----:B------:R-:W-:Y:S04]  /*6a0b0*/  STL [R1+0x2890], R167 ;  /* 0x002890a701007387 */ /* 0x000fe80000100800 */
        /* <DEDUP_REMOVED lines=15> */
[----:B------:R-:W2:Y:S01]  /*6a1b0*/  LDL.LU R43, [R1+0xed8] ;  /* 0x000ed800012b7983 */ /* 0x000ea20000300800 */
[----:B------:R-:W-:-:S03]  /*6a1c0*/  IMAD.MOV.U32 R167, RZ, RZ, R45 ;  /* 0x000000ffffa77224 */ /* 0x000fc600078e002d */
        /* <DEDUP_REMOVED lines=34> */
[----:B------:R-:W-:Y:S01]  /*6a3f0*/  BAR.SYNC.DEFER_BLOCKING 0x0 ;  /* 0x0000000000007b1d */ /* 0x000fe20000010000 */
[----:B-1----:R-:W-:-:S05]  /*6a400*/  IMAD.MOV.U32 R168, RZ, RZ, R47 ;  /* 0x000000ffffa87224 */ /* 0x002fca00078e002f */
[----:B------:R-:W-:Y:S04]  /*6a410*/  STL.64 [R1+0x12c0], R44 ;  /* 0x0012c02c01007387 */ /* 0x000fe80000100a00 */
[----:B------:R-:W-:Y:S04]  /*6a420*/  STL [R1+0x12c8], R46 ;  /* 0x0012c82e01007387 */ /* 0x000fe80000100800 */
[----:B------:R-:W-:Y:S04]  /*6a430*/  STL [R1+0x2884], R168 ;  /* 0x002884a801007387 */ /* 0x000fe80000100800 */
[----:B------:R-:W2:Y:S04]  /*6a440*/  LDL.LU R41, [R1+0x12dc] ;  /* 0x0012dc0001297983 */ /* 0x000ea80000300800 */
[----:B------:R-:W2:Y:S04]  /*6a450*/  LDL.LU R42, [R1+0xed4] ;  /* 0x000ed400012a7983 */ /* 0x000ea80000300800 */
[----:B------:R-:W2:Y:S04]  /*6a460*/  LDL.LU R43, [R1+0xedc] ;  /* 0x000edc00012b7983 */ /* 0x000ea80000300800 */
[----:B---3--:R1:W-:Y:S01]  /*6a470*/  STSM.16.M88.4 [R152], R36 ;  /* 0x0000002498007844 */ /* 0x0083e20000000200 */
[----:B------:R-:W-:Y:S06]  /*6a480*/  BAR.SYNC.DEFER_BLOCKING 0x0 ;  /* 0x0000000000007b1d */ /* 0x000fec0000010000 */
[----:B-1----:R-:W3:Y:S04]  /*6a490*/  LDL.LU R36, [R1+0xad4] ;  /* 0x000ad40001247983 */ /* 0x002ee80000300800 */
[----:B------:R-:W1:Y:S01]  /*6a4a0*/  LDS.128 R44, [R0] ;  /* 0x00000000002c7984 */ /* 0x000e620000000c00 */
[----:B------:R-:W-:Y:S01]  /*6a4b0*/  BAR.SYNC.DEFER_BLOCKING 0x0 ;  /* 0x0000000000007b1d */ /* 0x000fe20000010000 */
[----:B-1----:R-:W-:-:S05]  /*6a4c0*/  IMAD.MOV.U32 R170, RZ, RZ, R47 ;  /* 0x000000ffffaa7224 */ /* 0x002fca00078e002f */
[----:B------:R-:W-:Y:S04]  /*6a4d0*/  STL.64 [R1+0xed0], R44 ;  /* 0x000ed02c01007387 */ /* 0x000fe80000100a00 */
[----:B------:R-:W-:Y:S04]  /*6a4e0*/  STL [R1+0xed8], R46 ;  /* 0x000ed82e01007387 */ /* 0x000fe80000100800 */
[----:B------:R-:W-:Y:S04]  /*6a4f0*/  STL [R1+0x2880], R170 ;  /* 0x002880aa01007387 */ /* 0x000fe80000100800 */
        /* <DEDUP_REMOVED lines=31> */
[----:B------:R-:W-:Y:S04]  /*6a6f0*/  STL [R1+0x2dc], R47 ;  /* 0x0002dc2f01007387 */ /* 0x000fe80000100800 */
[----:B------:R-:W2:Y:S04]  /*6a700*/  LDL.LU R41, [R1+0x12e8] ;  /* 0x0012e80001297983 */ /* 0x000ea80000300800 */
[----:B------:R-:W2:Y:S04]  /*6a710*/  LDL.LU R42, [R1+0xee0] ;  /* 0x000ee000012a7983 */ /* 0x000ea80000300800 */
[----:B------:R-:W2:Y:S01]  /*6a720*/  LDL.LU R43, [R1+0xee8] ;  /* 0x000ee800012b7983 */ /* 0x000ea20000300800 */
[----:B------:R-:W-:-:S02]  /*6a730*/  IMAD.MOV.U32 R168, RZ, RZ, R45 ;  /* 0x000000ffffa87224 */ /* 0x000fc400078e002d */
[----:B------:R-:W-:Y:S01]  /*6a740*/  IMAD.MOV.U32 R170, RZ, RZ, R46 ;  /* 0x000000ffffaa7224 */ /* 0x000fe200078e002e */
        /* <DEDUP_REMOVED lines=142> */
[----:B------:R-:W1:Y:S01]  /*6b030*/  LDS.128 R44, [R0] ;  /* 0x00000000002c7984 */ /* 0x000e620000000c00 */
[----:B------:R-:W-:-:S03]  /*6b040*/  IMAD.MOV.U32 R42, RZ, RZ, R85 ;  /* 0x000000ffff2a7224 */ /* 0x000fc600078e0055 */
[----:B-1----:R-:W-:Y:S04]  /*6b050*/  STL.64 [R1+0x6f0], R44 ;  /* 0x0006f02c01007387 */ /* 0x002fe80000100a00 */
[----:B------:R-:W-:Y:S04]  /*6b060*/  STL.64 [R1+0x6f8], R46 ;  /* 0x0006f82e01007387 */ /* 0x000fe80000100a00 */
[----:B------:R-:W3:Y:S04]  /*6b070*/  LDL.LU R37, [R1+0x1b08] ;  /* 0x001b080001257983 */ /* 0x000ee80000300800 */
[----:B------:R-:W3:Y:S04]  /*6b080*/  LDL.LU R38, [R1+0x1700] ;  /* 0x0017000001267983 */ /* 0x000ee80000300800 */
[----:B------:R-:W3:Y:S01]  /*6b090*/  LDL.LU R39, [R1+0x1708] ;  /* 0x0017080001277983 */ /* 0x000ee20000300800 */
[----:B------:R-:W-:Y:S01]  /*6b0a0*/  BAR.SYNC.DEFER_BLOCKING 0x0 ;  /* 0x0000000000007b1d */ /* 0x000fe20000010000 */
[----:B------:R-:W-:-:S05]  /*6b0b0*/  IMAD.MOV.U32 R43, RZ, RZ, R87 ;  /* 0x000000ffff2b7224 */ /* 0x000fca00078e0057 */
[----:B--2---:R1:W-:Y:S02]  /*6b0c0*/  STSM.16.M88.4 [R152], R40 ;  /* 0x0000002898007844 */ /* 0x0043e40000000200 */
        /* <DEDUP_REMOVED lines=31> */
[----:B------:R-:W-:-:S02]  /*6b2c0*/  IMAD.MOV.U32 R42, RZ, RZ, R88 ;  /* 0x000000ffff2a7224 */ /* 0x000fc400078e0058 */
[----:B------:R-:W-:Y:S01]  /*6b2d0*/  IMAD.MOV.U32 R43, RZ, RZ, R90 ;  /* 0x000000ffff2b7224 */ /* 0x000fe200078e005a */
        /* <DEDUP_REMOVED lines=715> */
[----:B------:R-:W-:Y:S02]  /*6df90*/  IMAD.MOV.U32 R42, RZ, RZ, R124 ;  /* 0x000000ffff2a7224 */ /* 0x000fe400078e007c */
        /* <DEDUP_REMOVED lines=49> */
[----:B--2---:R1:W-:Y:S04]  /*6e2b0*/  STSM.16.M88.4 [R152], R40 ;  /* 0x0000002898007844 */ /* 0x0043e80000000200 */
[----:B------:R-:W3:Y:S04]  /*6e2c0*/  LDL.LU R38, [R1+0x17a0] ;  /* 0x0017a00001267983 */ /* 0x000ee80000300800 */
[----:B------:R-:W3:Y:S01]  /*6e2d0*/  LDL.LU R39, [R1+0x17a8] ;  /* 0x0017a80001277983 */ /* 0x000ee20000300800 */
        /* <DEDUP_REMOVED lines=18> */
[----:B--2---:R1:W-:Y:S04]  /*6e400*/  STSM.16.M88.4 [R152], R40 ;  /* 0x0000002898007844 */ /* 0x0043e80000000200 */
[----:B------:R-:W3:Y:S01]  /*6e410*/  LDL.LU R39, [R1+0x7a8] ;  /* 0x0007a80001277983 */ /* 0x000ee20000300800 */
        /* <DEDUP_REMOVED lines=16> */
[----:B--2---:R1:W-:Y:S04]  /*6e520*/  STSM.16.M88.4 [R152], R40 ;  /* 0x0000002898007844 */ /* 0x0043e80000000200 */
[----:B------:R-:W3:Y:S01]  /*6e530*/  LDL.LU R37, [R1+0x1bac] ;  /* 0x001bac0001257983 */ /* 0x000ee20000300800 */
[----:B------:R-:W-:Y:S06]  /*6e540*/  BAR.SYNC.DEFER_BLOCKING 0x0 ;  /* 0x0000000000007b1d */ /* 0x000fec0000010000 */
[----:B------:R-:W3:Y:S04]  /*6e550*/  LDL.LU R38, [R1+0x17a4] ;  /* 0x0017a40001267983 */ /* 0x000ee80000300800 */
[----:B------:R-:W3:Y:S04]  /*6e560*/  LDL.LU R39, [R1+0x17ac] ;  /* 0x0017ac0001277983 */ /* 0x000ee80000300800 */
        /* <DEDUP_REMOVED lines=11> */
[----:B------:R-:W3:Y:S04]  /*6e620*/  LDL.LU R37, [R1+0xbac] ;  /* 0x000bac0001257983 */ /* 0x000ee80000300800 */
[----:B------:R-:W3:Y:S04]  /*6e630*/  LDL.LU R38, [R1+0x7a4] ;  /* 0x0007a40001267983 */ /* 0x000ee80000300800 */
[----:B------:R-:W3:Y:S04]  /*6e640*/  LDL.LU R39, [R1+0x7ac] ;  /* 0x0007ac0001277983 */ /* 0x000ee80000300800 */
[----:B------:R-:W1:Y:S01]  /*6e650*/  LDS.128 R240, [R0] ;  /* 0x0000000000f07984 */ /* 0x000e620000000c00 */
[----:B------:R-:W-:Y:S06]  /*6e660*/  BAR.SYNC.DEFER_BLOCKING 0x0 ;  /* 0x0000000000007b1d */ /* 0x000fec0000010000 */
[----:B--2---:R2:W-:Y:S02]  /*6e670*/  STSM.16.M88.4 [R152], R40 ;  /* 0x0000002898007844 */ /* 0x0045e40000000200 */
[----:B------:R-:W-:Y:S06]  /*6e680*/  BAR.SYNC.DEFER_BLOCKING 0x0 ;  /* 0x0000000000007b1d */ /* 0x000fec0000010000 */
[----:B--2---:R-:W2:Y:S04]  /*6e690*/  LDL.LU R40, [R1+0x3a4] ;  /* 0x0003a40001287983 */ /* 0x004ea80000300800 */
[----:B------:R-:W2:Y:S04]  /*6e6a0*/  LDL.LU R41, [R1+0x3ac] ;  /* 0x0003ac0001297983 */ /* 0x000ea80000300800 */
[----:B------:R-:W4:Y:S01]  /*6e6b0*/  LDS.128 R236, [R0] ;  /* 0x0000000000ec7984 */ /* 0x000f220000000c00 */
[----:B------:R-:W-:Y:S01]  /*6e6c0*/  BAR.SYNC.DEFER_BLOCKING 0x0 ;  /* 0x0000000000007b1d */ /* 0x000fe20000010000 */
[----:B------:R-:W-:-:S02]  /*6e6d0*/  IMAD.MOV.U32 R42, RZ, RZ, R129 ;  /* 0x000000ffff2a7224 */ /* 0x000fc400078e0081 */
[----:B------:R-:W-:-:S03]  /*6e6e0*/  IMAD.MOV.U32 R43, RZ, RZ, R131 ;  /* 0x000000ffff2b7224 */ /* 0x000fc600078e0083 */
[----:B---3--:R3:W-:Y:S02]  /*6e6f0*/  STSM.16.M88.4 [R152], R36 ;  /* 0x0000002498007844 */ /* 0x0087e40000000200 */
[----:B------:R-:W-:Y:S06]  /*6e700*/  BAR.SYNC.DEFER_BLOCKING 0x0 ;  /* 0x0000000000007b1d */ /* 0x000fec0000010000 */
[----:B---3--:R-:W3:Y:S04]  /*6e710*/  LDL.LU R36, [R1+0x1bb0] ;  /* 0x001bb00001247983 */ /* 0x008ee80000300800 */
[----:B------:R-:W3:Y:S04]  /*6e720*/  LDL.LU R37, [R1+0x1bb8] ;  /* 0x001bb80001257983 */ /* 0x000ee80000300800 */
[----:B------:R-:W3:Y:S04]  /*6e730*/  LDL.LU R38, [R1+0x17b0] ;  /* 0x0017b00001267983 */ /* 0x000ee80000300800 */
[----:B------:R-:W3:Y:S04]  /*6e740*/  LDL.LU R39, [R1+0x17b8] ;  /* 0x0017b80001277983 */ /* 0x000ee80000300800 */
[----:B------:R-:W4:Y:S01]  /*6e750*/  LDS.128 R232, [R0] ;  /* 0x0000000000e87984 */ /* 0x000f220000000c00 */
[----:B------:R-:W-:Y:S06]  /*6e760*/  BAR.SYNC.DEFER_BLOCKING 0x0 ;  /* 0x0000000000007b1d */ /* 0x000fec0000010000 */
[----:B--2---:R2:W-:Y:S02]  /*6e770*/  STSM.16.M88.4 [R152], R40 ;  /* 0x0000002898007844 */ /* 0x0045e40000000200 */
[----:B------:R-:W-:Y:S06]  /*6e780*/  BAR.SYNC.DEFER_BLOCKING 0x0 ;  /* 0x0000000000007b1d */ /* 0x000fec0000010000 */
[----:B--2---:R-:W2:Y:S04]  /*6e790*/  LDL.LU R40, [R1+0x13b0] ;  /* 0x0013b00001287983 */ /* 0x004ea80000300800 */
[----:B------:R-:W2:Y:S04]  /*6e7a0*/  LDL.LU R41, [R1+0x13b8] ;  /* 0x0013b80001297983 */ /* 0x000ea80000300800 */
[----:B------:R-:W2:Y:S04]  /*6e7b0*/  LDL.LU R42, [R1+0xfb0] ;  /* 0x000fb000012a7983 */ /* 0x000ea80000300800 */
[----:B------:R-:W2:Y:S04]  /*6e7c0*/  LDL.LU R43, [R1+0xfb8] ;  /* 0x000fb800012b7983 */ /* 0x000ea80000300800 */
[----:B------:R-:W4:Y:S01]  /*6e7d0*/  LDS.128 R228, [R0] ;  /* 0x0000000000e47984 */ /* 0x000f220000000c00 */
[----:B------:R-:W-:Y:S06]  /*6e7e0*/  BAR.SYNC.DEFER_BLOCKING 0x0 ;  /* 0x0000000000007b1d */ /* 0x000fec0000010000 */
        /* <DEDUP_REMOVED lines=222> */
[----:B------:R-:W4:Y:S04]  /*6f5d0*/  LDL.LU R44, [R1+0xbe4] ;  /* 0x000be400012c7983 */ /* 0x000f280000300800 */
        /* <DEDUP_REMOVED lines=9> */
[----:B------:R-:W1:Y:S01]  /*6f670*/  LDS.128 R76, [R0] ;  /* 0x00000000004c7984 */ /* 0x000e620000000c00 */
[----:B------:R-:W-:Y:S06]  /*6f680*/  BAR.SYNC.DEFER_BLOCKING 0x0 ;  /* 0x0000000000007b1d */ /* 0x000fec0000010000 */
[----:B---3--:R-:W-:Y:S02]  /*6f690*/  STSM.16.M88.4 [R152], R36 ;  /* 0x0000002498007844 */ /* 0x008fe40000000200 */
[----:B------:R-:W-:Y:S06]  /*6f6a0*/  BAR.SYNC.DEFER_BLOCKING 0x0 ;  /* 0x0000000000007b1d */ /* 0x000fec0000010000 */
[----:B------:R-:W3:Y:S02]  /*6f6b0*/  LDS.128 R68, [R0] ;  /* 0x0000000000447984 */ /* 0x000ee40000000c00 */
[----:B------:R-:W-:Y:S06]  /*6f6c0*/  BAR.SYNC.DEFER_BLOCKING 0x0 ;  /* 0x0000000000007b1d */ /* 0x000fec0000010000 */
[----:B--2---:R2:W-:Y:S02]  /*6f6d0*/  STSM.16.M88.4 [R152], R40 ;  /* 0x0000002898007844 */ /* 0x0045e40000000200 */
[----:B------:R-:W-:Y:S06]  /*6f6e0*/  BAR.SYNC.DEFER_BLOCKING 0x0 ;  /* 0x0000000000007b1d */ /* 0x000fec0000010000 */
[----:B--2---:R-:W2:Y:S04]  /*6f6f0*/  LDL.LU R40, [R1+0x13f0] ;  /* 0x0013f00001287983 */ /* 0x004ea80000300800 */
[----:B------:R-:W2:Y:S04]  /*6f700*/  LDL.LU R41, [R1+0x13f8] ;  /* 0x0013f80001297983 */ /* 0x000ea80000300800 */
[----:B------:R-:W2:Y:S04]  /*6f710*/  LDL.LU R42, [R1+0xff0] ;  /* 0x000ff000012a7983 */ /* 0x000ea80000300800 */
[----:B------:R-:W2:Y:S04]  /*6f720*/  LDL.LU R43, [R1+0xff8] ;  /* 0x000ff800012b7983 */ /* 0x000ea80000300800 */
[----:B------:R-:W3:Y:S01]  /*6f730*/  LDS.128 R36, [R0] ;  /* 0x0000000000247984 */ /* 0x000ee20000000c00 */
[----:B------:R-:W-:Y:S06]  /*6f740*/  BAR.SYNC.DEFER_BLOCKING 0x0 ;  /* 0x0000000000007b1d */ /* 0x000fec0000010000 */
[----:B------:R-:W3:Y:S04]  /*6f750*/  LDL.LU R60, [R1+0xbf0] ;  /* 0x000bf000013c7983 */ /* 0x000ee80000300800 */
[----:B------:R-:W3:Y:S04]  /*6f760*/  LDL.LU R61, [R1+0xbf8] ;  /* 0x000bf800013d7983 */ /* 0x000ee80000300800 */
[----:B------:R-:W3:Y:S04]  /*6f770*/  LDL.LU R62, [R1+0x7f0] ;  /* 0x0007f000013e7983 */ /* 0x000ee80000300800 */
[----:B------:R-:W3:Y:S04]  /*6f780*/  LDL.LU R63, [R1+0x7f8] ;  /* 0x0007f800013f7983 */ /* 0x000ee80000300800 */
[----:B----4-:R-:W-:Y:S01]  /*6f790*/  STSM.16.M88.4 [R152], R44 ;  /* 0x0000002c98007844 */ /* 0x010fe20000000200 */
[----:B------:R-:W-:Y:S06]  /*6f7a0*/  BAR.SYNC.DEFER_BLOCKING 0x0 ;  /* 0x0000000000007b1d */ /* 0x000fec0000010000 */
[----:B------:R-:W4:Y:S02]  /*6f7b0*/  LDS.128 R48, [R0] ;  /* 0x0000000000307984 */ /* 0x000f240000000c00 */
[----:B------:R-:W-:Y:S06]  /*6f7c0*/  BAR.SYNC.DEFER_BLOCKING 0x0 ;  /* 0x0000000000007b1d */ /* 0x000fec0000010000 */
[----:B------:R1:W-:Y:S02]  /*6f7d0*/  STSM.16.M88.4 [R152], R56 ;  /* 0x0000003898007844 */ /* 0x0003e40000000200 */
[----:B------:R-:W-:Y:S06]  /*6f7e0*/  BAR.SYNC.DEFER_BLOCKING 0x0 ;  /* 0x0000000000007b1d */ /* 0x000fec0000010000 */
[----:B-1----:R-:W4:Y:S04]  /*6f7f0*/  LDL.LU R56, [R1+0x3f0] ;  /* 0x0003f00001387983 */ /* 0x002f280000300800 */
[----:B------:R-:W4:Y:S04]  /*6f800*/  LDL.LU R57, [R1+0x3f8] ;  /* 0x0003f80001397983 */ /* 0x000f280000300800 */
[----:B------:R-:W1:Y:S01]  /*6f810*/  LDS.128 R52, [R0] ;  /* 0x0000000000347984 */ /* 0x000e620000000c00 */
[----:B------:R-:W-:Y:S06]  /*6f820*/  BAR.SYNC.DEFER_BLOCKING 0x0 ;  /* 0x0000000000007b1d */ /* 0x000fec0000010000 */
[----:B------:R1:W-:Y:S01]  /*6f830*/  STSM.16.M88.4 [R152], R64 ;  /* 0x0000004098007844 */ /* 0x0003e20000000200 */
[----:B------:R-:W-:Y:S01]  /*6f840*/  IMAD.MOV.U32 R58, RZ, RZ, R148 ;  /* 0x000000ffff3a7224 */ /* 0x000fe200078e0094 */
[----:B------:R-:W-:Y:S06]  /*6f850*/  BAR.SYNC.DEFER_BLOCKING 0x0 ;  /* 0x0000000000007b1d */ /* 0x000fec0000010000 */
[----:B-1----:R-:W4:Y:S04]  /*6f860*/  LDL.LU R64, [R1+0x1bf4] ;  /* 0x001bf40001407983 */ /* 0x002f280000300800 */
        /* <DEDUP_REMOVED lines=16> */
[----:B------:R-:W-:Y:S01]  /*6f970*/  BAR.SYNC.DEFER_BLOCKING 0x0 ;  /* 0x0000000000007b1d */ /* 0x000fe20000010000 */
[----:B------:R-:W-:-:S05]  /*6f980*/  IMAD.MOV.U32 R59, RZ, RZ, R150 ;  /* 0x000000ffff3b7224 */ /* 0x000fca00078e0096 */
[----:B------:R-:W4:Y:S04]  /*6f990*/  LDL.LU R144, [R1+0x1800] ;  /* 0x0018000001907983 */ /* 0x000f280000300800 */
[----:B------:R-:W4:Y:S04]  /*6f9a0*/  LDL.LU R142, [R1+0x286c] ;  /* 0x00286c00018e7983 */ /* 0x000f280000300800 */
[----:B--2---:R-:W-:Y:S01]  /*6f9b0*/  STSM.16.M88.4 [R152], R40 ;  /* 0x0000002898007844 */ /* 0x004fe20000000200 */
[----:B------:R-:W-:Y:S06]  /*6f9c0*/  BAR.SYNC.DEFER_BLOCKING 0x0 ;  /* 0x0000000000007b1d */ /* 0x000fec0000010000 */
[----:B------:R-:W2:Y:S02]  /*6f9d0*/  LDS.128 R40, [R0] ;  /* 0x0000000000287984 */ /* 0x000ea40000000c00 */
[----:B------:R-:W-:Y:S06]  /*6f9e0*/  BAR.SYNC.DEFER_BLOCKING 0x0 ;  /* 0x0000000000007b1d */ /* 0x000fec0000010000 */
[----:B---3--:R-:W-:Y:S02]  /*6f9f0*/  STSM.16.M88.4 [R152], R60 ;  /* 0x0000003c98007844 */ /* 0x008fe40000000200 */
[----:B------:R-:W-:Y:S06]  /*6fa00*/  BAR.SYNC.DEFER_BLOCKING 0x0 ;  /* 0x0000000000007b1d */ /* 0x000fec0000010000 */
[----:B------:R-:W3:Y:S02]  /*6fa10*/  LDS.128 R60, [R0] ;  /* 0x00000000003c7984 */ /* 0x000ee40000000c00 */
[----:B------:R-:W-:Y:S06]  /*6fa20*/  BAR.SYNC.DEFER_BLOCKING 0x0 ;  /* 0x0000000000007b1d */ /* 0x000fec0000010000 */
[----:B----4-:R-:W-:Y:S02]  /*6fa30*/  STSM.16.M88.4 [R152], R56 ;  /* 0x0000003898007844 */ /* 0x010fe40000000200 */
[----:B------:R-:W-:Y:S06]  /*6fa40*/  BAR.SYNC.DEFER_BLOCKING 0x0 ;  /* 0x0000000000007b1d */ /* 0x000fec0000010000 */
[----:B------:R-:W4:Y:S02]  /*6fa50*/  LDS.128 R56, [R0] ;  /* 0x0000000000387984 */ /* 0x000f240000000c00 */
[----:B------:R-:W-:Y:S06]  /*6fa60*/  BAR.SYNC.DEFER_BLOCKING 0x0 ;  /* 0x0000000000007b1d */ /* 0x000fec0000010000 */
[----:B------:R-:W-:Y:S02]  /*6fa70*/  STSM.16.M88.4 [R152], R64 ;  /* 0x0000004098007844 */ /* 0x000fe40000000200 */
[----:B------:R-:W-:Y:S06]  /*6fa80*/  BAR.SYNC.DEFER_BLOCKING 0x0 ;  /* 0x0000000000007b1d */ /* 0x000fec0000010000 */
[----:B------:R-:W4:Y:S02]  /*6fa90*/  LDS.128 R64, [R0] ;  /* 0x0000000000407984 */ /* 0x000f240000000c00 */
[----:B------:R-:W-:Y:S06]  /*6faa0*/  BAR.SYNC.DEFER_BLOCKING 0x0 ;  /* 0x0000000000007b1d */ /* 0x000fec0000010000 */
[----:B------:R-:W-:Y:S02]  /*6fab0*/  STSM.16.M88.4 [R152], R72 ;  /* 0x0000004898007844 */ /* 0x000fe40000000200 */
[----:B------:R-:W-:Y:S06]  /*6fac0*/  BAR.SYNC.DEFER_BLOCKING 0x0 ;  /* 0x0000000000007b1d */ /* 0x000fec0000010000 */
[----:B------:R-:W4:Y:S02]  /*6fad0*/  LDS.128 R72, [R0] ;  /* 0x0000000000487984 */ /* 0x000f240000000c00 */
[----:B------:R-:W-:Y:S06]  /*6fae0*/  BAR.SYNC.DEFER_BLOCKING 0x0 ;  /* 0x0000000000007b1d */ /* 0x000fec0000010000 */
[----:B------:R1:W-:Y:S02]  /*6faf0*/  STSM.16.M88.4 [R152], R80 ;  /* 0x0000005098007844 */ /* 0x0003e40000000200 */
[----:B------:R-:W-:Y:S06]  /*6fb00*/  BAR.SYNC.DEFER_BLOCKING 0x0 ;  /* 0x0000000000007b1d */ /* 0x000fec0000010000 */
[----:B-1----:R-:W2:Y:S04]  /*6fb10*/  LDL.LU R80, [R1+0x3f4] ;  /* 0x0003f40001507983 */ /* 0x002ea80000300800 */
[----:B------:R-:W2:Y:S04]  /*6fb20*/  LDL.LU R81, [R1+0x3fc] ;  /* 0x0003fc0001517983 */ /* 0x000ea80000300800 */
[----:B------:R-:W3:Y:S04]  /*6fb30*/  LDL.LU R143, [R1+0x1000] ;  /* 0x00100000018f7983 */ /* 0x000ee80000300800 */
[----:B------:R-:W4:Y:S04]  /*6fb40*/  LDL.LU R141, [R1+0x800] ;  /* 0x00080000018d7983 */ /* 0x000f280000300800 */
[----:B------:R-:W1:Y:S01]  /*6fb50*/  LDS.128 R84, [R0] ;  /* 0x0000000000547984 */ /* 0x000e620000000c00 */
[----:B------:R-:W-:-:S02]  /*6fb60*/  IMAD.MOV.U32 R82, RZ, RZ, R149 ;  /* 0x000000ffff527224 */ /* 0x000fc400078e0095 */
[----:B------:R-:W-:Y:S01]  /*6fb70*/  IMAD.MOV.U32 R83, RZ, RZ, R151 ;  /* 0x000000ffff537224 */ /* 0x000fe200078e0097 */
[----:B------:R-:W-:Y:S01]  /*6fb80*/  BAR.SYNC.DEFER_BLOCKING 0x0 ;  /* 0x0000000000007b1d */ /* 0x000fe20000010000 */
[----:B------:R-:W-:Y:S01]  /*6fb90*/  ISETP.LT.AND P5, PT, R10, UR5, !P5 ;  /* 0x000000050a007c0c */ /* 0x000fe2000efa1270 */
[----:B------:R-:W-:-:S04]  /*6fba0*/  IMAD.WIDE R34, R140, 0x4, R2 ;  /* 0x000000048c227825 */ /* 0x000fc800078e0202 */
[----:B------:R-:W4:Y:S04]  /*6fbb0*/  LDL.LU R146, [R1+0x2864] ;  /* 0x0028640001927983 */ /* 0x000f280000300800 */
[----:B--2---:R-:W-:Y:S01]  /*6fbc0*/  STSM.16.M88.4 [R152], R80 ;  /* 0x0000005098007844 */ /* 0x004fe20000000200 */
[----:B------:R-:W-:Y:S06]  /*6fbd0*/  BAR.SYNC.DEFER_BLOCKING 0x0 ;  /* 0x0000000000007b1d */ /* 0x000fec0000010000 */
[----:B------:R2:W-:Y:S01]  /*6fbe0*/  @P5 STG.E desc[UR6][R34.64], R148 ;  /* 0x0000009422005986 */ /* 0x0005e2000c101906 */
[----:B------:R-:W-:-:S04]  /*6fbf0*/  ISETP.GE.AND P5, PT, R10, UR11, PT ;  /* 0x0000000b0a007c0c */ /* 0x000fc8000bfa6270 */
[----:B------:R-:W-:Y:S01]  /*6fc00*/  ISETP.LT.AND P6, PT, R12, UR4, !P5 ;  /* 0x000000040c007c0c */ /* 0x000fe2000efc1270 */
[----:B--2---:R-:W-:Y:S01]  /*6fc10*/  IMAD.WIDE R34, R140, 0x4, R4 ;  /* 0x000000048c227825 */ /* 0x004fe200078e0204 */
[----:B------:R-:W2:Y:S11]  /*6fc20*/  LDL.LU R148, [R1+0x1e24] ;  /* 0x001e240001947983 */ /* 0x000eb60000300800 */
[----:B------:R1:W-:Y:S01]  /*6fc30*/  @P6 STG.E desc[UR6][R34.64], R147 ;  /* 0x0000009322006986 */ /* 0x0003e2000c101906 */
[----:B------:R-:W-:Y:S01]  /*6fc40*/  ISETP.LT.AND P6, PT, R14, UR8, !P5 ;  /* 0x000000080e007c0c */ /* 0x000fe2000efc1270 */
[----:B------:R-:W-:-:S02]  /*6fc50*/  ULDC UR8, c[0x0][0x228] ;  /* 0x00008a0000087ab9 */ /* 0x000fc40000000800 */
[----:B------:R-:W-:Y:S01]  /*6fc60*/  ISETP.LT.AND P5, PT, R13, UR8, !P5 ;  /* 0x000000080d007c0c */ /* 0x000fe2000efa1270 */
[----:B------:R-:W-:Y:S01]  /*6fc70*/  VIADD R80, R10, 0x1 ;  /* 0x000000010a507836 */ /* 0x000fe20000000000 */
[----:B------:R-:W-:Y:S01]  /*6fc80*/  ULDC.64 UR8, c[0x0][0x228] ;  /* 0x00008a0000087ab9 */ /* 0x000fe20000000a00 */
[----:B-1----:R-:W-:-:S07]  /*6fc90*/  IMAD.WIDE R34, R140, 0x4, R6 ;  /* 0x000000048c227825 */ /* 0x002fce00078e0206 */
[----:B------:R1:W-:Y:S02]  /*6fca0*/  @P6 STG.E desc[UR6][R34.64], R145 ;  /* 0x0000009122006986 */ /* 0x0003e4000c101906 */
[----:B-1----:R-:W-:Y:S02]  /*6fcb0*/  IMAD.WIDE R34, R140, 0x4, R8 ;  /* 0x000000048c227825 */ /* 0x002fe400078e0208 */
[----:B------:R-:W2:Y:S04]  /*6fcc0*/  LDL.LU R140, [R1+0x24f0] ;  /* 0x0024f000018c7983 */ /* 0x000ea80000300800 */
[----:B------:R-:W2:Y:S04]  /*6fcd0*/  LDL.LU R147, [R1+0x1e14] ;  /* 0x001e140001937983 */ /* 0x000ea80000300800 */
[----:B------:R1:W-:Y:S01]  /*6fce0*/  @P5 STG.E desc[UR6][R34.64], R144 ;  /* 0x0000009022005986 */ /* 0x0003e2000c101906 */
[----:B------:R-:W-:Y:S01]  /*6fcf0*/  ISETP.GE.AND P5, PT, R80, UR9, PT ;  /* 0x0000000950007c0c */ /* 0x000fe2000bfa6270 */
[----:B------:R-:W-:-:S02]  /*6fd00*/  ULDC UR9, c[0x0][0x228] ;  /* 0x00008a0000097ab9 */ /* 0x000fc40000000800 */
[----:B------:R-:W2:Y:S01]  /*6fd10*/  LDL.LU R145, [R1+0x1e04] ;  /* 0x001e040001917983 */ /* 0x000ea20000300800 */
[----:B------:R-:W-:Y:S01]  /*6fd20*/  ISETP.LT.AND P6, PT, R11, UR10, !P5 ;  /* 0x0000000a0b007c0c */ /* 0x000fe2000efc1270 */
[----:B-1----:R-:W-:Y:S02]  /*6fd30*/  IMAD.WIDE R34, R142, 0x4, R2 ;  /* 0x000000048e227825 */ /* 0x002fe400078e0202 */
[----:B------:R-:W2:Y:S01]  /*6fd40*/  LDL.LU R144, [R1+0x1804] ;  /* 0x0018040001907983 */ /* 0x000ea20000300800 */
[----:B------:R-:W-:-:S09]  /*6fd50*/  ULDC UR10, c[0x0][0x228] ;  /* 0x00008a00000a7ab9 */ /* 0x000fd20000000800 */
[----:B---3--:R1:W-:Y:S01]  /*6fd60*/  @P6 STG.E desc[UR6][R34.64], R143 ;  /* 0x0000008f22006986 */ /* 0x0083e2000c101906 */
[----:B------:R-:W-:Y:S01]  /*6fd70*/  ISETP.LT.AND P6, PT, R12, UR9, !P5 ;  /* 0x000000090c007c0c */ /* 0x000fe2000efc1270 */
[----:B------:R-:W-:Y:S01]  /*6fd80*/  ULDC UR9, c[0x0][0x228] ;  /* 0x00008a0000097ab9 */ /* 0x000fe20000000800 */
[----:B-1----:R-:W-:Y:S01]  /*6fd90*/  IMAD.WIDE R34, R142, 0x4, R4 ;  /* 0x000000048e227825 */ /* 0x002fe200078e0204 */
[----:B------:R-:W3:Y:S10]  /*6fda0*/  LDL.LU R143, [R1+0x1004] ;  /* 0x00100400018f7983 */ /* 0x000ef40000300800 */
[----:B----4-:R1:W-:Y:S01]  /*6fdb0*/  @P6 STG.E desc[UR6][R34.64], R141 ;  /* 0x0000008d22006986 */ /* 0x0103e2000c101906 */
[----:B------:R-:W-:Y:S01]  /*6fdc0*/  ISETP.LT.AND P6, PT, R14, UR9, !P5 ;  /* 0x000000090e007c0c */ /* 0x000fe2000efc1270 */
[----:B-1----:R-:W-:-:S12]  /*6fdd0*/  IMAD.WIDE R34, R142, 0x4, R6 ;  /* 0x000000048e227825 */ /* 0x002fd800078e0206 */
[----:B------:R1:W-:Y:S02]  /*6fde0*/  @P6 STG.E desc[UR6][R34.64], R248 ;  /* 0x000000f822006986 */ /* 0x0003e4000c101906 */
[----:B-1----:R-:W-:Y:S02]  /*6fdf0*/  IMAD.WIDE R34, R142, 0x4, R8 ;  /* 0x000000048e227825 */ /* 0x002fe400078e0208 */
[----:B------:R-:W4:Y:S01]  /*6fe00*/  LDL.LU R142, [R1+0x804] ;  /* 0x00080400018e7983 */ /* 0x000f220000300800 */
[----:B------:R-:W-:Y:S01]  /*6fe10*/  ISETP.LT.AND P5, PT, R13, UR8, !P5 ;  /* 0x000000080d007c0c */ /* 0x000fe2000efa1270 */
[----:B------:R-:W-:Y:S01]  /*6fe20*/  VIADD R80, R10, 0x2 ;  /* 0x000000020a507836 */ /* 0x000fe20000000000 */
[----:B------:R-:W-:Y:S01]  /*6fe30*/  ULDC.64 UR8, c[0x0][0x228] ;  /* 0x00008a0000087ab9 */ /* 0x000fe20000000a00 */
[----:B------:R-:W4:Y:S10]  /*6fe40*/  LDL.LU R141, [R1+0x223c] ;  /* 0x00223c00018d7983 */ /* 0x000f340000300800 */
[----:B------:R1:W-:Y:S01]  /*6fe50*/  @P5 STG.E desc[UR6][R34.64], R244 ;  /* 0x000000f422005986 */ /* 0x0003e2000c101906 */
[----:B------:R-:W-:Y:S01]  /*6fe60*/  ISETP.GE.AND P5, PT, R80, UR9, PT ;  /* 0x0000000950007c0c */ /* 0x000fe2000bfa6270 */
[----:B------:R-:W-:-:S03]  /*6fe70*/  ULDC UR9, c[0x0][0x228] ;  /* 0x00008a0000097ab9 */ /* 0x000fc60000000800 */
[----:B------:R-:W-:Y:S01]  /*6fe80*/  ISETP.LT.AND P6, PT, R11, UR10, !P5 ;  /* 0x0000000a0b007c0c */ /* 0x000fe2000efc1270 */
[----:B-1----:R-:W-:Y:S01]  /*6fe90*/  IMAD.WIDE R34, R146, 0x4, R2 ;  /* 0x0000000492227825 */ /* 0x002fe200078e0202 */
[----:B------:R-:W-:-:S03]  /*6fea0*/  ULDC UR10, c[0x0][0x228] ;  /* 0x00008a00000a7ab9 */ /* 0x000fc60000000800 */
[----:B------:R-:W-:-:S08]  /*6feb0*/  VIADD R80, R10, 0x3 ;  /* 0x000000030a507836 */ /* 0x000fd00000000000 */
[----:B--2---:R1:W-:Y:S01]  /*6fec0*/  @P6 STG.E desc[UR6][R34.64], R148 ;  /* 0x0000009422006986 */ /* 0x0043e2000c101906 */
[----:B------:R-:W-:Y:S01]  /*6fed0*/  ISETP.LT.AND P6, PT, R12, UR9, !P5 ;  /* 0x000000090c007c0c */ /* 0x000fe2000efc1270 */
[----:B------:R-:W-:Y:S01]  /*6fee0*/  ULDC UR9, c[0x0][0x228] ;  /* 0x00008a0000097ab9 */ /* 0x000fe20000000800 */
[----:B-1----:R-:W-:-:S11]  /*6fef0*/  IMAD.WIDE R34, R146, 0x4, R4 ;  /* 0x0000000492227825 */ /* 0x002fd600078e0204 */
[----:B------:R1:W-:Y:S01]  /*6ff00*/  @P6 STG.E desc[UR6][R34.64], R147 ;  /* 0x0000009322006986 */ /* 0x0003e2000c101906 */
[----:B------:R-:W-:-:S03]  /*6ff10*/  ISETP.LT.AND P6, PT, R14, UR9, !P5 ;  /* 0x000000090e007c0c */ /* 0x000fc6000efc1270 */
[----:B-1----:R-:W2:Y:S01]  /*6ff20*/  LDL.LU R147, [R1+0x1e28] ;  /* 0x001e280001937983 */ /* 0x002ea20000300800 */
[----:B------:R-:W-:Y:S01]  /*6ff30*/  IMAD.WIDE R34, R146, 0x4, R6 ;  /* 0x0000000492227825 */ /* 0x000fe200078e0206 */
[----:B------:R-:W-:Y:S01]  /*6ff40*/  ISETP.LT.AND P5, PT, R13, UR8, !P5 ;  /* 0x000000080d007c0c */ /* 0x000fe2000efa1270 */
[----:B------:R-:W-:-:S07]  /*6ff50*/  ULDC.64 UR8, c[0x0][0x228] ;  /* 0x00008a0000087ab9 */ /* 0x000fce0000000a00 */
[----:B------:R1:W-:Y:S04]  /*6ff60*/  @P6 STG.E desc[UR6][R34.64], R145 ;  /* 0x0000009122006986 */ /* 0x0003e8000c101906 */
[----:B-1----:R-:W2:Y:S01]  /*6ff70*/  LDL.LU R145, [R1+0x1e18] ;  /* 0x001e180001917983 */ /* 0x002ea20000300800 */
[----:B------:R-:W-:-:S03]  /*6ff80*/  IMAD.WIDE R34, R146, 0x4, R8 ;  /* 0x0000000492227825 */ /* 0x000fc600078e0208 */
[----:B------:R-:W2:Y:S04]  /*6ff90*/  LDL.LU R146, [R1+0x1e08] ;  /* 0x001e080001927983 */ /* 0x000ea80000300800 */
[----:B------:R1:W-:Y:S01]  /*6ffa0*/  @P5 STG.E desc[UR6][R34.64], R144 ;  /* 0x0000009022005986 */ /* 0x0003e2000c101906 */
[----:B------:R-:W-:Y:S01]  /*6ffb0*/  ISETP.GE.AND P5, PT, R80, UR9, PT ;  /* 0x0000000950007c0c */ /* 0x000fe2000bfa6270 */
[----:B------:R-:W-:-:S03]  /*6ffc0*/  ULDC UR9, c[0x0][0x228] ;  /* 0x00008a0000097ab9 */ /* 0x000fc60000000800 */
[----:B------:R-:W-:Y:S01]  /*6ffd0*/  ISETP.LT.AND P6, PT, R11, UR10, !P5 ;  /* 0x0000000a0b007c0c */ /* 0x000fe2000efc1270 */
[----:B-1----:R-:W-:Y:S01]  /*6ffe0*/  IMAD.WIDE R34, R140, 0x4, R2 ;  /* 0x000000048c227825 */ /* 0x002fe200078e0202 */
[----:B------:R-:W-:-:S11]  /*6fff0*/  ULDC UR10, c[0x0][0x228] ;  /* 0x00008a00000a7ab9 */ /* 0x000fd60000000800 */
[----:B---3--:R1:W-:Y:S01]  /*70000*/  @P6 STG.E desc[UR6][R34.64], R143 ;  /* 0x0000008f22006986 */ /* 0x0083e2000c101906 */
[----:B------:R-:W-:Y:S01]  /*70010*/  ISETP.LT.AND P6, PT, R12, UR9, !P5 ;  /* 0x000000090c007c0c */ /* 0x000fe2000efc1270 */
[----:B------:R-:W-:Y:S02]  /*70020*/  ULDC UR9, c[0x0][0x228] ;  /* 0x00008a0000097ab9 */ /* 0x000fe40000000800 */
[----:B-1----:R-:W3:Y:S01]  /*70030*/  LDL.LU R143, [R1+0x1808] ;  /* 0x00180800018f7983 */ /* 0x002ee20000300800 */
[----:B------:R-:W-:-:S09]  /*70040*/  IMAD.WIDE R34, R140, 0x4, R4 ;  /* 0x000000048c227825 */ /* 0x000fd200078e0204 */
[----:B----4-:R1:W-:Y:S04]  /*70050*/  @P6 STG.E desc[UR6][R34.64], R142 ;  /* 0x0000008e22006986 */ /* 0x0103e8000c101906 */
[----:B-1----:R-:W4:Y:S01]  /*70060*/  LDL.LU R142, [R1+0x1008] ;  /* 0x00100800018e7983 */ /* 0x002f220000300800 */
[----:B------:R-:W-:Y:S01]  /*70070*/  ISETP.LT.AND P6, PT, R14, UR9, !P5 ;  /* 0x000000090e007c0c */ /* 0x000fe2000efc1270 */
[----:B------:R-:W-:-:S12]  /*70080*/  IMAD.WIDE R34, R140, 0x4, R6 ;  /* 0x000000048c227825 */ /* 0x000fd800078e0206 */
        /* <DEDUP_REMOVED lines=17> */
[----:B-1----:R-:W-:Y:S01]  /*701a0*/  IMAD.WIDE R34, R141, 0x4, R4 ;  /* 0x000000048d227825 */ /* 0x002fe200078e0204 */
[----:B------:R-:W2:Y:S10]  /*701b0*/  LDL.LU R147, [R1+0x1e2c] ;  /* 0x001e2c0001937983 */ /* 0x000eb40000300800 */
[----:B------:R1:W-:Y:S01]  /*701c0*/  @P6 STG.E desc[UR6][R34.64], R145 ;  /* 0x0000009122006986 */ /* 0x0003e2000c101906 */
[----:B------:R-:W-:-:S02]  /*701d0*/  ISETP.LT.AND P6, PT, R14, UR9, !P5 ;  /* 0x000000090e007c0c */ /* 0x000fc4000efc1270 */
[----:B------:R-:W-:Y:S01]  /*701e0*/  ISETP.LT.AND P5, PT, R13, UR8, !P5 ;  /* 0x000000080d007c0c */ /* 0x000fe2000efa1270 */
[----:B------:R-:W-:Y:S01]  /*701f0*/  ULDC.64 UR8, c[0x0][0x228] ;  /* 0x00008a0000087ab9 */ /* 0x000fe20000000a00 */
[----:B-1----:R-:W-:-:S09]  /*70200*/  IMAD.WIDE R34, R141, 0x4, R6 ;  /* 0x000000048d227825 */ /* 0x002fd200078e0206 */
[----:B------:R1:W-:Y:S02]  /*70210*/  @P6 STG.E desc[UR6][R34.64], R146 ;  /* 0x0000009222006986 */ /* 0x0003e4000c101906 */
[----:B-1----:R-:W-:Y:S02]  /*70220*/  IMAD.WIDE R34, R141, 0x4, R8 ;  /* 0x000000048d227825 */ /* 0x002fe400078e0208 */
[----:B------:R-:W2:Y:S04]  /*70230*/  LDL.LU R141, [R1+0x2074] ;  /* 0x00207400018d7983 */ /* 0x000ea80000300800 */
[----:B------:R-:W2:Y:S04]  /*70240*/  LDL.LU R145, [R1+0x1e1c] ;  /* 0x001e1c0001917983 */ /* 0x000ea80000300800 */
[----:B---3--:R1:W-:Y:S01]  /*70250*/  @P5 STG.E desc[UR6][R34.64], R143 ;  /* 0x0000008f22005986 */ /* 0x0083e2000c101906 */
[----:B------:R-:W-:Y:S01]  /*70260*/  ISETP.GE.AND P5, PT, R80, UR9, PT ;  /* 0x0000000950007c0c */ /* 0x000fe2000bfa6270 */
[----:B------:R-:W-:-:S02]  /*70270*/  ULDC UR9, c[0x0][0x228] ;  /* 0x00008a0000097ab9 */ /* 0x000fc40000000800 */
[----:B------:R-:W3:Y:S01]  /*70280*/  LDL.LU R146, [R1+0x1e0c] ;  /* 0x001e0c0001927983 */ /* 0x000ee20000300800 */
[----:B------:R-:W-:Y:S01]  /*70290*/  ISETP.LT.AND P6, PT, R11, UR10, !P5 ;  /* 0x0000000a0b007c0c */ /* 0x000fe2000efc1270 */
[----:B-1----:R-:W-:Y:S01]  /*702a0*/  IMAD.WIDE R34, R252, 0x4, R2 ;  /* 0x00000004fc227825 */ /* 0x002fe200078e0202 */
[----:B------:R-:W-:-:S11]  /*702b0*/  ULDC UR10, c[0x0][0x228] ;  /* 0x00008a00000a7ab9 */ /* 0x000fd60000000800 */
[----:B----4-:R1:W-:Y:S04]  /*702c0*/  @P6 STG.E desc[UR6][R34.64], R142 ;  /* 0x0000008e22006986 */ /* 0x0103e8000c101906 */
[----:B-1----:R-:W4:Y:S01]  /*702d0*/  LDL.LU R142, [R1+0x180c] ;  /* 0x00180c00018e7983 */ /* 0x002f220000300800 */
[----:B------:R-:W-:Y:S01]  /*702e0*/  ISETP.LT.AND P6, PT, R12, UR9, !P5 ;  /* 0x000000090c007c0c */ /* 0x000fe2000efc1270 */
[----:B------:R-:W-:Y:S01]  /*702f0*/  IMAD.WIDE R34, R252, 0x4, R4 ;  /* 0x00000004fc227825 */ /* 0x000fe200078e0204 */
[----:B------:R-:W-:Y:S01]  /*70300*/  ULDC UR9, c[0x0][0x228] ;  /* 0x00008a0000097ab9 */ /* 0x000fe20000000800 */
[----:B------:R-:W4:Y:S10]  /*70310*/  LDL.LU R143, [R1+0x100c] ;  /* 0x00100c00018f7983 */ /* 0x000f340000300800 */
[----:B------:R1:W-:Y:S04]  /*70320*/  @P6 STG.E desc[UR6][R34.64], R140 ;  /* 0x0000008c22006986 */ /* 0x0003e8000c101906 */
[----:B-1----:R-:W4:Y:S01]  /*70330*/  LDL.LU R140, [R1+0x80c] ;  /* 0x00080c00018c7983 */ /* 0x002f220000300800 */
[----:B------:R-:W-:-:S02]  /*70340*/  ISETP.LT.AND P6, PT, R14, UR9, !P5 ;  /* 0x000000090e007c0c */ /* 0x000fc4000efc1270 */
[----:B------:R-:W-:Y:S01]  /*70350*/  ISETP.LT.AND P5, PT, R13, UR8, !P5 ;  /* 0x000000080d007c0c */ /* 0x000fe2000efa1270 */
[----:B------:R-:W-:Y:S01]  /*70360*/  IMAD.WIDE R34, R252, 0x4, R6 ;  /* 0x00000004fc227825 */ /* 0x000fe200078e0206 */
[----:B------:R-:W-:-:S03]  /*70370*/  ULDC.64 UR8, c[0x0][0x228] ;  /* 0x00008a0000087ab9 */ /* 0x000fc60000000a00 */
[----:B------:R-:W-:-:S06]  /*70380*/  VIADD R80, R10, 0x6 ;  /* 0x000000060a507836 */ /* 0x000fcc0000000000 */
[----:B------:R1:W-:Y:S02]  /*70390*/  @P6 STG.E desc[UR6][R34.64], R250 ;  /* 0x000000fa22006986 */ /* 0x0003e4000c101906 */
[----:B-1----:R-:W-:-:S05]  /*703a0*/  IMAD.WIDE R34, R252, 0x4, R8 ;  /* 0x00000004fc227825 */ /* 0x002fca00078e0208 */
        /* <DEDUP_REMOVED lines=12> */
[----:B------:R-:W-:Y:S02]  /*70470*/  ISETP.LT.AND P6, PT, R14, UR9, !P5 ;  /* 0x000000090e007c0c */ /* 0x000fe4000efc1270 */
[----:B------:R-:W-:Y:S01]  /*70480*/  ISETP.LT.AND P5, PT, R13, UR8, !P5 ;  /* 0x000000080d007c0c */ /* 0x000fe2000efa1270 */
[----:B------:R-:W-:Y:S01]  /*70490*/  ULDC.64 UR8, c[0x0][0x228] ;  /* 0x00008a0000087ab9 */ /* 0x000fe20000000a00 */
[C---:B-1----:R-:W-:Y:S01]  /*704a0*/  IMAD.WIDE R34, R144.reuse, 0x4, R6 ;  /* 0x0000000490227825 */ /* 0x042fe200078e0206 */
[----:B------:R-:W2:Y:S08]  /*704b0*/  LDL.LU R145, [R1+0x2078] ;  /* 0x0020780001917983 */ /* 0x000eb00000300800 */
[----:B---3--:R1:W-:Y:S02]  /*704c0*/  @P6 STG.E desc[UR6][R34.64], R146 ;  /* 0x0000009222006986 */ /* 0x0083e4000c101906 */
[----:B-1----:R-:W-:-:S02]  /*704d0*/  IMAD.WIDE R34, R144, 0x4, R8 ;  /* 0x0000000490227825 */ /* 0x002fc400078e0208 */
[----:B------:R-:W3:Y:S04]  /*704e0*/  LDL.LU R144, [R1+0x1e40] ;  /* 0x001e400001907983 */ /* 0x000ee80000300800 */
[----:B----4-:R1:W-:Y:S01]  /*704f0*/  @P5 STG.E desc[UR6][R34.64], R142 ;  /* 0x0000008e22005986 */ /* 0x0103e2000c101906 */
[----:B------:R-:W-:Y:S01]  /*70500*/  ISETP.GE.AND P5, PT, R80, UR9, PT ;  /* 0x0000000950007c0c */ /* 0x000fe2000bfa6270 */
[----:B------:R-:W-:Y:S02]  /*70510*/  ULDC UR9, c[0x0][0x228] ;  /* 0x00008a0000097ab9 */ /* 0x000fe40000000800 */
[----:B-1----:R-:W4:Y:S01]  /*70520*/  LDL.LU R142, [R1+0x1e30] ;  /* 0x001e3000018e7983 */ /* 0x002f220000300800 */
[----:B------:R-:W-:Y:S01]  /*70530*/  ISETP.LT.AND P6, PT, R11, UR10, !P5 ;  /* 0x0000000a0b007c0c */ /* 0x000fe2000efc1270 */
[C---:B------:R-:W-:Y:S01]  /*70540*/  IMAD.WIDE R34, R141.reuse, 0x4, R2 ;  /* 0x000000048d227825 */ /* 0x040fe200078e0202 */
[----:B------:R-:W-:Y:S01]  /*70550*/  ULDC UR10, c[0x0][0x228] ;  /* 0x00008a00000a7ab9 */ /* 0x000fe20000000800 */
[----:B------:R-:W4:Y:S10]  /*70560*/  LDL.LU R147, [R1+0x1c00] ;  /* 0x001c000001937983 */ /* 0x000f340000300800 */
[----:B------:R1:W-:Y:S01]  /*70570*/  @P6 STG.E desc[UR6][R34.64], R143 ;  /* 0x0000008f22006986 */ /* 0x0003e2000c101906 */
[----:B------:R-:W-:Y:S01]  /*70580*/  ISETP.LT.AND P6, PT, R12, UR9, !P5 ;  /* 0x000000090c007c0c */ /* 0x000fe2000efc1270 */
[----:B------:R-:W-:Y:S01]  /*70590*/  ULDC UR9, c[0x0][0x228] ;  /* 0x00008a0000097ab9 */ /* 0x000fe20000000800 */
[----:B-1----:R-:W-:-:S11]  /*705a0*/  IMAD.WIDE R34, R141, 0x4, R4 ;  /* 0x000000048d227825 */ /* 0x002fd600078e0204 */
[----:B------:R1:W-:Y:S04]  /*705b0*/  @P6 STG.E desc[UR6][R34.64], R140 ;  /* 0x0000008c22006986 */ /* 0x0003e8000c101906 */
[----:B-1----:R-:W4:Y:S04]  /*705c0*/  LDL.LU R140, [R1+0x1400] ;  /* 0x00140000018c7983 */ /* 0x002f280000300800 */
[----:B------:R-:W4:Y:S01]  /*705d0*/  LDL.LU R143, [R1+0x207c] ;  /* 0x00207c00018f7983 */ /* 0x000f220000300800 */
[----:B------:R-:W-:-:S03]  /*705e0*/  ISETP.LT.AND P6, PT, R14, UR9, !P5 ;  /* 0x000000090e007c0c */ /* 0x000fc6000efc1270 */
[----:B------:R-:W4:Y:S01]  /*705f0*/  LDL.LU R148, [R1+0xc00] ;  /* 0x000c000001947983 */ /* 0x000f220000300800 */
[----:B------:R-:W-:Y:S01]  /*70600*/  IMAD.WIDE R34, R141, 0x4, R6 ;  /* 0x000000048d227825 */ /* 0x000fe200078e0206 */
[----:B------:R-:W-:Y:S01]  /*70610*/  ISETP.LT.AND P5, PT, R13, UR8, !P5 ;  /* 0x000000080d007c0c */ /* 0x000fe2000efa1270 */
[----:B------:R-:W-:-:S07]  /*70620*/  ULDC.64 UR8, c[0x0][0x228] ;  /* 0x00008a0000087ab9 */ /* 0x000fce0000000a00 */
[----:B------:R1:W-:Y:S01]  /*70630*/  @P6 STG.E desc[UR6][R34.64], R251 ;  /* 0x000000fb22006986 */ /* 0x0003e2000c101906 */
[----:B------:R-:W-:Y:S02]  /*70640*/  VIADD R80, R10, 0x8 ;  /* 0x000000080a507836 */ /* 0x000fe40000000000 */
[----:B-1----:R-:W-:Y:S02]  /*70650*/  IMAD.WIDE R34, R141, 0x4, R8 ;  /* 0x000000048d227825 */ /* 0x002fe400078e0208 */
[----:B------:R-:W4:Y:S04]  /*70660*/  LDL.LU R141, [R1+0x400] ;  /* 0x00040000018d7983 */ /* 0x000f280000300800 */
[----:B------:R2:W-:Y:S01]  /*70670*/  @P5 STG.E desc[UR6][R34.64], R247 ;  /* 0x000000f722005986 */ /* 0x0005e2000c101906 */
[----:B------:R-:W-:Y:S01]  /*70680*/  ISETP.GE.AND P5, PT, R80, UR9, PT ;  /* 0x0000000950007c0c */ /* 0x000fe2000bfa6270 */
[----:B------:R-:W-:-:S02]  /*70690*/  ULDC UR9, c[0x0][0x228] ;  /* 0x00008a0000097ab9 */ /* 0x000fc40000000800 */
[----:B------:R-:W4:Y:S01]  /*706a0*/  LDL.LU R146, [R1+0x2080] ;  /* 0x0020800001927983 */ /* 0x000f220000300800 */
[----:B------:R-:W-:Y:S01]  /*706b0*/  ISETP.LT.AND P6, PT, R11, UR10, !P5 ;  /* 0x0000000a0b007c0c */ /* 0x000fe2000efc1270 */
[----:B--2---:R-:W-:Y:S01]  /*706c0*/  IMAD.WIDE R34, R145, 0x4, R2 ;  /* 0x0000000491227825 */ /* 0x004fe200078e0202 */
[----:B------:R-:W-:-:S11]  /*706d0*/  ULDC UR10, c[0x0][0x228] ;  /* 0x00008a00000a7ab9 */ /* 0x000fd60000000800 */
[----:B---3--:R1:W-:Y:S01]  /*706e0*/  @P6 STG.E desc[UR6][R34.64], R144 ;  /* 0x0000009022006986 */ /* 0x0083e2000c101906 */
[----:B------:R-:W-:Y:S01]  /*706f0*/  ISETP.LT.AND P6, PT, R12, UR9, !P5 ;  /* 0x000000090c007c0c */ /* 0x000fe2000efc1270 */
[----:B------:R-:W-:Y:S02]  /*70700*/  ULDC UR9, c[0x0][0x228] ;  /* 0x00008a0000097ab9 */ /* 0x000fe40000000800 */
[----:B-1----:R-:W2:Y:S01]  /*70710*/  LDL.LU R144, [R1+0x10] ;  /* 0x0000100001907983 */ /* 0x002ea20000300800 */
[----:B------:R-:W-:-:S09]  /*70720*/  IMAD.WIDE R34, R145, 0x4, R4 ;  /* 0x0000000491227825 */ /* 0x000fd200078e0204 */
[----:B----4-:R1:W-:Y:S04]  /*70730*/  @P6 STG.E desc[UR6][R34.64], R142 ;  /* 0x0000008e22006986 */ /* 0x0103e8000c101906 */
[----:B-1----:R-:W3:Y:S01]  /*70740*/  LDL.LU R142, [R1] ;  /* 0x00000000018e7983 */ /* 0x002ee20000300800 */
[----:B------:R-:W-:Y:S01]  /*70750*/  ISETP.LT.AND P6, PT, R14, UR9, !P5 ;  /* 0x000000090e007c0c */ /* 0x000fe2000efc1270 */
[----:B------:R-:W-:Y:S01]  /*70760*/  IMAD.WIDE R34, R145, 0x4, R6 ;  /* 0x0000000491227825 */ /* 0x000fe200078e0206 */
[----:B------:R-:W-:Y:S01]  /*70770*/  ISETP.LT.AND P5, PT, R13, UR8, !P5 ;  /* 0x000000080d007c0c */ /* 0x000fe2000efa1270 */
[----:B------:R-:W-:-:S10]  /*70780*/  ULDC.64 UR8, c[0x0][0x228] ;  /* 0x00008a0000087ab9 */ /* 0x000fd40000000a00 */
[----:B------:R1:W-:Y:S02]  /*70790*/  @P6 STG.E desc[UR6][R34.64], R147 ;  /* 0x0000009322006986 */ /* 0x0003e4000c101906 */
[----:B-1----:R-:W-:Y:S02]  /*707a0*/  IMAD.WIDE R34, R145, 0x4, R8 ;  /* 0x0000000491227825 */ /* 0x002fe400078e0208 */
[----:B------:R-:W4:Y:S04]  /*707b0*/  LDL.LU R145, [R1+0x2084] ;  /* 0x0020840001917983 */ /* 0x000f280000300800 */
[----:B------:R-:W4:Y:S04]  /*707c0*/  LDL.LU R147, [R1+0x1e44] ;  /* 0x001e440001937983 */ /* 0x000f280000300800 */
[----:B------:R1:W-:Y:S04]  /*707d0*/  @P5 STG.E desc[UR6][R34.64], R140 ;  /* 0x0000008c22005986 */ /* 0x0003e8000c101906 */
[----:B-1----:R-:W4:Y:S01]  /*707e0*/  LDL.LU R140, [R1+0x1e34] ;  /* 0x001e3400018c7983 */ /* 0x002f220000300800 */
[----:B------:R-:W-:-:S05]  /*707f0*/  VIADD R80, R10, 0x9 ;  /* 0x000000090a507836 */ /* 0x000fca0000000000 */
[----:B------:R-:W-:Y:S01]  /*70800*/  ISETP.GE.AND P5, PT, R80, UR9, PT ;  /* 0x0000000950007c0c */ /* 0x000fe2000bfa6270 */
[----:B------:R-:W-:Y:S01]  /*70810*/  IMAD.WIDE R34, R143, 0x4, R2 ;  /* 0x000000048f227825 */ /* 0x000fe200078e0202 */
[----:B------:R-:W-:Y:S02]  /*70820*/  ULDC UR9, c[0x0][0x228] ;  /* 0x00008a0000097ab9 */ /* 0x000fe40000000800 */
[----:B------:R-:W-:Y:S01]  /*70830*/  ISETP.LT.AND P6, PT, R11, UR10, !P5 ;  /* 0x0000000a0b007c0c */ /* 0x000fe2000efc1270 */
[----:B------:R-:W-:Y:S01]  /*70840*/  VIADD R80, R10, 0xa ;  /* 0x0000000a0a507836 */ /* 0x000fe20000000000 */
[----:B------:R-:W-:-:S11]  /*70850*/  ULDC UR10, c[0x0][0x228] ;  /* 0x00008a00000a7ab9 */ /* 0x000fd60000000800 */
[----:B------:R1:W-:Y:S01]  /*70860*/  @P6 STG.E desc[UR6][R34.64], R148 ;  /* 0x0000009422006986 */ /* 0x0003e2000c101906 */
[----:B------:R-:W-:Y:S01]  /*70870*/  ISETP.LT.AND P6, PT, R12, UR9, !P5 ;  /* 0x000000090c007c0c */ /* 0x000fe2000efc1270 */
[----:B------:R-:W-:Y:S02]  /*70880*/  ULDC UR9, c[0x0][0x228] ;  /* 0x00008a0000097ab9 */ /* 0x000fe40000000800 */
[----:B-1----:R-:W4:Y:S01]  /*70890*/  LDL.LU R148, [R1+0x1c04] ;  /* 0x001c040001947983 */ /* 0x002f220000300800 */
[----:B------:R-:W-:-:S09]  /*708a0*/  IMAD.WIDE R34, R143, 0x4, R4 ;  /* 0x000000048f227825 */ /* 0x000fd200078e0204 */
[----:B------:R1:W-:Y:S04]  /*708b0*/  @P6 STG.E desc[UR6][R34.64], R141 ;  /* 0x0000008d22006986 */ /* 0x0003e8000c101906 */
[----:B-1----:R-:W4:Y:S01]  /*708c0*/  LDL.LU R141, [R1+0x1404] ;  /* 0x00140400018d7983 */ /* 0x002f220000300800 */
[----:B------:R-:W-:Y:S01]  /*708d0*/  ISETP.LT.AND P6, PT, R14, UR9, !P5 ;  /* 0x000000090e007c0c */ /* 0x000fe2000efc1270 */
[----:B------:R-:W-:Y:S01]  /*708e0*/  IMAD.WIDE R34, R143, 0x4, R6 ;  /* 0x000000048f227825 */ /* 0x000fe200078e0206 */
[----:B------:R-:W-:Y:S01]  /*708f0*/  ISETP.LT.AND P5, PT, R13, UR8, !P5 ;  /* 0x000000080d007c0c */ /* 0x000fe2000efa1270 */
[----:B------:R-:W-:-:S10]  /*70900*/  ULDC.64 UR8, c[0x0][0x228] ;  /* 0x00008a0000087ab9 */ /* 0x000fd40000000a00 */
[----:B--2---:R1:W-:Y:S02]  /*70910*/  @P6 STG.E desc[UR6][R34.64], R144 ;  /* 0x0000009022006986 */ /* 0x0043e4000c101906 */
[----:B-1----:R-:W-:Y:S02]  /*70920*/  IMAD.WIDE R34, R143, 0x4, R8 ;  /* 0x000000048f227825 */ /* 0x002fe400078e0208 */
[----:B------:R-:W2:Y:S04]  /*70930*/  LDL.LU R143, [R1+0x2088] ;  /* 0x00208800018f7983 */ /* 0x000ea80000300800 */
[----:B------:R-:W2:Y:S04]  /*70940*/  LDL.LU R144, [R1+0xc04] ;  /* 0x000c040001907983 */ /* 0x000ea80000300800 */
[----:B---3--:R1:W-:Y:S01]  /*70950*/  @P5 STG.E desc[UR6][R34.64], R142 ;  /* 0x0000008e22005986 */ /* 0x0083e2000c101906 */
[----:B------:R-:W-:Y:S01]  /*70960*/  ISETP.GE.AND P5, PT, R80, UR9, PT ;  /* 0x0000000950007c0c */ /* 0x000fe2000bfa6270 */
[----:B------:R-:W-:-:S02]  /*70970*/  ULDC UR9, c[0x0][0x228] ;  /* 0x00008a0000097ab9 */ /* 0x000fc40000000800 */
[----:B-1----:R-:W3:Y:S01]  /*70980*/  LDL.LU R142, [R1+0x404] ;  /* 0x00040400018e7983 */ /* 0x002ee20000300800 */
[----:B------:R-:W-:Y:S01]  /*70990*/  ISETP.LT.AND P6, PT, R11, UR10, !P5 ;  /* 0x0000000a0b007c0c */ /* 0x000fe2000efc1270 */
[----:B------:R-:W-:Y:S01]  /*709a0*/  IMAD.WIDE R34, R146, 0x4, R2 ;  /* 0x0000000492227825 */ /* 0x000fe200078e0202 */
[----:B------:R-:W-:-:S11]  /*709b0*/  ULDC UR10, c[0x0][0x228] ;  /* 0x00008a00000a7ab9 */ /* 0x000fd60000000800 */
[----:B----4-:R1:W-:Y:S01]  /*709c0*/  @P6 STG.E desc[UR6][R34.64], R147 ;  /* 0x0000009322006986 */ /* 0x0103e2000c101906 */
[----:B------:R-:W-:Y:S01]  /*709d0*/  ISETP.LT.AND P6, PT, R12, UR9, !P5 ;  /* 0x000000090c007c0c */ /* 0x000fe2000efc1270 */
[----:B------:R-:W-:Y:S02]  /*709e0*/  ULDC UR9, c[0x0][0x228] ;  /* 0x00008a0000097ab9 */ /* 0x000fe40000000800 */
[----:B-1----:R-:W4:Y:S01]  /*709f0*/  LDL.LU R147, [R1+0x14] ;  /* 0x0000140001937983 */ /* 0x002f220000300800 */
[----:B------:R-:W-:-:S09]  /*70a00*/  IMAD.WIDE R34, R146, 0x4, R4 ;  /* 0x0000000492227825 */ /* 0x000fd200078e0204 */
[----:B------:R1:W-:Y:S04]  /*70a10*/  @P6 STG.E desc[UR6][R34.64], R140 ;  /* 0x0000008c22006986 */ /* 0x0003e8000c101906 */
[----:B-1----:R-:W4:Y:S01]  /*70a20*/  LDL.LU R140, [R1+0x4] ;  /* 0x00000400018c7983 */ /* 0x002f220000300800 */
[----:B------:R-:W-:Y:S02]  /*70a30*/  ISETP.LT.AND P6, PT, R14, UR9, !P5 ;  /* 0x000000090e007c0c */ /* 0x000fe4000efc1270 */
[----:B------:R-:W-:Y:S01]  /*70a40*/  ISETP.LT.AND P5, PT, R13, UR8, !P5 ;  /* 0x000000080d007c0c */ /* 0x000fe2000efa1270 */
[----:B------:R-:W-:Y:S01]  /*70a50*/  IMAD.WIDE R34, R146, 0x4, R6 ;  /* 0x0000000492227825 */ /* 0x000fe200078e0206 */
[----:B------:R-:W-:-:S03]  /*70a60*/  ULDC.64 UR8, c[0x0][0x228] ;  /* 0x00008a0000087ab9 */ /* 0x000fc60000000a00 */
[----:B------:R-:W-:-:S06]  /*70a70*/  VIADD R80, R10, 0xb ;  /* 0x0000000b0a507836 */ /* 0x000fcc0000000000 */
[----:B------:R1:W-:Y:S02]  /*70a80*/  @P6 STG.E desc[UR6][R34.64], R148 ;  /* 0x0000009422006986 */ /* 0x0003e4000c101906 */
[----:B-1----:R-:W-:Y:S02]  /*70a90*/  IMAD.WIDE R34, R146, 0x4, R8 ;  /* 0x0000000492227825 */ /* 0x002fe400078e0208 */
[----:B------:R-:W4:Y:S04]  /*70aa0*/  LDL.LU R146, [R1+0x208c] ;  /* 0x00208c0001927983 */ /* 0x000f280000300800 */
[----:B------:R1:W-:Y:S01]  /*70ab0*/  @P5 STG.E desc[UR6][R34.64], R141 ;  /* 0x0000008d22005986 */ /* 0x0003e2000c101906 */
[----:B------:R-:W-:Y:S01]  /*70ac0*/  ISETP.GE.AND P5, PT, R80, UR9, PT ;  /* 0x0000000950007c0c */ /* 0x000fe2000bfa6270 */
[----:B------:R-:W-:-:S02]  /*70ad0*/  ULDC UR9, c[0x0][0x228] ;  /* 0x00008a0000097ab9 */ /* 0x000fc40000000800 */
[----:B-1----:R-:W4:Y:S01]  /*70ae0*/  LDL.LU R141, [R1+0x1e48] ;  /* 0x001e4800018d7983 */ /* 0x002f220000300800 */
[----:B------:R-:W-:Y:S01]  /*70af0*/  ISETP.LT.AND P6, PT, R11, UR10, !P5 ;  /* 0x0000000a0b007c0c */ /* 0x000fe2000efc1270 */
[----:B------:R-:W-:Y:S01]  /*70b00*/  IMAD.WIDE R34, R145, 0x4, R2 ;  /* 0x0000000491227825 */ /* 0x000fe200078e0202 */
[----:B------:R-:W-:Y:S01]  /*70b10*/  ULDC UR10, c[0x0][0x228] ;  /* 0x00008a00000a7ab9 */ /* 0x000fe20000000800 */
[----:B------:R-:W4:Y:S10]  /*70b20*/  LDL.LU R148, [R1+0x1e38] ;  /* 0x001e380001947983 */ /* 0x000f340000300800 */
[----:B--2---:R1:W-:Y:S01]  /*70b30*/  @P6 STG.E desc[UR6][R34.64], R144 ;  /* 0x0000009022006986 */ /* 0x0043e2000c101906 */
[----:B------:R-:W-:Y:S01]  /*70b40*/  ISETP.LT.AND P6, PT, R12, UR9, !P5 ;  /* 0x000000090c007c0c */ /* 0x000fe2000efc1270 */
[----:B------:R-:W-:-:S02]  /*70b50*/  ULDC UR9, c[0x0][0x228] ;  /* 0x00008a0000097ab9 */ /* 0x000fc40000000800 */
[----:B-1----:R-:W2:Y:S01]  /*70b60*/  LDL.LU R144, [R1+0x1c08] ;  /* 0x001c080001907983 */ /* 0x002ea20000300800 */
[----:B------:R-:W-:-:S09]  /*70b70*/  IMAD.WIDE R34, R145, 0x4, R4 ;  /* 0x0000000491227825 */ /* 0x000fd200078e0204 */
[----:B---3--:R1:W-:Y:S04]  /*70b80*/  @P6 STG.E desc[UR6][R34.64], R142 ;  /* 0x0000008e22006986 */ /* 0x0083e8000c101906 */
[----:B-1----:R-:W3:Y:S01]  /*70b90*/  LDL.LU R142, [R1+0x1408] ;  /* 0x00140800018e7983 */ /* 0x002ee20000300800 */
[----:B------:R-:W-:Y:S02]  /*70ba0*/  ISETP.LT.AND P6, PT, R14, UR9, !P5 ;  /* 0x000000090e007c0c */ /* 0x000fe4000efc1270 */
[----:B------:R-:W-:Y:S01]  /*70bb0*/  ISETP.LT.AND P5, PT, R13, UR8, !P5 ;  /* 0x000000080d007c0c */ /* 0x000fe2000efa1270 */
[----:B------:R-:W-:Y:S01]  /*70bc0*/  IMAD.WIDE R34, R145, 0x4, R6 ;  /* 0x0000000491227825 */ /* 0x000fe200078e0206 */
[----:B------:R-:W-:-:S09]  /*70bd0*/  ULDC.64 UR8, c[0x0][0x228] ;  /* 0x00008a0000087ab9 */ /* 0x000fd20000000a00 */
[----:B----4-:R1:W-:Y:S02]  /*70be0*/  @P6 STG.E desc[UR6][R34.64], R147 ;  /* 0x0000009322006986 */ /* 0x0103e4000c101906 */
[----:B-1----:R-:W-:Y:S02]  /*70bf0*/  IMAD.WIDE R34, R145, 0x4, R8 ;  /* 0x0000000491227825 */ /* 0x002fe400078e0208 */
[----:B------:R-:W4:Y:S04]  /*70c00*/  LDL.LU R145, [R1+0x2090] ;  /* 0x0020900001917983 */ /* 0x000f280000300800 */
[----:B------:R1:W-:Y:S04]  /*70c10*/  @P5 STG.E desc[UR6][R34.64], R140 ;  /* 0x0000008c22005986 */ /* 0x0003e8000c101906 */
[----:B-1----:R-:W4:Y:S04]  /*70c20*/  LDL.LU R140, [R1+0xc08] ;  /* 0x000c0800018c7983 */ /* 0x002f280000300800 */
[----:B------:R-:W4:Y:S01]  /*70c30*/  LDL.LU R150, [R1+0x408] ;  /* 0x0004080001967983 */ /* 0x000f220000300800 */
[----:B------:R-:W-:-:S03]  /*70c40*/  VIADD R80, R10, 0xc ;  /* 0x0000000c0a507836 */ /* 0x000fc60000000000 */
[----:B------:R-:W4:Y:S02]  /*70c50*/  LDL.LU R147, [R1+0x18] ;  /* 0x0000180001937983 */ /* 0x000f240000300800 */
        /* <DEDUP_REMOVED lines=11> */
[----:B------:R1:W-:Y:S01]  /*70d10*/  @P6 STG.E desc[UR6][R34.64], R148 ;  /* 0x0000009422006986 */ /* 0x0003e2000c101906 */
[----:B------:R-:W-:Y:S02]  /*70d20*/  ISETP.LT.AND P6, PT, R14, UR9, !P5 ;  /* 0x000000090e007c0c */ /* 0x000fe4000efc1270 */
[----:B------:R-:W-:Y:S01]  /*70d30*/  ISETP.LT.AND P5, PT, R13, UR8, !P5 ;  /* 0x000000080d007c0c */ /* 0x000fe2000efa1270 */
[----:B------:R-:W-:Y:S01]  /*70d40*/  ULDC.64 UR8, c[0x0][0x228] ;  /* 0x00008a0000087ab9 */ /* 0x000fe20000000a00 */
[----:B-1----:R-:W-:-:S09]  /*70d50*/  IMAD.WIDE R34, R143, 0x4, R6 ;  /* 0x000000048f227825 */ /* 0x002fd200078e0206 */
[----:B--2---:R1:W-:Y:S04]  /*70d60*/  @P6 STG.E desc[UR6][R34.64], R144 ;  /* 0x0000009022006986 */ /* 0x0043e8000c101906 */
[----:B-1----:R-:W2:Y:S01]  /*70d70*/  LDL.LU R144, [R1+0x1e4c] ;  /* 0x001e4c0001907983 */ /* 0x002ea20000300800 */
[----:B------:R-:W-:-:S03]  /*70d80*/  IMAD.WIDE R34, R143, 0x4, R8 ;  /* 0x000000048f227825 */ /* 0x000fc600078e0208 */
[----:B------:R-:W2:Y:S04]  /*70d90*/  LDL.LU R143, [R1+0x2094] ;  /* 0x00209400018f7983 */ /* 0x000ea80000300800 */
[----:B---3--:R1:W-:Y:S04]  /*70da0*/  @P5 STG.E desc[UR6][R34.64], R142 ;  /* 0x0000008e22005986 */ /* 0x0083e8000c101906 */
[----:B-1----:R-:W3:Y:S01]  /*70db0*/  LDL.LU R142, [R1+0x1e3c] ;  /* 0x001e3c00018e7983 */ /* 0x002ee20000300800 */
[----:B------:R-:W-:Y:S01]  /*70dc0*/  ISETP.GE.AND P5, PT, R80, UR9, PT ;  /* 0x0000000950007c0c */ /* 0x000fe2000bfa6270 */
[----:B------:R-:W-:Y:S01]  /*70dd0*/  IMAD.WIDE R34, R146, 0x4, R2 ;  /* 0x0000000492227825 */ /* 0x000fe200078e0202 */
[----:B------:R-:W-:Y:S01]  /*70de0*/  ULDC UR9, c[0x0][0x228] ;  /* 0x00008a0000097ab9 */ /* 0x000fe20000000800 */
[----:B------:R-:W3:Y:S01]  /*70df0*/  LDL.LU R148, [R1+0x1c0c] ;  /* 0x001c0c0001947983 */ /* 0x000ee20000300800 */
[----:B------:R-:W-:Y:S01]  /*70e00*/  ISETP.LT.AND P6, PT, R11, UR10, !P5 ;  /* 0x0000000a0b007c0c */ /* 0x000fe2000efc1270 */
[----:B------:R-:W-:Y:S01]  /*70e10*/  VIADD R80, R10, 0xe ;  /* 0x0000000e0a507836 */ /* 0x000fe20000000000 */
[----:B------:R-:W-:-:S11]  /*70e20*/  ULDC UR10, c[0x0][0x228] ;  /* 0x00008a00000a7ab9 */ /* 0x000fd60000000800 */
[----:B----4-:R1:W-:Y:S04]  /*70e30*/  @P6 STG.E desc[UR6][R34.64], R140 ;  /* 0x0000008c22006986 */ /* 0x0103e8000c101906 */
[----:B-1----:R-:W4:Y:S01]  /*70e40*/  LDL.LU R140, [R1+0x140c] ;  /* 0x00140c00018c7983 */ /* 0x002f220000300800 */
[----:B------:R-:W-:Y:S01]  /*70e50*/  ISETP.LT.AND P6, PT, R12, UR9, !P5 ;  /* 0x000000090c007c0c */ /* 0x000fe2000efc1270 */
[----:B------:R-:W-:Y:S01]  /*70e60*/  IMAD.WIDE R34, R146, 0x4, R4 ;  /* 0x0000000492227825 */ /* 0x000fe200078e0204 */
[----:B------:R-:W-:-:S11]  /*70e70*/  ULDC UR9, c[0x0][0x228] ;  /* 0x00008a0000097ab9 */ /* 0x000fd60000000800 */
[----:B------:R1:W-:Y:S01]  /*70e80*/  @P6 STG.E desc[UR6][R34.64], R150 ;  /* 0x0000009622006986 */ /* 0x0003e2000c101906 */
[----:B------:R-:W-:Y:S02]  /*70e90*/  ISETP.LT.AND P6, PT, R14, UR9, !P5 ;  /* 0x000000090e007c0c */ /* 0x000fe4000efc1270 */
[----:B------:R-:W-:Y:S01]  /*70ea0*/  ISETP.LT.AND P5, PT, R13, UR8, !P5 ;  /* 0x000000080d007c0c */ /* 0x000fe2000efa1270 */
[----:B------:R-:W-:Y:S01]  /*70eb0*/  ULDC.64 UR8, c[0x0][0x228] ;  /* 0x00008a0000087ab9 */ /* 0x000fe20000000a00 */
[----:B-1----:R-:W-:-:S09]  /*70ec0*/  IMAD.WIDE R34, R146, 0x4, R6 ;  /* 0x0000000492227825 */ /* 0x002fd200078e0206 */
        /* <DEDUP_REMOVED lines=8> */
[C---:B------:R-:W-:Y:S01]  /*70f50*/  IMAD.WIDE R34, R145.reuse, 0x4, R2 ;  /* 0x0000000491227825 */ /* 0x040fe200078e0202 */
[----:B------:R-:W-:Y:S01]  /*70f60*/  ULDC UR10, c[0x0][0x228] ;  /* 0x00008a00000a7ab9 */ /* 0x000fe20000000800 */
[----:B------:R-:W4:Y:S10]  /*70f70*/  LDL.LU R147, [R1+0x1c] ;  /* 0x00001c0001937983 */ /* 0x000f340000300800 */
[----:B--2---:R1:W-:Y:S01]  /*70f80*/  @P6 STG.E desc[UR6][R34.64], R144 ;  /* 0x0000009022006986 */ /* 0x0043e2000c101906 */
[----:B------:R-:W-:Y:S01]  /*70f90*/  ISETP.LT.AND P6, PT, R12, UR9, !P5 ;  /* 0x000000090c007c0c */ /* 0x000fe2000efc1270 */
[----:B------:R-:W-:Y:S01]  /*70fa0*/  ULDC UR9, c[0x0][0x228] ;  /* 0x00008a0000097ab9 */ /* 0x000fe20000000800 */
[----:B-1----:R-:W-:-:S11]  /*70fb0*/  IMAD.WIDE R34, R145, 0x4, R4 ;  /* 0x0000000491227825 */ /* 0x002fd600078e0204 */
[----:B---3--:R1:W-:Y:S04]  /*70fc0*/  @P6 STG.E desc[UR6][R34.64], R142 ;  /* 0x0000008e22006986 */ /* 0x0083e8000c101906 */
[----:B-1----:R-:W2:Y:S01]  /*70fd0*/  LDL.LU R142, [R1+0xc] ;  /* 0x00000c00018e7983 */ /* 0x002ea20000300800 */
[----:B------:R-:W-:Y:S01]  /*70fe0*/  ISETP.LT.AND P6, PT, R14, UR9, !P5 ;  /* 0x000000090e007c0c */ /* 0x000fe2000efc1270 */
[----:B------:R-:W-:Y:S02]  /*70ff0*/  IMAD.WIDE R34, R145, 0x4, R6 ;  /* 0x0000000491227825 */ /* 0x000fe400078e0206 */
[----:B------:R-:W3:Y:S01]  /*71000*/  LDL.LU R144, [R1+0x2098] ;  /* 0x0020980001907983 */ /* 0x000ee20000300800 */
[----:B------:R-:W-:Y:S01]  /*71010*/  ISETP.LT.AND P5, PT, R13, UR8, !P5 ;  /* 0x000000080d007c0c */ /* 0x000fe2000efa1270 */
[----:B------:R-:W-:Y:S01]  /*71020*/  VIADD R80, R10, 0xf ;  /* 0x0000000f0a507836 */ /* 0x000fe20000000000 */
[----:B------:R-:W-:-:S07]  /*71030*/  ULDC.64 UR8, c[0x0][0x228] ;  /* 0x00008a0000087ab9 */ /* 0x000fce0000000a00 */
[----:B------:R1:W-:Y:S02]  /*71040*/  @P6 STG.E desc[UR6][R34.64], R148 ;  /* 0x0000009422006986 */ /* 0x0003e4000c101906 */
[----:B-1----:R-:W-:Y:S02]  /*71050*/  IMAD.WIDE R34, R145, 0x4, R8 ;  /* 0x0000000491227825 */ /* 0x002fe400078e0208 */
[----:B------:R-:W3:Y:S04]  /*71060*/  LDL.LU R145, [R1+0x1c10] ;  /* 0x001c100001917983 */ /* 0x000ee80000300800 */
[----:B----4-:R1:W-:Y:S04]  /*71070*/  @P5 STG.E desc[UR6][R34.64], R140 ;  /* 0x0000008c22005986 */ /* 0x0103e8000c101906 */
[----:B-1----:R-:W4:Y:S01]  /*71080*/  LDL.LU R140, [R1+0x1810] ;  /* 0x00181000018c7983 */ /* 0x002f220000300800 */
[----:B------:R-:W-:Y:S01]  /*71090*/  ISETP.GE.AND P5, PT, R80, UR9, PT ;  /* 0x0000000950007c0c */ /* 0x000fe2000bfa6270 */
[----:B------:R-:W-:Y:S01]  /*710a0*/  IMAD.WIDE R34, R143, 0x4, R2 ;  /* 0x000000048f227825 */ /* 0x000fe200078e0202 */
[----:B------:R-:W-:Y:S01]  /*710b0*/  ULDC UR9, c[0x0][0x228] ;  /* 0x00008a0000097ab9 */ /* 0x000fe20000000800 */
[----:B------:R-:W4:Y:S01]  /*710c0*/  LDL.LU R148, [R1+0x1410] ;  /* 0x0014100001947983 */ /* 0x000f220000300800 */
[----:B------:R-:W-:Y:S01]  /*710d0*/  ISETP.LT.AND P6, PT, R11, UR10, !P5 ;  /* 0x0000000a0b007c0c */ /* 0x000fe2000efc1270 */
[----:B------:R-:W-:Y:S01]  /*710e0*/  VIADD R80, R10, 0x10 ;  /* 0x000000100a507836 */ /* 0x000fe20000000000 */
[----:B------:R-:W-:-:S11]  /*710f0*/  ULDC UR10, c[0x0][0x228] ;  /* 0x00008a00000a7ab9 */ /* 0x000fd60000000800 */
[----:B------:R1:W-:Y:S01]  /*71100*/  @P6 STG.E desc[UR6][R34.64], R146 ;  /* 0x0000009222006986 */ /* 0x0003e2000c101906 */
[----:B------:R-:W-:Y:S01]  /*71110*/  ISETP.LT.AND P6, PT, R12, UR9, !P5 ;  /* 0x000000090c007c0c */ /* 0x000fe2000efc1270 */
[----:B------:R-:W-:Y:S01]  /*71120*/  ULDC UR9, c[0x0][0x228] ;  /* 0x00008a0000097ab9 */ /* 0x000fe20000000800 */
[----:B-1----:R-:W-:-:S11]  /*71130*/  IMAD.WIDE R34, R143, 0x4, R4 ;  /* 0x000000048f227825 */ /* 0x002fd600078e0204 */
[----:B------:R1:W-:Y:S04]  /*71140*/  @P6 STG.E desc[UR6][R34.64], R141 ;  /* 0x0000008d22006986 */ /* 0x0003e8000c101906 */
[----:B-1----:R-:W4:Y:S01]  /*71150*/  LDL.LU R141, [R1+0x1010] ;  /* 0x00101000018d7983 */ /* 0x002f220000300800 */
[----:B------:R-:W-:Y:S01]  /*71160*/  ISETP.LT.AND P6, PT, R14, UR9, !P5 ;  /* 0x000000090e007c0c */ /* 0x000fe2000efc1270 */
[----:B------:R-:W-:Y:S02]  /*71170*/  IMAD.WIDE R34, R143, 0x4, R6 ;  /* 0x000000048f227825 */ /* 0x000fe400078e0206 */
[----:B------:R-:W4:Y:S01]  /*71180*/  LDL.LU R146, [R1+0x209c] ;  /* 0x00209c0001927983 */ /* 0x000f220000300800 */
[----:B------:R-:W-:Y:S01]  /*71190*/  ISETP.LT.AND P5, PT, R13, UR8, !P5 ;  /* 0x000000080d007c0c */ /* 0x000fe2000efa1270 */
[----:B------:R-:W-:-:S08]  /*711a0*/  ULDC.64 UR8, c[0x0][0x228] ;  /* 0x00008a0000087ab9 */ /* 0x000fd00000000a00 */
[----:B------:R1:W-:Y:S04]  /*711b0*/  @P6 STG.E desc[UR6][R34.64], R147 ;  /* 0x0000009322006986 */ /* 0x0003e8000c101906 */
[----:B-1----:R-:W4:Y:S01]  /*711c0*/  LDL.LU R147, [R1+0xc10] ;  /* 0x000c100001937983 */ /* 0x002f220000300800 */
[----:B------:R-:W-:-:S05]  /*711d0*/  IMAD.WIDE R34, R143, 0x4, R8 ;  /* 0x000000048f227825 */ /* 0x000fca00078e0208 */
[----:B--2---:R1:W-:Y:S01]  /*711e0*/  @P5 STG.E desc[UR6][R34.64], R142 ;  /* 0x0000008e22005986 */ /* 0x0043e2000c101906 */
[----:B------:R-:W-:Y:S01]  /*711f0*/  ISETP.GE.AND P5, PT, R80, UR9, PT ;  /* 0x0000000950007c0c */ /* 0x000fe2000bfa6270 */
[----:B------:R-:W-:Y:S02]  /*71200*/  ULDC UR9, c[0x0][0x228] ;  /* 0x00008a0000097ab9 */ /* 0x000fe40000000800 */
[----:B-1----:R-:W2:Y:S01]  /*71210*/  LDL.LU R142, [R1+0x810] ;  /* 0x00081000018e7983 */ /* 0x002ea20000300800 */
[----:B------:R-:W-:Y:S01]  /*71220*/  ISETP.LT.AND P6, PT, R11, UR10, !P5 ;  /* 0x0000000a0b007c0c */ /* 0x000fe2000efc1270 */
[----:B---3--:R-:W-:Y:S01]  /*71230*/  IMAD.WIDE R34, R144, 0x4, R2 ;  /* 0x0000000490227825 */ /* 0x008fe200078e0202 */
[----:B------:R-:W-:Y:S01]  /*71240*/  ULDC UR10, c[0x0][0x228] ;  /* 0x00008a00000a7ab9 */ /* 0x000fe20000000800 */
[----:B------:R-:W3:Y:S10]  /*71250*/  LDL.LU R143, [R1+0x20a0] ;  /* 0x0020a000018f7983 */ /* 0x000ef40000300800 */
[----:B------:R1:W-:Y:S01]  /*71260*/  @P6 STG.E desc[UR6][R34.64], R145 ;  /* 0x0000009122006986 */ /* 0x0003e2000c101906 */
[----:B------:R-:W-:Y:S01]  /*71270*/  ISETP.LT.AND P6, PT, R12, UR9, !P5 ;  /* 0x000000090c007c0c */ /* 0x000fe2000efc1270 */
[----:B------:R-:W-:-:S02]  /*71280*/  ULDC UR9, c[0x0][0x228] ;  /* 0x00008a0000097ab9 */ /* 0x000fc40000000800 */
[----:B-1----:R-:W3:Y:S01]  /*71290*/  LDL.LU R145, [R1+0x420] ;  /* 0x0004200001917983 */ /* 0x002ee20000300800 */
[----:B------:R-:W-:-:S09]  /*712a0*/  IMAD.WIDE R34, R144, 0x4, R4 ;  /* 0x0000000490227825 */ /* 0x000fd200078e0204 */
[----:B----4-:R1:W-:Y:S04]  /*712b0*/  @P6 STG.E desc[UR6][R34.64], R140 ;  /* 0x0000008c22006986 */ /* 0x0103e8000c101906 */
[----:B-1----:R-:W4:Y:S01]  /*712c0*/  LDL.LU R140, [R1+0x410] ;  /* 0x00041000018c7983 */ /* 0x002f220000300800 */
[----:B------:R-:W-:Y:S01]  /*712d0*/  ISETP.LT.AND P6, PT, R14, UR9, !P5 ;  /* 0x000000090e007c0c */ /* 0x000fe2000efc1270 */
[----:B------:R-:W-:Y:S01]  /*712e0*/  IMAD.WIDE R34, R144, 0x4, R6 ;  /* 0x0000000490227825 */ /* 0x000fe200078e0206 */
[----:B------:R-:W-:Y:S01]  /*712f0*/  ISETP.LT.AND P5, PT, R13, UR8, !P5 ;  /* 0x000000080d007c0c */ /* 0x000fe2000efa1270 */
[----:B------:R-:W-:-:S10]  /*71300*/  ULDC.64 UR8, c[0x0][0x228] ;  /* 0x00008a0000087ab9 */ /* 0x000fd40000000a00 */
[----:B------:R1:W-:Y:S02]  /*71310*/  @P6 STG.E desc[UR6][R34.64], R148 ;  /* 0x0000009422006986 */ /* 0x0003e4000c101906 */
[----:B-1----:R-:W-:Y:S02]  /*71320*/  IMAD.WIDE R34, R144, 0x4, R8 ;  /* 0x0000000490227825 */ /* 0x002fe400078e0208 */
[----:B------:R-:W4:Y:S04]  /*71330*/  LDL.LU R144, [R1+0x20a4] ;  /* 0x0020a40001907983 */ /* 0x000f280000300800 */
[----:B------:R-:W4:Y:S01]  /*71340*/  LDL.LU R148, [R1+0x1c14] ;  /* 0x001c140001947983 */ /* 0x000f220000300800 */
[----:B------:R-:W-:-:S03]  /*71350*/  VIADD R80, R10, 0x11 ;  /* 0x000000110a507836 */ /* 0x000fc60000000000 */
[----:B------:R1:W-:Y:S02]  /*71360*/  @P5 STG.E desc[UR6][R34.64], R141 ;  /* 0x0000008d22005986 */ /* 0x0003e4000c101906 */
[----:B------:R-:W-:Y:S01]  /*71370*/  ISETP.GE.AND P5, PT, R80, UR9, PT ;  /* 0x0000000950007c0c */ /* 0x000fe2000bfa6270 */
[----:B------:R-:W-:Y:S01]  /*71380*/  ULDC UR9, c[0x0][0x228] ;  /* 0x00008a0000097ab9 */ /* 0x000fe20000000800 */
[----:B-1----:R-:W4:Y:S02]  /*71390*/  LDL.LU R141, [R1+0x1814] ;  /* 0x00181400018d7983 */ /* 0x002f240000300800 */
[----:B------:R-:W-:Y:S01]  /*713a0*/  ISETP.LT.AND P6, PT, R11, UR10, !P5 ;  /* 0x0000000a0b007c0c */ /* 0x000fe2000efc1270 */
[----:B------:R-:W-:Y:S01]  /*713b0*/  IMAD.WIDE R34, R146, 0x4, R2 ;  /* 0x0000000492227825 */ /* 0x000fe200078e0202 */
[----:B------:R-:W-:-:S11]  /*713c0*/  ULDC UR10, c[0x0][0x228] ;  /* 0x00008a00000a7ab9 */ /* 0x000fd60000000800 */
[----:B------:R1:W-:Y:S01]  /*713d0*/  @P6 STG.E desc[UR6][R34.64], R147 ;  /* 0x0000009322006986 */ /* 0x0003e2000c101906 */
[----:B------:R-:W-:Y:S01]  /*713e0*/  ISETP.LT.AND P6, PT, R12, UR9, !P5 ;  /* 0x000000090c007c0c */ /* 0x000fe2000efc1270 */
[----:B------:R-:W-:Y:S02]  /*713f0*/  ULDC UR9, c[0x0][0x228] ;  /* 0x00008a0000097ab9 */ /* 0x000fe40000000800 */
[----:B-1----:R-:W4:Y:S01]  /*71400*/  LDL.LU R147, [R1+0x1414] ;  /* 0x0014140001937983 */ /* 0x002f220000300800 */
[----:B------:R-:W-:-:S09]  /*71410*/  IMAD.WIDE R34, R146, 0x4, R4 ;  /* 0x0000000492227825 */ /* 0x000fd200078e0204 */
[----:B--2---:R1:W-:Y:S04]  /*71420*/  @P6 STG.E desc[UR6][R34.64], R142 ;  /* 0x0000008e22006986 */ /* 0x0043e8000c101906 */
[----:B-1----:R-:W2:Y:S01]  /*71430*/  LDL.LU R142, [R1+0x1014] ;  /* 0x00101400018e7983 */ /* 0x002ea20000300800 */
[----:B------:R-:W-:Y:S01]  /*71440*/  ISETP.LT.AND P6, PT, R14, UR9, !P5 ;  /* 0x000000090e007c0c */ /* 0x000fe2000efc1270 */
[----:B------:R-:W-:Y:S01]  /*71450*/  IMAD.WIDE R34, R146, 0x4, R6 ;  /* 0x0000000492227825 */ /* 0x000fe200078e0206 */
[----:B------:R-:W-:Y:S01]  /*71460*/  ISETP.LT.AND P5, PT, R13, UR8, !P5 ;  /* 0x000000080d007c0c */ /* 0x000fe2000efa1270 */
[----:B------:R-:W-:-:S10]  /*71470*/  ULDC.64 UR8, c[0x0][0x228] ;  /* 0x00008a0000087ab9 */ /* 0x000fd40000000a00 */
[----:B---3--:R1:W-:Y:S02]  /*71480*/  @P6 STG.E desc[UR6][R34.64], R145 ;  /* 0x0000009122006986 */ /* 0x0083e4000c101906 */
[----:B-1----:R-:W-:Y:S02]  /*71490*/  IMAD.WIDE R34, R146, 0x4, R8 ;  /* 0x0000000492227825 */ /* 0x002fe400078e0208 */
[----:B------:R-:W3:Y:S04]  /*714a0*/  LDL.LU R146, [R1+0x20a8] ;  /* 0x0020a80001927983 */ /* 0x000ee80000300800 */
[----:B------:R-:W3:Y:S04]  /*714b0*/  LDL.LU R145, [R1+0xc14] ;  /* 0x000c140001917983 */ /* 0x000ee80000300800 */
[----:B----4-:R1:W-:Y:S04]  /*714c0*/  @P5 STG.E desc[UR6][R34.64], R140 ;  /* 0x0000008c22005986 */ /* 0x0103e8000c101906 */
        /* <DEDUP_REMOVED lines=18> */
[----:B------:R-:W-:-:S09]  /*715f0*/  ULDC.64 UR8, c[0x0][0x228] ;  /* 0x00008a0000087ab9 */ /* 0x000fd20000000a00 */
[----:B------:R1:W-:Y:S02]  /*71600*/  @P6 STG.E desc[UR6][R34.64], R147 ;  /* 0x0000009322006986 */ /* 0x0003e4000c101906 */
[----:B-1----:R-:W-:Y:S02]  /*71610*/  IMAD.WIDE R34, R143, 0x4, R8 ;  /* 0x000000048f227825 */ /* 0x002fe400078e0208 */
[----:B------:R-:W4:Y:S04]  /*71620*/  LDL.LU R143, [R1+0x20ac] ;  /* 0x0020ac00018f7983 */ /* 0x000f280000300800 */
[----:B--2---:R1:W-:Y:S01]  /*71630*/  @P5 STG.E desc[UR6][R34.64], R142 ;  /* 0x0000008e22005986 */ /* 0x0043e2000c101906 */
[----:B------:R-:W-:Y:S01]  /*71640*/  ISETP.GE.AND P5, PT, R80, UR9, PT ;  /* 0x0000000950007c0c */ /* 0x000fe2000bfa6270 */
[----:B------:R-:W-:-:S02]  /*71650*/  ULDC UR9, c[0x0][0x228] ;  /* 0x00008a0000097ab9 */ /* 0x000fc40000000800 */
[----:B-1----:R-:W2:Y:S01]  /*71660*/  LDL.LU R142, [R1+0x1c18] ;  /* 0x001c1800018e7983 */ /* 0x002ea20000300800 */
[----:B------:R-:W-:Y:S01]  /*71670*/  ISETP.LT.AND P6, PT, R11, UR10, !P5 ;  /* 0x0000000a0b007c0c */ /* 0x000fe2000efc1270 */
[----:B------:R-:W-:Y:S01]  /*71680*/  IMAD.WIDE R34, R144, 0x4, R2 ;  /* 0x0000000490227825 */ /* 0x000fe200078e0202 */
[----:B------:R-:W-:Y:S01]  /*71690*/  ULDC UR10, c[0x0][0x228] ;  /* 0x00008a00000a7ab9 */ /* 0x000fe20000000800 */
[----:B------:R-:W2:Y:S10]  /*716a0*/  LDL.LU R147, [R1+0x1818] ;  /* 0x0018180001937983 */ /* 0x000eb40000300800 */
[----:B---3--:R1:W-:Y:S01]  /*716b0*/  @P6 STG.E desc[UR6][R34.64], R145 ;  /* 0x0000009122006986 */ /* 0x0083e2000c101906 */
[----:B------:R-:W-:Y:S01]  /*716c0*/  ISETP.LT.AND P6, PT, R12, UR9, !P5 ;  /* 0x000000090c007c0c */ /* 0x000fe2000efc1270 */
[----:B------:R-:W-:-:S02]  /*716d0*/  ULDC UR9, c[0x0][0x228] ;  /* 0x00008a0000097ab9 */ /* 0x000fc40000000800 */
[----:B-1----:R-:W3:Y:S01]  /*716e0*/  LDL.LU R145, [R1+0x1418] ;  /* 0x0014180001917983 */ /* 0x002ee20000300800 */
[----:B------:R-:W-:-:S09]  /*716f0*/  IMAD.WIDE R34, R144, 0x4, R4 ;  /* 0x0000000490227825 */ /* 0x000fd200078e0204 */
[----:B----4-:R1:W-:Y:S04]  /*71700*/  @P6 STG.E desc[UR6][R34.64], R140 ;  /* 0x0000008c22006986 */ /* 0x0103e8000c101906 */
        /* <DEDUP_REMOVED lines=19> */
[----:B--2---:R1:W-:Y:S01]  /*71840*/  @P6 STG.E desc[UR6][R34.64], R142 ;  /* 0x0000008e22006986 */ /* 0x0043e2000c101906 */
[----:B------:R-:W-:Y:S01]  /*71850*/  ISETP.LT.AND P6, PT, R12, UR9, !P5 ;  /* 0x000000090c007c0c */ /* 0x000fe2000efc1270 */
[----:B------:R-:W-:Y:S02]  /*71860*/  ULDC UR9, c[0x0][0x228] ;  /* 0x00008a0000097ab9 */ /* 0x000fe40000000800 */
[----:B-1----:R-:W2:Y:S01]  /*71870*/  LDL.LU R142, [R1+0x418] ;  /* 0x00041800018e7983 */ /* 0x002ea20000300800 */
[----:B------:R-:W-:-:S09]  /*71880*/  IMAD.WIDE R34, R146, 0x4, R4 ;  /* 0x0000000492227825 */ /* 0x000fd200078e0204 */
[----:B------:R1:W-:Y:S01]  /*71890*/  @P6 STG.E desc[UR6][R34.64], R147 ;  /* 0x0000009322006986 */ /* 0x0003e2000c101906 */
[----:B------:R-:W-:Y:S02]  /*718a0*/  ISETP.LT.AND P6, PT, R14, UR9, !P5 ;  /* 0x000000090e007c0c */ /* 0x000fe4000efc1270 */
[----:B------:R-:W-:Y:S01]  /*718b0*/  ISETP.LT.AND P5, PT, R13, UR8, !P5 ;  /* 0x000000080d007c0c */ /* 0x000fe2000efa1270 */
[----:B------:R-:W-:Y:S01]  /*718c0*/  ULDC.64 UR8, c[0x0][0x228] ;  /* 0x00008a0000087ab9 */ /* 0x000fe20000000a00 */
[----:B-1----:R-:W-:-:S09]  /*718d0*/  IMAD.WIDE R34, R146, 0x4, R6 ;  /* 0x0000000492227825 */ /* 0x002fd200078e0206 */
[----:B---3--:R1:W-:Y:S04]  /*718e0*/  @P6 STG.E desc[UR6][R34.64], R145 ;  /* 0x0000009122006986 */ /* 0x0083e8000c101906 */
[----:B-1----:R-:W3:Y:S01]  /*718f0*/  LDL.LU R145, [R1+0x1c1c] ;  /* 0x001c1c0001917983 */ /* 0x002ee20000300800 */
[----:B------:R-:W-:-:S03]  /*71900*/  IMAD.WIDE R34, R146, 0x4, R8 ;  /* 0x0000000492227825 */ /* 0x000fc600078e0208 */
        /* <DEDUP_REMOVED lines=33> */
[----:B------:R-:W-:Y:S01]  /*71b20*/  ULDC UR9, c[0x0][0x228] ;  /* 0x00008a0000097ab9 */ /* 0x000fe20000000800 */
[----:B-1----:R-:W-:-:S11]  /*71b30*/  IMAD.WIDE R34, R144, 0x4, R4 ;  /* 0x0000000490227825 */ /* 0x002fd600078e0204 */
[----:B----4-:R1:W-:Y:S04]  /*71b40*/  @P6 STG.E desc[UR6][R34.64], R140 ;  /* 0x0000008c22006986 */ /* 0x0103e8000c101906 */
[----:B-1----:R-:W3:Y:S01]  /*71b50*/  LDL.LU R140, [R1+0x41c] ;  /* 0x00041c00018c7983 */ /* 0x002ee20000300800 */
[----:B------:R-:W-:Y:S01]  /*71b60*/  ISETP.LT.AND P6, PT, R14, UR9, !P5 ;  /* 0x000000090e007c0c */ /* 0x000fe2000efc1270 */
[----:B------:R-:W-:Y:S02]  /*71b70*/  IMAD.WIDE R34, R144, 0x4, R6 ;  /* 0x0000000490227825 */ /* 0x000fe400078e0206 */
[----:B------:R-:W4:Y:S01]  /*71b80*/  LDL.LU R145, [R1+0x20b8] ;  /* 0x0020b80001917983 */ /* 0x000f220000300800 */
[----:B------:R-:W-:Y:S01]  /*71b90*/  ISETP.LT.AND P5, PT, R13, UR8, !P5 ;  /* 0x000000080d007c0c */ /* 0x000fe2000efa1270 */
[----:B------:R-:W-:Y:S01]  /*71ba0*/  VIADD R80, R10, 0x17 ;  /* 0x000000170a507836 */ /* 0x000fe20000000000 */
[----:B------:R-:W-:-:S07]  /*71bb0*/  ULDC.64 UR8, c[0x0][0x228] ;  /* 0x00008a0000087ab9 */ /* 0x000fce0000000a00 */
        /* <DEDUP_REMOVED lines=11> */
[----:B------:R1:W-:Y:S01]  /*71c70*/  @P6 STG.E desc[UR6][R34.64], R143 ;  /* 0x0000008f22006986 */ /* 0x0003e2000c101906 */
[----:B------:R-:W-:Y:S01]  /*71c80*/  ISETP.LT.AND P6, PT, R12, UR9, !P5 ;  /* 0x000000090c007c0c */ /* 0x000fe2000efc1270 */
[----:B------:R-:W-:Y:S01]  /*71c90*/  ULDC UR9, c[0x0][0x228] ;  /* 0x00008a0000097ab9 */ /* 0x000fe20000000800 */
[----:B-1----:R-:W-:-:S11]  /*71ca0*/  IMAD.WIDE R34, R146, 0x4, R4 ;  /* 0x0000000492227825 */ /* 0x002fd600078e0204 */
[----:B--2---:R1:W-:Y:S04]  /*71cb0*/  @P6 STG.E desc[UR6][R34.64], R142 ;  /* 0x0000008e22006986 */ /* 0x0043e8000c101906 */
[----:B-1----:R-:W2:Y:S01]  /*71cc0*/  LDL.LU R142, [R1+0x1020] ;  /* 0x00102000018e7983 */ /* 0x002ea20000300800 */
[----:B------:R-:W-:Y:S01]  /*71cd0*/  ISETP.LT.AND P6, PT, R14, UR9, !P5 ;  /* 0x000000090e007c0c */ /* 0x000fe2000efc1270 */
[----:B------:R-:W-:Y:S02]  /*71ce0*/  IMAD.WIDE R34, R146, 0x4, R6 ;  /* 0x0000000492227825 */ /* 0x000fe400078e0206 */
[----:B------:R-:W2:Y:S01]  /*71cf0*/  LDL.LU R143, [R1+0x20bc] ;  /* 0x0020bc00018f7983 */ /* 0x000ea20000300800 */
[----:B------:R-:W-:Y:S01]  /*71d00*/  ISETP.LT.AND P5, PT, R13, UR8, !P5 ;  /* 0x000000080d007c0c */ /* 0x000fe2000efa1270 */
[----:B------:R-:W-:Y:S01]  /*71d10*/  VIADD R80, R10, 0x18 ;  /* 0x000000180a507836 */ /* 0x000fe20000000000 */
[----:B------:R-:W-:-:S07]  /*71d20*/  ULDC.64 UR8, c[0x0][0x228] ;  /* 0x00008a0000087ab9 */ /* 0x000fce0000000a00 */
[----:B------:R1:W-:Y:S04]  /*71d30*/  @P6 STG.E desc[UR6][R34.64], R148 ;  /* 0x0000009422006986 */ /* 0x0003e8000c101906 */
[----:B-1----:R-:W2:Y:S01]  /*71d40*/  LDL.LU R148, [R1+0xc20] ;  /* 0x000c200001947983 */ /* 0x002ea20000300800 */
[----:B------:R-:W-:-:S05]  /*71d50*/  IMAD.WIDE R34, R146, 0x4, R8 ;  /* 0x0000000492227825 */ /* 0x000fca00078e0208 */
[----:B---3--:R1:W-:Y:S04]  /*71d60*/  @P5 STG.E desc[UR6][R34.64], R140 ;  /* 0x0000008c22005986 */ /* 0x0083e8000c101906 */
[----:B-1----:R-:W3:Y:S01]  /*71d70*/  LDL.LU R140, [R1+0x820] ;  /* 0x00082000018c7983 */ /* 0x002ee20000300800 */
[----:B------:R-:W-:Y:S01]  /*71d80*/  ISETP.GE.AND P5, PT, R80, UR9, PT ;  /* 0x0000000950007c0c */ /* 0x000fe2000bfa6270 */
[----:B----4-:R-:W-:Y:S01]  /*71d90*/  IMAD.WIDE R34, R145, 0x4, R2 ;  /* 0x0000000491227825 */ /* 0x010fe200078e0202 */
        /* <DEDUP_REMOVED lines=20> */
[----:B--2---:R1:W-:Y:S01]  /*71ee0*/  @P5 STG.E desc[UR6][R34.64], R142 ;  /* 0x0000008e22005986 */ /* 0x0043e2000c101906 */
[----:B------:R-:W-:Y:S01]  /*71ef0*/  ISETP.GE.AND P5, PT, R80, UR9, PT ;  /* 0x0000000950007c0c */ /* 0x000fe2000bfa6270 */
[----:B------:R-:W-:-:S02]  /*71f00*/  ULDC UR9, c[0x0][0x228] ;  /* 0x00008a0000097ab9 */ /* 0x000fc40000000800 */
[----:B-1----:R-:W2:Y:S01]  /*71f10*/  LDL.LU R142, [R1+0x1824] ;  /* 0x00182400018e7983 */ /* 0x002ea20000300800 */
[----:B------:R-:W-:Y:S01]  /*71f20*/  ISETP.LT.AND P6, PT, R11, UR10, !P5 ;  /* 0x0000000a0b007c0c */ /* 0x000fe2000efc1270 */
[----:B------:R-:W-:Y:S01]  /*71f30*/  IMAD.WIDE R34, R143, 0x4, R2 ;  /* 0x000000048f227825 */ /* 0x000fe200078e0202 */
[----:B------:R-:W-:-:S11]  /*71f40*/  ULDC UR10, c[0x0][0x228] ;  /* 0x00008a00000a7ab9 */ /* 0x000fd60000000800 */
[----:B------:R1:W-:Y:S01]  /*71f50*/  @P6 STG.E desc[UR6][R34.64], R148 ;  /* 0x0000009422006986 */ /* 0x0003e2000c101906 */
[----:B------:R-:W-:Y:S01]  /*71f60*/  ISETP.LT.AND P6, PT, R12, UR9, !P5 ;  /* 0x000000090c007c0c */ /* 0x000fe2000efc1270 */
[----:B------:R-:W-:Y:S02]  /*71f70*/  ULDC UR9, c[0x0][0x228] ;  /* 0x00008a0000097ab9 */ /* 0x000fe40000000800 */
[----:B-1----:R-:W2:Y:S01]  /*71f80*/  LDL.LU R148, [R1+0x1424] ;  /* 0x0014240001947983 */ /* 0x002ea20000300800 */
[----:B------:R-:W-:-:S09]  /*71f90*/  IMAD.WIDE R34, R143, 0x4, R4 ;  /* 0x000000048f227825 */ /* 0x000fd200078e0204 */
[----:B---3--:R1:W-:Y:S04]  /*71fa0*/  @P6 STG.E desc[UR6][R34.64], R140 ;  /* 0x0000008c22006986 */ /* 0x0083e8000c101906 */
[----:B-1----:R-:W3:Y:S01]  /*71fb0*/  LDL.LU R140, [R1+0x1024] ;  /* 0x00102400018c7983 */ /* 0x002ee20000300800 */
[----:B------:R-:W-:Y:S01]  /*71fc0*/  ISETP.LT.AND P6, PT, R14, UR9, !P5 ;  /* 0x000000090e007c0c */ /* 0x000fe2000efc1270 */
[----:B------:R-:W-:Y:S01]  /*71fd0*/  IMAD.WIDE R34, R143, 0x4, R6 ;  /* 0x000000048f227825 */ /* 0x000fe200078e0206 */
[----:B------:R-:W-:Y:S01]  /*71fe0*/  ISETP.LT.AND P5, PT, R13, UR8, !P5 ;  /* 0x000000080d007c0c */ /* 0x000fe2000efa1270 */
[----:B------:R-:W-:-:S10]  /*71ff0*/  ULDC.64 UR8, c[0x0][0x228] ;  /* 0x00008a0000087ab9 */ /* 0x000fd40000000a00 */
[----:B----4-:R1:W-:Y:S02]  /*72000*/  @P6 STG.E desc[UR6][R34.64], R144 ;  /* 0x0000009022006986 */ /* 0x0103e4000c101906 */
[----:B-1----:R-:W-:Y:S02]  /*72010*/  IMAD.WIDE R34, R143, 0x4, R8 ;  /* 0x000000048f227825 */ /* 0x002fe400078e0208 */
[----:B------:R-:W4:Y:S04]  /*72020*/  LDL.LU R143, [R1+0x20c8] ;  /* 0x0020c800018f7983 */ /* 0x000f280000300800 */
[----:B------:R-:W4:Y:S04]  /*72030*/  LDL.LU R144, [R1+0xc24] ;  /* 0x000c240001907983 */ /* 0x000f280000300800 */
[----:B------:R1:W-:Y:S01]  /*72040*/  @P5 STG.E desc[UR6][R34.64], R141 ;  /* 0x0000008d22005986 */ /* 0x0003e2000c101906 */
[----:B------:R-:W-:-:S03]  /*72050*/  VIADD R80, R10, 0x1a ;  /* 0x0000001a0a507836 */ /* 0x000fc60000000000 */
[----:B-1----:R-:W4:Y:S02]  /*72060*/  LDL.LU R141, [R1+0x824] ;  /* 0x00082400018d7983 */ /* 0x002f240000300800 */
        /* <DEDUP_REMOVED lines=13> */
[----:B------:R-:W-:Y:S02]  /*72140*/  ISETP.LT.AND P6, PT, R14, UR9, !P5 ;  /* 0x000000090e007c0c */ /* 0x000fe4000efc1270 */
[----:B------:R-:W-:Y:S01]  /*72150*/  ISETP.LT.AND P5, PT, R13, UR8, !P5 ;  /* 0x000000080d007c0c */ /* 0x000fe2000efa1270 */
[----:B------:R-:W-:Y:S01]  /*72160*/  IMAD.WIDE R34, R146, 0x4, R6 ;  /* 0x0000000492227825 */ /* 0x000fe200078e0206 */
[----:B------:R-:W-:-:S09]  /*72170*/  ULDC.64 UR8, c[0x0][0x228] ;  /* 0x00008a0000087ab9 */ /* 0x000fd20000000a00 */
[----:B------:R1:W-:Y:S02]  /*72180*/  @P6 STG.E desc[UR6][R34.64], R148 ;  /* 0x0000009422006986 */ /* 0x0003e4000c101906 */
[----:B-1----:R-:W-:Y:S02]  /*72190*/  IMAD.WIDE R34, R146, 0x4, R8 ;  /* 0x0000000492227825 */ /* 0x002fe400078e0208 */
        /* <DEDUP_REMOVED lines=24> */
[----:B--2---:R1:W-:Y:S04]  /*72320*/  @P5 STG.E desc[UR6][R34.64], R142 ;  /* 0x0000008e22005986 */ /* 0x0043e8000c101906 */
[----:B-1----:R-:W2:Y:S04]  /*72330*/  LDL.LU R142, [R1+0xc28] ;  /* 0x000c2800018e7983 */ /* 0x002ea80000300800 */
[----:B------:R-:W2:Y:S01]  /*72340*/  LDL.LU R150, [R1+0x828] ;  /* 0x0008280001967983 */ /* 0x000ea20000300800 */
[----:B------:R-:W-:Y:S01]  /*72350*/  ISETP.GE.AND P5, PT, R80, UR9, PT ;  /* 0x0000000950007c0c */ /* 0x000fe2000bfa6270 */
[----:B------:R-:W-:Y:S01]  /*72360*/  IMAD.WIDE R34, R143, 0x4, R2 ;  /* 0x000000048f227825 */ /* 0x000fe200078e0202 */
[----:B------:R-:W-:Y:S01]  /*72370*/  ULDC UR9, c[0x0][0x228] ;  /* 0x00008a0000097ab9 */ /* 0x000fe20000000800 */
[----:B------:R-:W2:Y:S01]  /*72380*/  LDL.LU R147, [R1+0x438] ;  /* 0x0004380001937983 */ /* 0x000ea20000300800 */
[----:B------:R-:W-:Y:S01]  /*72390*/  ISETP.LT.AND P6, PT, R11, UR10, !P5 ;  /* 0x0000000a0b007c0c */ /* 0x000fe2000efc1270 */
[----:B------:R-:W-:Y:S01]  /*723a0*/  VIADD R80, R10, 0x1d ;  /* 0x0000001d0a507836 */ /* 0x000fe20000000000 */
[----:B------:R-:W-:-:S11]  /*723b0*/  ULDC UR10, c[0x0][0x228] ;  /* 0x00008a00000a7ab9 */ /* 0x000fd60000000800 */
[----:B---3--:R1:W-:Y:S04]  /*723c0*/  @P6 STG.E desc[UR6][R34.64], R140 ;  /* 0x0000008c22006986 */ /* 0x0083e8000c101906 */
[----:B-1----:R-:W3:Y:S01]  /*723d0*/  LDL.LU R140, [R1+0x38] ;  /* 0x00003800018c7983 */ /* 0x002ee20000300800 */
        /* <DEDUP_REMOVED lines=8> */
[----:B----4-:R1:W-:Y:S04]  /*72460*/  @P6 STG.E desc[UR6][R34.64], R144 ;  /* 0x0000009022006986 */ /* 0x0103e8000c101906 */
[----:B-1----:R-:W4:Y:S01]  /*72470*/  LDL.LU R144, [R1+0x1c2c] ;  /* 0x001c2c0001907983 */ /* 0x002f220000300800 */
[----:B------:R-:W-:-:S03]  /*72480*/  IMAD.WIDE R34, R143, 0x4, R8 ;  /* 0x000000048f227825 */ /* 0x000fc600078e0208 */
[----:B------:R-:W4:Y:S04]  /*72490*/  LDL.LU R143, [R1+0x20d4] ;  /* 0x0020d400018f7983 */ /* 0x000f280000300800 */
[----:B------:R1:W-:Y:S04]  /*724a0*/  @P5 STG.E desc[UR6][R34.64], R141 ;  /* 0x0000008d22005986 */ /* 0x0003e8000c101906 */
        /* <DEDUP_REMOVED lines=49> */
[C---:B------:R-:W-:Y:S01]  /*727c0*/  IMAD.WIDE R34, R143.reuse, 0x4, R2 ;  /* 0x000000048f227825 */ /* 0x040fe200078e0202 */
[----:B------:R-:W-:Y:S01]  /*727d0*/  ULDC UR10, c[0x0][0x228] ;  /* 0x00008a00000a7ab9 */ /* 0x000fe20000000800 */
[----:B------:R-:W2:Y:S10]  /*727e0*/  LDL.LU R148, [R1+0x1430] ;  /* 0x0014300001947983 */ /* 0x000eb40000300800 */
[----:B------:R1:W-:Y:S01]  /*727f0*/  @P6 STG.E desc[UR6][R34.64], R146 ;  /* 0x0000009222006986 */ /* 0x0003e2000c101906 */
[----:B------:R-:W-:Y:S01]  /*72800*/  ISETP.LT.AND P6, PT, R12, UR9, !P5 ;  /* 0x000000090c007c0c */ /* 0x000fe2000efc1270 */
[----:B------:R-:W-:Y:S01]  /*72810*/  ULDC UR9, c[0x0][0x228] ;  /* 0x00008a0000097ab9 */ /* 0x000fe20000000800 */
[----:B-1----:R-:W-:-:S11]  /*72820*/  IMAD.WIDE R34, R143, 0x4, R4 ;  /* 0x000000048f227825 */ /* 0x002fd600078e0204 */
[----:B---3--:R1:W-:Y:S04]  /*72830*/  @P6 STG.E desc[UR6][R34.64], R140 ;  /* 0x0000008c22006986 */ /* 0x0083e8000c101906 */
[----:B-1----:R-:W3:Y:S01]  /*72840*/  LDL.LU R140, [R1+0x1030] ;  /* 0x00103000018c7983 */ /* 0x002ee20000300800 */
[----:B------:R-:W-:Y:S01]  /*72850*/  ISETP.LT.AND P6, PT, R14, UR9, !P5 ;  /* 0x000000090e007c0c */ /* 0x000fe2000efc1270 */
[----:B------:R-:W-:Y:S02]  /*72860*/  IMAD.WIDE R34, R143, 0x4, R6 ;  /* 0x000000048f227825 */ /* 0x000fe400078e0206 */
[----:B------:R-:W3:Y:S01]  /*72870*/  LDL.LU R146, [R1+0x20dc] ;  /* 0x0020dc0001927983 */ /* 0x000ee20000300800 */
[----:B------:R-:W-:Y:S01]  /*72880*/  ISETP.LT.AND P5, PT, R13, UR8, !P5 ;  /* 0x000000080d007c0c */ /* 0x000fe2000efa1270 */
[----:B------:R-:W-:Y:S01]  /*72890*/  VIADD R80, R10, 0x20 ;  /* 0x000000200a507836 */ /* 0x000fe20000000000 */
[----:B------:R-:W-:-:S07]  /*728a0*/  ULDC.64 UR8, c[0x0][0x228] ;  /* 0x00008a0000087ab9 */ /* 0x000fce0000000a00 */
[----:B------:R1:W-:Y:S04]  /*728b0*/  @P6 STG.E desc[UR6][R34.64], R147 ;  /* 0x0000009322006986 */ /* 0x0003e8000c101906 */
[----:B-1----:R-:W3:Y:S01]  /*728c0*/  LDL.LU R147, [R1+0xc30] ;  /* 0x000c300001937983 */ /* 0x002ee20000300800 */
[----:B------:R-:W-:-:S05]  /*728d0*/  IMAD.WIDE R34, R143, 0x4, R8 ;  /* 0x000000048f227825 */ /* 0x000fca00078e0208 */
[----:B----4-:R1:W-:Y:S01]  /*728e0*/  @P5 STG.E desc[UR6][R34.64], R141 ;  /* 0x0000008d22005986 */ /* 0x0103e2000c101906 */
[----:B------:R-:W-:Y:S01]  /*728f0*/  ISETP.GE.AND P5, PT, R80, UR9, PT ;  /* 0x0000000950007c0c */ /* 0x000fe2000bfa6270 */
[----:B------:R-:W-:Y:S02]  /*72900*/  ULDC UR9, c[0x0][0x228] ;  /* 0x00008a0000097ab9 */ /* 0x000fe40000000800 */
[----:B-1----:R-:W4:Y:S01]  /*72910*/  LDL.LU R141, [R1+0x830] ;  /* 0x00083000018d7983 */ /* 0x002f220000300800 */
[----:B------:R-:W-:Y:S01]  /*72920*/  ISETP.LT.AND P6, PT, R11, UR10, !P5 ;  /* 0x0000000a0b007c0c */ /* 0x000fe2000efc1270 */
[----:B------:R-:W-:Y:S01]  /*72930*/  IMAD.WIDE R34, R144, 0x4, R2 ;  /* 0x0000000490227825 */ /* 0x000fe200078e0202 */
[----:B------:R-:W-:Y:S01]  /*72940*/  ULDC UR10, c[0x0][0x228] ;  /* 0x00008a00000a7ab9 */ /* 0x000fe20000000800 */
[----:B------:R-:W4:Y:S10]  /*72950*/  LDL.LU R143, [R1+0x20e0] ;  /* 0x0020e000018f7983 */ /* 0x000f340000300800 */
[----:B------:R1:W-:Y:S01]  /*72960*/  @P6 STG.E desc[UR6][R34.64], R145 ;  /* 0x0000009122006986 */ /* 0x0003e2000c101906 */
[----:B------:R-:W-:Y:S01]  /*72970*/  ISETP.LT.AND P6, PT, R12, UR9, !P5 ;  /* 0x000000090c007c0c */ /* 0x000fe2000efc1270 */
[----:B------:R-:W-:-:S02]  /*72980*/  ULDC UR9, c[0x0][0x228] ;  /* 0x00008a0000097ab9 */ /* 0x000fc40000000800 */
        /* <DEDUP_REMOVED lines=8> */
[----:B------:R1:W-:Y:S02]  /*72a10*/  @P6 STG.E desc[UR6][R34.64], R148 ;  /* 0x0000009422006986 */ /* 0x0003e4000c101906 */
[----:B-1----:R-:W-:Y:S02]  /*72a20*/  IMAD.WIDE R34, R144, 0x4, R8 ;  /* 0x0000000490227825 */ /* 0x002fe400078e0208 */
[----:B------:R-:W2:Y:S04]  /*72a30*/  LDL.LU R144, [R1+0x20e4] ;  /* 0x0020e40001907983 */ /* 0x000ea80000300800 */
[----:B------:R-:W2:Y:S04]  /*72a40*/  LDL.LU R148, [R1+0x1c34] ;  /* 0x001c340001947983 */ /* 0x000ea80000300800 */
[----:B---3--:R1:W-:Y:S04]  /*72a50*/  @P5 STG.E desc[UR6][R34.64], R140 ;  /* 0x0000008c22005986 */ /* 0x0083e8000c101906 */
[----:B-1----:R-:W3:Y:S01]  /*72a60*/  LDL.LU R140, [R1+0x1834] ;  /* 0x00183400018c7983 */ /* 0x002ee20000300800 */
        /* <DEDUP_REMOVED lines=36> */
[----:B------:R-:W-:Y:S02]  /*72cb0*/  ISETP.LT.AND P6, PT, R14, UR9, !P5 ;  /* 0x000000090e007c0c */ /* 0x000fe4000efc1270 */
[----:B------:R-:W-:Y:S01]  /*72cc0*/  ISETP.LT.AND P5, PT, R13, UR8, !P5 ;  /* 0x000000080d007c0c */ /* 0x000fe2000efa1270 */
[----:B------:R-:W-:Y:S01]  /*72cd0*/  IMAD.WIDE R34, R143, 0x4, R6 ;  /* 0x000000048f227825 */ /* 0x000fe200078e0206 */
[----:B------:R-:W-:-:S03]  /*72ce0*/  ULDC.64 UR8, c[0x0][0x228] ;  /* 0x00008a0000087ab9 */ /* 0x000fc60000000a00 */
[----:B------:R-:W-:-:S06]  /*72cf0*/  VIADD R80, R10, 0x23 ;  /* 0x000000230a507836 */ /* 0x000fcc0000000000 */
[----:B------:R1:W-:Y:S02]  /*72d00*/  @P6 STG.E desc[UR6][R34.64], R147 ;  /* 0x0000009322006986 */ /* 0x0003e4000c101906 */
[----:B-1----:R-:W-:Y:S02]  /*72d10*/  IMAD.WIDE R34, R143, 0x4, R8 ;  /* 0x000000048f227825 */ /* 0x002fe400078e0208 */
[----:B------:R-:W3:Y:S04]  /*72d20*/  LDL.LU R143, [R1+0x20ec] ;  /* 0x0020ec00018f7983 */ /* 0x000ee80000300800 */
[----:B----4-:R1:W-:Y:S01]  /*72d30*/  @P5 STG.E desc[UR6][R34.64], R141 ;  /* 0x0000008d22005986 */ /* 0x0103e2000c101906 */
        /* <DEDUP_REMOVED lines=22> */
[----:B-1----:R-:W3:Y:S04]  /*72ea0*/  LDL.LU R140, [R1+0xc38] ;  /* 0x000c3800018c7983 */ /* 0x002ee80000300800 */
[----:B------:R-:W3:Y:S01]  /*72eb0*/  LDL.LU R150, [R1+0x838] ;  /* 0x0008380001967983 */ /* 0x000ee20000300800 */
[----:B------:R-:W-:-:S03]  /*72ec0*/  VIADD R80, R10, 0x24 ;  /* 0x000000240a507836 */ /* 0x000fc60000000000 */
[----:B------:R-:W3:Y:S02]  /*72ed0*/  LDL.LU R148, [R1+0x448] ;  /* 0x0004480001947983 */ /* 0x000ee40000300800 */
[----:B------:R-:W-:Y:S01]  /*72ee0*/  ISETP.GE.AND P5, PT, R80, UR9, PT ;  /* 0x0000000950007c0c */ /* 0x000fe2000bfa6270 */
[----:B------:R-:W-:Y:S01]  /*72ef0*/  IMAD.WIDE R34, R146, 0x4, R2 ;  /* 0x0000000492227825 */ /* 0x000fe200078e0202 */
[----:B------:R-:W-:Y:S02]  /*72f00*/  ULDC UR9, c[0x0][0x228] ;  /* 0x00008a0000097ab9 */ /* 0x000fe40000000800 */
        /* <DEDUP_REMOVED lines=13> */
[----:B------:R1:W-:Y:S04]  /*72fe0*/  @P6 STG.E desc[UR6][R34.64], R145 ;  /* 0x0000009122006986 */ /* 0x0003e8000c101906 */
[----:B-1----:R-:W4:Y:S01]  /*72ff0*/  LDL.LU R145, [R1+0x1c3c] ;  /* 0x001c3c0001917983 */ /* 0x002f220000300800 */
[----:B------:R-:W-:-:S03]  /*73000*/  IMAD.WIDE R34, R146, 0x4, R8 ;  /* 0x0000000492227825 */ /* 0x000fc600078e0208 */
[----:B------:R-:W4:Y:S04]  /*73010*/  LDL.LU R146, [R1+0x20f4] ;  /* 0x0020f40001927983 */ /* 0x000f280000300800 */
[----:B--2---:R1:W-:Y:S04]  /*73020*/  @P5 STG.E desc[UR6][R34.64], R142 ;  /* 0x0000008e22005986 */ /* 0x0043e8000c101906 */
[----:B-1----:R-:W2:Y:S01]  /*73030*/  LDL.LU R142, [R1+0x183c] ;  /* 0x00183c00018e7983 */ /* 0x002ea20000300800 */
        /* <DEDUP_REMOVED lines=52> */
[----:B------:R1:W-:Y:S01]  /*73380*/  @P6 STG.E desc[UR6][R34.64], R143 ;  /* 0x0000008f22006986 */ /* 0x0003e2000c101906 */
[----:B------:R-:W-:Y:S01]  /*73390*/  ISETP.LT.AND P6, PT, R12, UR9, !P5 ;  /* 0x000000090c007c0c */ /* 0x000fe2000efc1270 */
[----:B------:R-:W-:Y:S01]  /*733a0*/  ULDC UR9, c[0x0][0x228] ;  /* 0x00008a0000097ab9 */ /* 0x000fe20000000800 */
[----:B-1----:R-:W-:-:S11]  /*733b0*/  IMAD.WIDE R34, R146, 0x4, R4 ;  /* 0x0000000492227825 */ /* 0x002fd600078e0204 */
[----:B----4-:R1:W-:Y:S04]  /*733c0*/  @P6 STG.E desc[UR6][R34.64], R141 ;  /* 0x0000008d22006986 */ /* 0x0103e8000c101906 */
        /* <DEDUP_REMOVED lines=14> */
[----:B------:R-:W-:Y:S01]  /*734b0*/  IMAD.WIDE R34, R145, 0x4, R2 ;  /* 0x0000000491227825 */ /* 0x000fe200078e0202 */
[----:B------:R-:W-:Y:S01]  /*734c0*/  ULDC UR10, c[0x0][0x228] ;  /* 0x00008a00000a7ab9 */ /* 0x000fe20000000800 */
[----:B------:R-:W2:Y:S10]  /*734d0*/  LDL.LU R146, [R1+0x2100] ;  /* 0x0021000001927983 */ /* 0x000eb40000300800 */
[----:B------:R1:W-:Y:S01]  /*734e0*/  @P6 STG.E desc[UR6][R34.64], R144 ;  /* 0x0000009022006986 */ /* 0x0003e2000c101906 */
[----:B------:R-:W-:Y:S01]  /*734f0*/  ISETP.LT.AND P6, PT, R12, UR9, !P5 ;  /* 0x000000090c007c0c */ /* 0x000fe2000efc1270 */
[----:B------:R-:W-:-:S02]  /*73500*/  ULDC UR9, c[0x0][0x228] ;  /* 0x00008a0000097ab9 */ /* 0x000fc40000000800 */
        /* <DEDUP_REMOVED lines=8> */
[----:B------:R1:W-:Y:S02]  /*73590*/  @P6 STG.E desc[UR6][R34.64], R147 ;  /* 0x0000009322006986 */ /* 0x0003e4000c101906 */
[----:B-1----:R-:W-:Y:S02]  /*735a0*/  IMAD.WIDE R34, R145, 0x4, R8 ;  /* 0x0000000491227825 */ /* 0x002fe400078e0208 */
[----:B------:R-:W3:Y:S04]  /*735b0*/  LDL.LU R145, [R1+0x2104] ;  /* 0x0021040001917983 */ /* 0x000ee80000300800 */
[----:B------:R-:W3:Y:S01]  /*735c0*/  LDL.LU R147, [R1+0x1c44] ;  /* 0x001c440001937983 */ /* 0x000ee20000300800 */
[----:B------:R-:W-:-:S03]  /*735d0*/  VIADD R80, R10, 0x29 ;  /* 0x000000290a507836 */ /* 0x000fc60000000000 */
[----:B----4-:R1:W-:Y:S02]  /*735e0*/  @P5 STG.E desc[UR6][R34.64], R141 ;  /* 0x0000008d22005986 */ /* 0x0103e4000c101906 */
        /* <DEDUP_REMOVED lines=63> */
[----:B------:R1:W-:Y:S02]  /*739e0*/  @P6 STG.E desc[UR6][R34.64], R147 ;  /* 0x0000009322006986 */ /* 0x0003e4000c101906 */
[----:B-1----:R-:W-:Y:S02]  /*739f0*/  IMAD.WIDE R34, R145, 0x4, R8 ;  /* 0x0000000491227825 */ /* 0x002fe400078e0208 */
[----:B------:R-:W3:Y:S04]  /*73a00*/  LDL.LU R145, [R1+0x2110] ;  /* 0x0021100001917983 */ /* 0x000ee80000300800 */
[----:B----4-:R1:W-:Y:S04]  /*73a10*/  @P5 STG.E desc[UR6][R34.64], R141 ;  /* 0x0000008d22005986 */ /* 0x0103e8000c101906 */
        /* <DEDUP_REMOVED lines=20> */
[----:B------:R1:W-:Y:S04]  /*73b60*/  @P6 STG.E desc[UR6][R34.64], R144 ;  /* 0x0000009022006986 */ /* 0x0003e8000c101906 */
        /* <DEDUP_REMOVED lines=85> */
[----:B----4-:R1:W-:Y:S01]  /*740c0*/  @P6 STG.E desc[UR6][R34.64], R141 ;  /* 0x0000008d22006986 */ /* 0x0103e2000c101906 */
[----:B------:R-:W-:-:S03]  /*740d0*/  ISETP.LT.AND P6, PT, R14, UR9, !P5 ;  /* 0x000000090e007c0c */ /* 0x000fc6000efc1270 */
[----:B-1----:R-:W4:Y:S01]  /*740e0*/  LDL.LU R141, [R1+0x460] ;  /* 0x00046000018d7983 */ /* 0x002f220000300800 */
[----:B------:R-:W-:Y:S01]  /*740f0*/  IMAD.WIDE R34, R144, 0x4, R6 ;  /* 0x0000000490227825 */ /* 0x000fe200078e0206 */
[----:B------:R-:W-:Y:S01]  /*74100*/  ISETP.LT.AND P5, PT, R13, UR8, !P5 ;  /* 0x000000080d007c0c */ /* 0x000fe2000efa1270 */
[----:B------:R-:W-:-:S07]  /*74110*/  ULDC.64 UR8, c[0x0][0x228] ;  /* 0x00008a0000087ab9 */ /* 0x000fce0000000a00 */
        /* <DEDUP_REMOVED lines=92> */
[----:B------:R1:W-:Y:S04]  /*746e0*/  @P6 STG.E desc[UR6][R34.64], R145 ;  /* 0x0000009122006986 */ /* 0x0003e8000c101906 */
        /* <DEDUP_REMOVED lines=38> */
[----:B----4-:R1:W-:Y:S01]  /*74950*/  @P6 STG.E desc[UR6][R34.64], R141 ;  /* 0x0000008d22006986 */ /* 0x0103e2000c101906 */
[----:B------:R-:W-:-:S03]  /*74960*/  ISETP.LT.AND P6, PT, R14, UR9, !P5 ;  /* 0x000000090e007c0c */ /* 0x000fc6000efc1270 */
[----:B-1----:R-:W4:Y:S01]  /*74970*/  LDL.LU R141, [R1+0x46c] ;  /* 0x00046c00018d7983 */ /* 0x002f220000300800 */
[----:B------:R-:W-:-:S03]  /*74980*/  IMAD.WIDE R34, R144, 0x4, R6 ;  /* 0x0000000490227825 */ /* 0x000fc600078e0206 */
[----:B------:R-:W4:Y:S06]  /*74990*/  LDL.LU R145, [R1+0x213c] ;  /* 0x00213c0001917983 */ /* 0x000f2c0000300800 */
[----:B------:R1:W-:Y:S01]  /*749a0*/  @P6 STG.E desc[UR6][R34.64], R147 ;  /* 0x0000009322006986 */ /* 0x0003e2000c101906 */
[----:B------:R-:W-:Y:S01]  /*749b0*/  ISETP.LT.AND P5, PT, R13, UR8, !P5 ;  /* 0x000000080d007c0c */ /* 0x000fe2000efa1270 */
[----:B------:R-:W-:Y:S01]  /*749c0*/  ULDC.64 UR8, c[0x0][0x228] ;  /* 0x00008a0000087ab9 */ /* 0x000fe20000000a00 */
[----:B-1----:R-:W-:Y:S02]  /*749d0*/  IMAD.WIDE R34, R144, 0x4, R8 ;  /* 0x0000000490227825 */ /* 0x002fe400078e0208 */
[----:B------:R-:W4:Y:S09]  /*749e0*/  LDL.LU R144, [R1+0x1c60] ;  /* 0x001c600001907983 */ /* 0x000f320000300800 */
        /* <DEDUP_REMOVED lines=173> */
[----:B--2---:R1:W-:Y:S01]  /*754c0*/  @P6 STG.E desc[UR6][R34.64], R142 ;  /* 0x0000008e22006986 */ /* 0x0043e2000c101906 */
[----:B------:R-:W-:-:S03]  /*754d0*/  ISETP.LT.AND P6, PT, R14, UR9, !P5 ;  /* 0x000000090e007c0c */ /* 0x000fc6000efc1270 */
[----:B-1----:R-:W2:Y:S01]  /*754e0*/  LDL.LU R142, [R1+0x7c] ;  /* 0x00007c00018e7983 */ /* 0x002ea20000300800 */
[----:B------:R-:W-:-:S03]  /*754f0*/  IMAD.WIDE R34, R145, 0x4, R6 ;  /* 0x0000000491227825 */ /* 0x000fc600078e0206 */
[----:B------:R-:W2:Y:S06]  /*75500*/  LDL.LU R144, [R1+0x215c] ;  /* 0x00215c0001907983 */ /* 0x000eac0000300800 */
[----:B------:R1:W-:Y:S01]  /*75510*/  @P6 STG.E desc[UR6][R34.64], R148 ;  /* 0x0000009422006986 */ /* 0x0003e2000c101906 */
[----:B------:R-:W-:Y:S01]  /*75520*/  ISETP.LT.AND P5, PT, R13, UR8, !P5 ;  /* 0x000000080d007c0c */ /* 0x000fe2000efa1270 */
[----:B------:R-:W-:Y:S01]  /*75530*/  VIADD R80, R10, 0x3f ;  /* 0x0000003f0a507836 */ /* 0x000fe20000000000 */
[----:B------:R-:W-:Y:S01]  /*75540*/  ULDC.64 UR8, c[0x0][0x228] ;  /* 0x00008a0000087ab9 */ /* 0x000fe20000000a00 */
[----:B-1----:R-:W-:-:S02]  /*75550*/  IMAD.WIDE R34, R145, 0x4, R8 ;  /* 0x0000000491227825 */ /* 0x002fc400078e0208 */
[----:B------:R-:W2:Y:S08]  /*75560*/  LDL.LU R145, [R1+0x1c70] ;  /* 0x001c700001917983 */ /* 0x000eb00000300800 */
        /* <DEDUP_REMOVED lines=115> */
[----:B-1----:R-:W4:Y:S01]  /*75ca0*/  LDL.LU R141, [R1+0xc78] ;  /* 0x000c7800018d7983 */ /* 0x002f220000300800 */
[----:B------:R-:W-:-:S03]  /*75cb0*/  VIADD R80, R10, 0x44 ;  /* 0x000000440a507836 */ /* 0x000fc60000000000 */
[----:B------:R-:W4:Y:S02]  /*75cc0*/  LDL.LU R150, [R1+0x888] ;  /* 0x0008880001967983 */ /* 0x000f240000300800 */
[----:B------:R-:W-:Y:S01]  /*75cd0*/  ISETP.GE.AND P5, PT, R80, UR9, PT ;  /* 0x0000000950007c0c */ /* 0x000fe2000bfa6270 */
[----:B------:R-:W-:Y:S01]  /*75ce0*/  IMAD.WIDE R34, R146, 0x4, R2 ;  /* 0x0000000492227825 */ /* 0x000fe200078e0202 */
[----:B------:R-:W4:Y:S01]  /*75cf0*/  LDL.LU R148, [R1+0x488] ;  /* 0x0004880001947983 */ /* 0x000f220000300800 */
[----:B------:R-:W-:Y:S01]  /*75d00*/  ULDC UR9, c[0x0][0x228] ;  /* 0x00008a0000097ab9 */ /* 0x000fe20000000800 */
        /* <DEDUP_REMOVED lines=83> */
[----:B-1----:R-:W2:Y:S01]  /*76240*/  LDL.LU R148, [R1+0x1080] ;  /* 0x0010800001947983 */ /* 0x002ea20000300800 */
[----:B------:R-:W-:-:S09]  /*76250*/  IMAD.WIDE R34, R146, 0x4, R8 ;  /* 0x0000000492227825 */ /* 0x000fd200078e0208 */
        /* <DEDUP_REMOVED lines=17> */
[----:B------:R-:W-:-:S09]  /*76370*/  IMAD.WIDE R34, R145, 0x4, R6 ;  /* 0x0000000491227825 */ /* 0x000fd200078e0206 */
[----:B------:R1:W-:Y:S01]  /*76380*/  @P6 STG.E desc[UR6][R34.64], R147 ;  /* 0x0000009322006986 */ /* 0x0003e2000c101906 */
[----:B------:R-:W-:Y:S01]  /*76390*/  ISETP.LT.AND P5, PT, R13, UR8, !P5 ;  /* 0x000000080d007c0c */ /* 0x000fe2000efa1270 */
[----:B------:R-:W-:Y:S01]  /*763a0*/  ULDC.64 UR8, c[0x0][0x228] ;  /* 0x00008a0000087ab9 */ /* 0x000fe20000000a00 */
[----:B-1----:R-:W-:Y:S02]  /*763b0*/  IMAD.WIDE R34, R145, 0x4, R8 ;  /* 0x0000000491227825 */ /* 0x002fe400078e0208 */
[----:B------:R-:W4:Y:S04]  /*763c0*/  LDL.LU R145, [R1+0x2188] ;  /* 0x0021880001917983 */ /* 0x000f280000300800 */
[----:B------:R-:W4:Y:S05]  /*763d0*/  LDL.LU R147, [R1+0x1e54] ;  /* 0x001e540001937983 */ /* 0x000f2a0000300800 */
        /* <DEDUP_REMOVED lines=17> */
[----:B------:R-:W-:Y:S01]  /*764f0*/  ULDC UR8, c[0x0][0x22c] ;  /* 0x00008b0000087ab9 */ /* 0x000fe20000000800 */
[----:B------:R-:W-:Y:S01]  /*76500*/  ULDC UR9, c[0x0][0x228] ;  /* 0x00008a0000097ab9 */ /* 0x000fe20000000800 */
[----:B------:R-:W-:-:S08]  /*76510*/  VIADD R80, R10, 0x4a ;  /* 0x0000004a0a507836 */ /* 0x000fd00000000000 */
[----:B------:R1:W-:Y:S02]  /*76520*/  @P6 STG.E desc[UR6][R34.64], R144 ;  /* 0x0000009022006986 */ /* 0x0003e4000c101906 */
[----:B-1----:R-:W-:Y:S02]  /*76530*/  IMAD.WIDE R34, R143, 0x4, R8 ;  /* 0x000000048f227825 */ /* 0x002fe400078e0208 */
[----:B------:R-:W3:Y:S04]  /*76540*/  LDL.LU R143, [R1+0x218c] ;  /* 0x00218c00018f7983 */ /* 0x000ee80000300800 */
[----:B------:R-:W3:Y:S04]  /*76550*/  LDL.LU R144, [R1+0x1084] ;  /* 0x0010840001907983 */ /* 0x000ee80000300800 */
[----:B----4-:R1:W-:Y:S01]  /*76560*/  @P5 STG.E desc[UR6][R34.64], R141 ;  /* 0x0000008d22005986 */ /* 0x0103e2000c101906 */
[----:B------:R-:W-:Y:S01]  /*76570*/  ISETP.GE.AND P5, PT, R80, UR8, PT ;  /* 0x0000000850007c0c */ /* 0x000fe2000bfa6270 */
[----:B------:R-:W-:-:S03]  /*76580*/  ULDC UR8, c[0x0][0x228] ;  /* 0x00008a0000087ab9 */ /* 0x000fc60000000800 */
[----:B------:R-:W-:Y:S01]  /*76590*/  ISETP.LT.AND P6, PT, R11, UR9, !P5 ;  /* 0x000000090b007c0c */ /* 0x000fe2000efc1270 */
[----:B-1----:R-:W4:Y:S01]  /*765a0*/  LDL.LU R141, [R1+0xc84] ;  /* 0x000c8400018d7983 */ /* 0x002f220000300800 */
[----:B------:R-:W-:Y:S01]  /*765b0*/  IMAD.WIDE R34, R146, 0x4, R2 ;  /* 0x0000000492227825 */ /* 0x000fe200078e0202 */
[----:B------:R-:W-:-:S10]  /*765c0*/  ULDC UR9, c[0x0][0x228] ;  /* 0x00008a0000097ab9 */ /* 0x000fd40000000800 */
[----:B------:R1:W-:Y:S01]  /*765d0*/  @P6 STG.E desc[UR6][R34.64], R147 ;  /* 0x0000009322006986 */ /* 0x0003e2000c101906 */
[----:B------:R-:W-:Y:S01]  /*765e0*/  ISETP.LT.AND P6, PT, R12, UR8, !P5 ;  /* 0x000000080c007c0c */ /* 0x000fe2000efc1270 */
[----:B------:R-:W-:Y:S02]  /*765f0*/  ULDC UR8, c[0x0][0x228] ;  /* 0x00008a0000087ab9 */ /* 0x000fe40000000800 */
[----:B-1----:R-:W4:Y:S01]  /*76600*/  LDL.LU R147, [R1+0x894] ;  /* 0x0008940001937983 */ /* 0x002f220000300800 */
[----:B------:R-:W-:-:S09]  /*76610*/  IMAD.WIDE R34, R146, 0x4, R4 ;  /* 0x0000000492227825 */ /* 0x000fd200078e0204 */
[----:B--2---:R1:W-:Y:S01]  /*76620*/  @P6 STG.E desc[UR6][R34.64], R142 ;  /* 0x0000008e22006986 */ /* 0x0043e2000c101906 */
[----:B------:R-:W-:Y:S01]  /*76630*/  ISETP.LT.AND P6, PT, R14, UR8, !P5 ;  /* 0x000000080e007c0c */ /* 0x000fe2000efc1270 */
[----:B------:R-:W-:Y:S02]  /*76640*/  ULDC UR8, c[0x0][0x228] ;  /* 0x00008a0000087ab9 */ /* 0x000fe40000000800 */
[----:B-1----:R-:W2:Y:S01]  /*76650*/  LDL.LU R142, [R1+0x494] ;  /* 0x00049400018e7983 */ /* 0x002ea20000300800 */
[----:B------:R-:W-:Y:S01]  /*76660*/  IMAD.WIDE R34, R146, 0x4, R6 ;  /* 0x0000000492227825 */ /* 0x000fe200078e0206 */
[----:B------:R-:W-:Y:S01]  /*76670*/  ISETP.LT.AND P5, PT, R13, UR8, !P5 ;  /* 0x000000080d007c0c */ /* 0x000fe2000efa1270 */
[----:B------:R-:W-:-:S07]  /*76680*/  ULDC UR8, c[0x0][0x22c] ;  /* 0x00008b0000087ab9 */ /* 0x000fce0000000800 */
        /* <DEDUP_REMOVED lines=10> */
[----:B------:R-:W-:-:S13]  /*76730*/  ISETP.LT.AND P6, PT, R11, UR9, !P5 ;  /* 0x000000090b007c0c */ /* 0x000fda000efc1270 */
[----:B------:R1:W-:Y:S01]  /*76740*/  @P6 STG.E desc[UR6][R34.64], R144 ;  /* 0x0000009022006986 */ /* 0x0003e2000c101906 */
[----:B------:R-:W-:Y:S01]  /*76750*/  ISETP.LT.AND P6, PT, R12, UR8, !P5 ;  /* 0x000000080c007c0c */ /* 0x000fe2000efc1270 */
[----:B------:R-:W-:Y:S02]  /*76760*/  ULDC UR8, c[0x0][0x228] ;  /* 0x00008a0000087ab9 */ /* 0x000fe40000000800 */
[----:B-1----:R-:W3:Y:S01]  /*76770*/  LDL.LU R144, [R1+0x1888] ;  /* 0x0018880001907983 */ /* 0x002ee20000300800 */
[----:B------:R-:W-:-:S09]  /*76780*/  IMAD.WIDE R34, R145, 0x4, R4 ;  /* 0x0000000491227825 */ /* 0x000fd200078e0204 */
[----:B----4-:R1:W-:Y:S01]  /*76790*/  @P6 STG.E desc[UR6][R34.64], R141 ;  /* 0x0000008d22006986 */ /* 0x0103e2000c101906 */
[----:B------:R-:W-:Y:S01]  /*767a0*/  ISETP.LT.AND P6, PT, R14, UR8, !P5 ;  /* 0x000000080e007c0c */ /* 0x000fe2000efc1270 */
[----:B------:R-:W-:Y:S02]  /*767b0*/  ULDC UR8, c[0x0][0x228] ;  /* 0x00008a0000087ab9 */ /* 0x000fe40000000800 */
[----:B-1----:R-:W4:Y:S01]  /*767c0*/  LDL.LU R141, [R1+0x1488] ;  /* 0x00148800018d7983 */ /* 0x002f220000300800 */
[----:B------:R-:W-:Y:S01]  /*767d0*/  IMAD.WIDE R34, R145, 0x4, R6 ;  /* 0x0000000491227825 */ /* 0x000fe200078e0206 */
[----:B------:R-:W-:Y:S01]  /*767e0*/  ISETP.LT.AND P5, PT, R13, UR8, !P5 ;  /* 0x000000080d007c0c */ /* 0x000fe2000efa1270 */
[----:B------:R-:W-:-:S07]  /*767f0*/  ULDC.64 UR8, c[0x0][0x228] ;  /* 0x00008a0000087ab9 */ /* 0x000fce0000000a00 */
[----:B------:R1:W-:Y:S02]  /*76800*/  @P6 STG.E desc[UR6][R34.64], R147 ;  /* 0x0000009322006986 */ /* 0x0003e4000c101906 */
[----:B-1----:R-:W-:Y:S02]  /*76810*/  IMAD.WIDE R34, R145, 0x4, R8 ;  /* 0x0000000491227825 */ /* 0x002fe400078e0208 */
[----:B------:R-:W4:Y:S04]  /*76820*/  LDL.LU R145, [R1+0x2194] ;  /* 0x0021940001917983 */ /* 0x000f280000300800 */
[----:B------:R-:W4:Y:S01]  /*76830*/  LDL.LU R147, [R1+0x1088] ;  /* 0x0010880001937983 */ /* 0x000f220000300800 */
[----:B------:R-:W-:-:S03]  /*76840*/  VIADD R80, R10, 0x4c ;  /* 0x0000004c0a507836 */ /* 0x000fc60000000000 */
[----:B--2---:R1:W-:Y:S02]  /*76850*/  @P5 STG.E desc[UR6][R34.64], R142 ;  /* 0x0000008e22005986 */ /* 0x0043e4000c101906 */
[----:B------:R-:W-:Y:S01]  /*76860*/  ISETP.GE.AND P5, PT, R80, UR9, PT ;  /* 0x0000000950007c0c */ /* 0x000fe2000bfa6270 */
[----:B------:R-:W-:Y:S01]  /*76870*/  ULDC UR9, c[0x0][0x228] ;  /* 0x00008a0000097ab9 */ /* 0x000fe20000000800 */
[----:B-1----:R-:W2:Y:S02]  /*76880*/  LDL.LU R142, [R1+0xc88] ;  /* 0x000c8800018e7983 */ /* 0x002ea40000300800 */
        /* <DEDUP_REMOVED lines=25> */
[----:B------:R-:W-:-:S11]  /*76a20*/  IMAD.WIDE R34, R146, 0x4, R2 ;  /* 0x0000000492227825 */ /* 0x000fd600078e0202 */
        /* <DEDUP_REMOVED lines=11> */
[----:B------:R-:W-:-:S07]  /*76ae0*/  ULDC.64 UR8, c[0x0][0x228] ;  /* 0x00008a0000087ab9 */ /* 0x000fce0000000a00 */
[----:B------:R1:W-:Y:S02]  /*76af0*/  @P6 STG.E desc[UR6][R34.64], R148 ;  /* 0x0000009422006986 */ /* 0x0003e4000c101906 */
[----:B-1----:R-:W-:Y:S02]  /*76b00*/  IMAD.WIDE R34, R146, 0x4, R8 ;  /* 0x0000000492227825 */ /* 0x002fe400078e0208 */
[----:B------:R-:W2:Y:S04]  /*76b10*/  LDL.LU R146, [R1+0x108c] ;  /* 0x00108c0001927983 */ /* 0x000ea80000300800 */
[----:B---3--:R1:W-:Y:S04]  /*76b20*/  @P5 STG.E desc[UR6][R34.64], R140 ;  /* 0x0000008c22005986 */ /* 0x0083e8000c101906 */
[----:B-1----:R-:W3:Y:S01]  /*76b30*/  LDL.LU R140, [R1+0xc8c] ;  /* 0x000c8c00018c7983 */ /* 0x002ee20000300800 */
[----:B------:R-:W-:-:S02]  /*76b40*/  VIADD R80, R10, 0x4e ;  /* 0x0000004e0a507836 */ /* 0x000fc40000000000 */
[----:B------:R-:W-:Y:S01]  /*76b50*/  IMAD.WIDE R34, R145, 0x4, R2 ;  /* 0x0000000491227825 */ /* 0x000fe200078e0202 */
[----:B------:R-:W3:Y:S02]  /*76b60*/  LDL.LU R148, [R1+0x89c] ;  /* 0x00089c0001947983 */ /* 0x000ee40000300800 */
[----:B------:R-:W-:Y:S01]  /*76b70*/  ISETP.GE.AND P5, PT, R80, UR9, PT ;  /* 0x0000000950007c0c */ /* 0x000fe2000bfa6270 */
[----:B------:R-:W-:-:S03]  /*76b80*/  ULDC UR9, c[0x0][0x228] ;  /* 0x00008a0000097ab9 */ /* 0x000fc60000000800 */
        /* <DEDUP_REMOVED lines=8> */
[----:B------:R-:W-:Y:S01]  /*76c10*/  ISETP.LT.AND P6, PT, R14, UR9, !P5 ;  /* 0x000000090e007c0c */ /* 0x000fe2000efc1270 */
[----:B------:R-:W-:Y:S02]  /*76c20*/  ULDC UR9, c[0x0][0x228] ;  /* 0x00008a0000097ab9 */ /* 0x000fe40000000800 */
[----:B-1----:R-:W4:Y:S01]  /*76c30*/  LDL.LU R141, [R1+0x49c] ;  /* 0x00049c00018d7983 */ /* 0x002f220000300800 */
[----:B------:R-:W-:-:S03]  /*76c40*/  IMAD.WIDE R34, R145, 0x4, R6 ;  /* 0x0000000491227825 */ /* 0x000fc600078e0206 */
[----:B------:R-:W4:Y:S01]  /*76c50*/  LDL.LU R143, [R1+0x219c] ;  /* 0x00219c00018f7983 */ /* 0x000f220000300800 */
[----:B------:R-:W-:Y:S01]  /*76c60*/  ISETP.LT.AND P5, PT, R13, UR8, !P5 ;  /* 0x000000080d007c0c */ /* 0x000fe2000efa1270 */
[----:B------:R-:W-:-:S04]  /*76c70*/  ULDC UR8, c[0x0][0x22c] ;  /* 0x00008b0000087ab9 */ /* 0x000fc80000000800 */
        /* <DEDUP_REMOVED lines=18> */
[----:B------:R-:W-:Y:S01]  /*76da0*/  IMAD.WIDE R34, R144, 0x4, R6 ;  /* 0x0000000490227825 */ /* 0x000fe200078e0206 */
[----:B------:R-:W-:Y:S01]  /*76db0*/  ULDC UR8, c[0x0][0x228] ;  /* 0x00008a0000087ab9 */ /* 0x000fe20000000800 */
[----:B------:R-:W3:Y:S01]  /*76dc0*/  LDL.LU R146, [R1+0x21a0] ;  /* 0x0021a00001927983 */ /* 0x000ee20000300800 */
[----:B------:R-:W-:Y:S01]  /*76dd0*/  ISETP.LT.AND P5, PT, R13, UR8, !P5 ;  /* 0x000000080d007c0c */ /* 0x000fe2000efa1270 */
[----:B------:R-:W-:Y:S01]  /*76de0*/  VIADD R80, R10, 0x50 ;  /* 0x000000500a507836 */ /* 0x000fe20000000000 */
[----:B------:R-:W-:-:S07]  /*76df0*/  ULDC UR8, c[0x0][0x22c] ;  /* 0x00008b0000087ab9 */ /* 0x000fce0000000800 */
[----:B------:R1:W-:Y:S04]  /*76e00*/  @P6 STG.E desc[UR6][R34.64], R148 ;  /* 0x0000009422006986 */ /* 0x0003e8000c101906 */
[----:B-1----:R-:W3:Y:S01]  /*76e10*/  LDL.LU R148, [R1+0xc90] ;  /* 0x000c900001947983 */ /* 0x002ee20000300800 */
[----:B------:R-:W-:-:S05]  /*76e20*/  IMAD.WIDE R34, R144, 0x4, R8 ;  /* 0x0000000490227825 */ /* 0x000fca00078e0208 */
[----:B----4-:R1:W-:Y:S01]  /*76e30*/  @P5 STG.E desc[UR6][R34.64], R141 ;  /* 0x0000008d22005986 */ /* 0x0103e2000c101906 */
[----:B------:R-:W-:Y:S01]  /*76e40*/  ISETP.GE.AND P5, PT, R80, UR8, PT ;  /* 0x0000000850007c0c */ /* 0x000fe2000bfa6270 */
[----:B------:R-:W-:-:S03]  /*76e50*/  ULDC UR8, c[0x0][0x228] ;  /* 0x00008a0000087ab9 */ /* 0x000fc60000000800 */
[----:B------:R-:W-:Y:S01]  /*76e60*/  ISETP.LT.AND P6, PT, R11, UR9, !P5 ;  /* 0x000000090b007c0c */ /* 0x000fe2000efc1270 */
[----:B-1----:R-:W4:Y:S01]  /*76e70*/  LDL.LU R141, [R1+0x8a0] ;  /* 0x0008a000018d7983 */ /* 0x002f220000300800 */
[----:B------:R-:W-:-:S03]  /*76e80*/  IMAD.WIDE R34, R143, 0x4, R2 ;  /* 0x000000048f227825 */ /* 0x000fc600078e0202 */
[----:B------:R-:W4:Y:S08]  /*76e90*/  LDL.LU R144, [R1+0x21a4] ;  /* 0x0021a40001907983 */ /* 0x000f300000300800 */
[----:B------:R1:W-:Y:S01]  /*76ea0*/  @P6 STG.E desc[UR6][R34.64], R145 ;  /* 0x0000009122006986 */ /* 0x0003e2000c101906 */
[----:B------:R-:W-:Y:S01]  /*76eb0*/  ISETP.LT.AND P6, PT, R12, UR8, !P5 ;  /* 0x000000080c007c0c */ /* 0x000fe2000efc1270 */
[----:B------:R-:W-:-:S02]  /*76ec0*/  ULDC UR8, c[0x0][0x228] ;  /* 0x00008a0000087ab9 */ /* 0x000fc40000000800 */
[----:B-1----:R-:W4:Y:S01]  /*76ed0*/  LDL.LU R145, [R1+0x4a0] ;  /* 0x0004a00001917983 */ /* 0x002f220000300800 */
[----:B------:R-:W-:-:S09]  /*76ee0*/  IMAD.WIDE R34, R143, 0x4, R4 ;  /* 0x000000048f227825 */ /* 0x000fd200078e0204 */
[----:B--2---:R1:W-:Y:S01]  /*76ef0*/  @P6 STG.E desc[UR6][R34.64], R142 ;  /* 0x0000008e22006986 */ /* 0x0043e2000c101906 */
[----:B------:R-:W-:Y:S01]  /*76f00*/  ISETP.LT.AND P6, PT, R14, UR8, !P5 ;  /* 0x000000080e007c0c */ /* 0x000fe2000efc1270 */
[----:B------:R-:W-:Y:S02]  /*76f10*/  ULDC UR8, c[0x0][0x228] ;  /* 0x00008a0000087ab9 */ /* 0x000fe40000000800 */
[----:B-1----:R-:W2:Y:S01]  /*76f20*/  LDL.LU R142, [R1+0xa0] ;  /* 0x0000a000018e7983 */ /* 0x002ea20000300800 */
[----:B------:R-:W-:-:S09]  /*76f30*/  IMAD.WIDE R34, R143, 0x4, R6 ;  /* 0x000000048f227825 */ /* 0x000fd200078e0206 */
[----:B------:R1:W-:Y:S01]  /*76f40*/  @P6 STG.E desc[UR6][R34.64], R147 ;  /* 0x0000009322006986 */ /* 0x0003e2000c101906 */
[----:B------:R-:W-:Y:S01]  /*76f50*/  ISETP.LT.AND P5, PT, R13, UR8, !P5 ;  /* 0x000000080d007c0c */ /* 0x000fe2000efa1270 */
[----:B------:R-:W-:Y:S01]  /*76f60*/  VIADD R80, R10, 0x51 ;  /* 0x000000510a507836 */ /* 0x000fe20000000000 */
[----:B------:R-:W-:Y:S01]  /*76f70*/  ULDC.64 UR8, c[0x0][0x228] ;  /* 0x00008a0000087ab9 */ /* 0x000fe20000000a00 */
[----:B-1----:R-:W-:Y:S02]  /*76f80*/  IMAD.WIDE R34, R143, 0x4, R8 ;  /* 0x000000048f227825 */ /* 0x002fe400078e0208 */
[----:B------:R-:W2:Y:S04]  /*76f90*/  LDL.LU R143, [R1+0x21a8] ;  /* 0x0021a800018f7983 */ /* 0x000ea80000300800 */
[----:B------:R-:W2:Y:S04]  /*76fa0*/  LDL.LU R147, [R1+0x1c94] ;  /* 0x001c940001937983 */ /* 0x000ea80000300800 */
[----:B---3--:R1:W-:Y:S04]  /*76fb0*/  @P5 STG.E desc[UR6][R34.64], R140 ;  /* 0x0000008c22005986 */ /* 0x0083e8000c101906 */
[----:B-1----:R-:W3:Y:S01]  /*76fc0*/  LDL.LU R140, [R1+0x1894] ;  /* 0x00189400018c7983 */ /* 0x002ee20000300800 */
[----:B------:R-:W-:Y:S01]  /*76fd0*/  ISETP.GE.AND P5, PT, R80, UR9, PT ;  /* 0x0000000950007c0c */ /* 0x000fe2000bfa6270 */
[----:B------:R-:W-:Y:S01]  /*76fe0*/  IMAD.WIDE R34, R146, 0x4, R2 ;  /* 0x0000000492227825 */ /* 0x000fe200078e0202 */
[----:B------:R-:W-:-:S02]  /*76ff0*/  ULDC UR9, c[0x0][0x228] ;  /* 0x00008a0000097ab9 */ /* 0x000fc40000000800 */
        /* <DEDUP_REMOVED lines=14> */
[----:B------:R-:W-:-:S07]  /*770e0*/  ULDC UR8, c[0x0][0x22c] ;  /* 0x00008b0000087ab9 */ /* 0x000fce0000000800 */
[----:B------:R1:W-:Y:S02]  /*770f0*/  @P6 STG.E desc[UR6][R34.64], R145 ;  /* 0x0000009122006986 */ /* 0x0003e4000c101906 */
[----:B-1----:R-:W-:Y:S02]  /*77100*/  IMAD.WIDE R34, R146, 0x4, R8 ;  /* 0x0000000492227825 */ /* 0x002fe400078e0208 */
[----:B------:R-:W4:Y:S04]  /*77110*/  LDL.LU R146, [R1+0x21ac] ;  /* 0x0021ac0001927983 */ /* 0x000f280000300800 */
[----:B------:R-:W4:Y:S04]  /*77120*/  LDL.LU R145, [R1+0xc94] ;  /* 0x000c940001917983 */ /* 0x000f280000300800 */
[----:B--2---:R1:W-:Y:S01]  /*77130*/  @P5 STG.E desc[UR6][R34.64], R142 ;  /* 0x0000008e22005986 */ /* 0x0043e2000c101906 */
[----:B------:R-:W-:Y:S01]  /*77140*/  ISETP.GE.AND P5, PT, R80, UR8, PT ;  /* 0x0000000850007c0c */ /* 0x000fe2000bfa6270 */
[----:B------:R-:W-:-:S03]  /*77150*/  ULDC UR8, c[0x0][0x228] ;  /* 0x00008a0000087ab9 */ /* 0x000fc60000000800 */
[----:B------:R-:W-:Y:S01]  /*77160*/  ISETP.LT.AND P6, PT, R11, UR9, !P5 ;  /* 0x000000090b007c0c */ /* 0x000fe2000efc1270 */
[----:B-1----:R-:W2:Y:S01]  /*77170*/  LDL.LU R142, [R1+0x8a4] ;  /* 0x0008a400018e7983 */ /* 0x002ea20000300800 */
[----:B------:R-:W-:-:S11]  /*77180*/  IMAD.WIDE R34, R144, 0x4, R2 ;  /* 0x0000000490227825 */ /* 0x000fd600078e0202 */
        /* <DEDUP_REMOVED lines=9> */
[----:B------:R-:W-:Y:S02]  /*77220*/  ULDC UR8, c[0x0][0x228] ;  /* 0x00008a0000087ab9 */ /* 0x000fe40000000800 */
[----:B------:R-:W-:Y:S01]  /*77230*/  ISETP.LT.AND P5, PT, R13, UR8, !P5 ;  /* 0x000000080d007c0c */ /* 0x000fe2000efa1270 */
[----:B------:R-:W-:Y:S01]  /*77240*/  VIADD R80, R10, 0x53 ;  /* 0x000000530a507836 */ /* 0x000fe20000000000 */
[----:B------:R-:W-:-:S07]  /*77250*/  ULDC.64 UR8, c[0x0][0x228] ;  /* 0x00008a0000087ab9 */ /* 0x000fce0000000a00 */
        /* <DEDUP_REMOVED lines=18> */
[----:B------:R-:W-:Y:S02]  /*77380*/  VIADD R80, R10, 0x54 ;  /* 0x000000540a507836 */ /* 0x000fe40000000000 */
[----:B-1----:R-:W2:Y:S01]  /*77390*/  LDL.LU R142, [R1+0x1098] ;  /* 0x00109800018e7983 */ /* 0x002ea20000300800 */
[----:B------:R-:W-:Y:S01]  /*773a0*/  IMAD.WIDE R34, R143, 0x4, R6 ;  /* 0x000000048f227825 */ /* 0x000fe200078e0206 */
[----:B------:R-:W-:Y:S01]  /*773b0*/  ISETP.LT.AND P5, PT, R13, UR8, !P5 ;  /* 0x000000080d007c0c */ /* 0x000fe2000efa1270 */
[----:B------:R-:W-:Y:S01]  /*773c0*/  ULDC UR8, c[0x0][0x22c] ;  /* 0x00008b0000087ab9 */ /* 0x000fe20000000800 */
[----:B------:R-:W-:-:S06]  /*773d0*/  ULDC UR9, c[0x0][0x228] ;  /* 0x00008a0000097ab9 */ /* 0x000fcc0000000800 */
[----:B------:R1:W-:Y:S02]  /*773e0*/  @P6 STG.E desc[UR6][R34.64], R147 ;  /* 0x0000009322006986 */ /* 0x0003e4000c101906 */
        /* <DEDUP_REMOVED lines=32> */
[----:B------:R-:W-:Y:S01]  /*775f0*/  IMAD.WIDE R34, R144, 0x4, R2 ;  /* 0x0000000490227825 */ /* 0x000fe200078e0202 */
[----:B------:R-:W-:-:S10]  /*77600*/  ULDC UR9, c[0x0][0x228] ;  /* 0x00008a0000097ab9 */ /* 0x000fd40000000800 */
        /* <DEDUP_REMOVED lines=12> */
[----:B------:R-:W-:-:S07]  /*776d0*/  ULDC UR8, c[0x0][0x22c] ;  /* 0x00008b0000087ab9 */ /* 0x000fce0000000800 */
[----:B------:R1:W-:Y:S02]  /*776e0*/  @P6 STG.E desc[UR6][R34.64], R148 ;  /* 0x0000009422006986 */ /* 0x0003e4000c101906 */
[----:B-1----:R-:W-:Y:S02]  /*776f0*/  IMAD.WIDE R34, R144, 0x4, R8 ;  /* 0x0000000490227825 */ /* 0x002fe400078e0208 */
[----:B------:R-:W3:Y:S04]  /*77700*/  LDL.LU R144, [R1+0xc9c] ;  /* 0x000c9c0001907983 */ /* 0x000ee80000300800 */
        /* <DEDUP_REMOVED lines=9> */
[----:B------:R-:W-:Y:S01]  /*777a0*/  ULDC UR8, c[0x0][0x228] ;  /* 0x00008a0000087ab9 */ /* 0x000fe20000000800 */
[----:B-1----:R-:W-:-:S11]  /*777b0*/  IMAD.WIDE R34, R143, 0x4, R4 ;  /* 0x000000048f227825 */ /* 0x002fd600078e0204 */
[----:B--2---:R1:W-:Y:S01]  /*777c0*/  @P6 STG.E desc[UR6][R34.64], R142 ;  /* 0x0000008e22006986 */ /* 0x0043e2000c101906 */
[----:B------:R-:W-:Y:S01]  /*777d0*/  ISETP.LT.AND P6, PT, R14, UR8, !P5 ;  /* 0x000000080e007c0c */ /* 0x000fe2000efc1270 */
[----:B------:R-:W-:Y:S02]  /*777e0*/  ULDC UR8, c[0x0][0x228] ;  /* 0x00008a0000087ab9 */ /* 0x000fe40000000800 */
[----:B-1----:R-:W2:Y:S01]  /*777f0*/  LDL.LU R142, [R1+0xac] ;  /* 0x0000ac00018e7983 */ /* 0x002ea20000300800 */
[----:B------:R-:W-:-:S03]  /*77800*/  IMAD.WIDE R34, R143, 0x4, R6 ;  /* 0x000000048f227825 */ /* 0x000fc600078e0206 */
[----:B------:R-:W2:Y:S01]  /*77810*/  LDL.LU R145, [R1+0x21bc] ;  /* 0x0021bc0001917983 */ /* 0x000ea20000300800 */
[----:B------:R-:W-:Y:S01]  /*77820*/  ISETP.LT.AND P5, PT, R13, UR8, !P5 ;  /* 0x000000080d007c0c */ /* 0x000fe2000efa1270 */
[----:B------:R-:W-:Y:S01]  /*77830*/  VIADD R80, R10, 0x57 ;  /* 0x000000570a507836 */ /* 0x000fe20000000000 */
[----:B------:R-:W-:-:S03]  /*77840*/  ULDC.64 UR8, c[0x0][0x228] ;  /* 0x00008a0000087ab9 */ /* 0x000fc60000000a00 */
        /* <DEDUP_REMOVED lines=15> */
[----:B-1----:R-:W-:Y:S01]  /*77940*/  IMAD.WIDE R34, R146, 0x4, R4 ;  /* 0x0000000492227825 */ /* 0x002fe200078e0204 */
[----:B------:R-:W3:Y:S10]  /*77950*/  LDL.LU R144, [R1+0x10a0] ;  /* 0x0010a00001907983 */ /* 0x000ef40000300800 */
[----:B----4-:R1:W-:Y:S01]  /*77960*/  @P6 STG.E desc[UR6][R34.64], R141 ;  /* 0x0000008d22006986 */ /* 0x0103e2000c101906 */
[----:B------:R-:W-:Y:S01]  /*77970*/  ISETP.LT.AND P6, PT, R14, UR9, !P5 ;  /* 0x000000090e007c0c */ /* 0x000fe2000efc1270 */
[----:B------:R-:W-:Y:S01]  /*77980*/  ULDC UR9, c[0x0][0x228] ;  /* 0x00008a0000097ab9 */ /* 0x000fe20000000800 */
[----:B------:R-:W-:Y:S01]  /*77990*/  ISETP.LT.AND P5, PT, R13, UR8, !P5 ;  /* 0x000000080d007c0c */ /* 0x000fe2000efa1270 */
[----:B------:R-:W-:Y:S01]  /*779a0*/  ULDC UR8, c[0x0][0x22c] ;  /* 0x00008b0000087ab9 */ /* 0x000fe20000000800 */
[C---:B-1----:R-:W-:Y:S01]  /*779b0*/  IMAD.WIDE R34, R146.reuse, 0x4, R6 ;  /* 0x0000000492227825 */ /* 0x042fe200078e0206 */
[----:B------:R-:W4:Y:S08]  /*779c0*/  LDL.LU R141, [R1+0x21c0] ;  /* 0x0021c000018d7983 */ /* 0x000f300000300800 */
[----:B------:R1:W-:Y:S04]  /*779d0*/  @P6 STG.E desc[UR6][R34.64], R148 ;  /* 0x0000009422006986 */ /* 0x0003e8000c101906 */
[----:B-1----:R-:W4:Y:S01]  /*779e0*/  LDL.LU R148, [R1+0xca0] ;  /* 0x000ca00001947983 */ /* 0x002f220000300800 */
[----:B------:R-:W-:-:S05]  /*779f0*/  IMAD.WIDE R34, R146, 0x4, R8 ;  /* 0x0000000492227825 */ /* 0x000fca00078e0208 */
[----:B--2---:R1:W-:Y:S01]  /*77a00*/  @P5 STG.E desc[UR6][R34.64], R142 ;  /* 0x0000008e22005986 */ /* 0x0043e2000c101906 */
[----:B------:R-:W-:Y:S01]  /*77a10*/  ISETP.GE.AND P5, PT, R80, UR8, PT ;  /* 0x0000000850007c0c */ /* 0x000fe2000bfa6270 */
[----:B------:R-:W-:-:S03]  /*77a20*/  ULDC UR8, c[0x0][0x228] ;  /* 0x00008a0000087ab9 */ /* 0x000fc60000000800 */
[----:B------:R-:W-:Y:S01]  /*77a30*/  ISETP.LT.AND P6, PT, R11, UR9, !P5 ;  /* 0x000000090b007c0c */ /* 0x000fe2000efc1270 */
[----:B-1----:R-:W2:Y:S01]  /*77a40*/  LDL.LU R142, [R1+0x8b0] ;  /* 0x0008b000018e7983 */ /* 0x002ea20000300800 */
[----:B------:R-:W-:-:S03]  /*77a50*/  IMAD.WIDE R34, R145, 0x4, R2 ;  /* 0x0000000491227825 */ /* 0x000fc600078e0202 */
[----:B------:R-:W2:Y:S08]  /*77a60*/  LDL.LU R146, [R1+0x21c4] ;  /* 0x0021c40001927983 */ /* 0x000eb00000300800 */
        /* <DEDUP_REMOVED lines=17> */
[----:B------:R1:W-:Y:S01]  /*77b80*/  @P5 STG.E desc[UR6][R34.64], R144 ;  /* 0x0000009022005986 */ /* 0x0003e2000c101906 */
[----:B------:R-:W-:Y:S01]  /*77b90*/  ISETP.GE.AND P5, PT, R80, UR9, PT ;  /* 0x0000000950007c0c */ /* 0x000fe2000bfa6270 */
[----:B------:R-:W-:-:S03]  /*77ba0*/  ULDC UR9, c[0x0][0x228] ;  /* 0x00008a0000097ab9 */ /* 0x000fc60000000800 */
[----:B------:R-:W-:Y:S01]  /*77bb0*/  ISETP.LT.AND P6, PT, R11, UR10, !P5 ;  /* 0x0000000a0b007c0c */ /* 0x000fe2000efc1270 */
[----:B-1----:R-:W3:Y:S01]  /*77bc0*/  LDL.LU R144, [R1+0x18a4] ;  /* 0x0018a40001907983 */ /* 0x002ee20000300800 */
[----:B----4-:R-:W-:Y:S01]  /*77bd0*/  IMAD.WIDE R34, R141, 0x4, R2 ;  /* 0x000000048d227825 */ /* 0x010fe200078e0202 */
[----:B------:R-:W-:-:S10]  /*77be0*/  ULDC UR10, c[0x0][0x228] ;  /* 0x00008a00000a7ab9 */ /* 0x000fd40000000800 */
[----:B------:R1:W-:Y:S01]  /*77bf0*/  @P6 STG.E desc[UR6][R34.64], R148 ;  /* 0x0000009422006986 */ /* 0x0003e2000c101906 */
[----:B------:R-:W-:Y:S01]  /*77c00*/  ISETP.LT.AND P6, PT, R12, UR9, !P5 ;  /* 0x000000090c007c0c */ /* 0x000fe2000efc1270 */
[----:B------:R-:W-:Y:S02]  /*77c10*/  ULDC UR9, c[0x0][0x228] ;  /* 0x00008a0000097ab9 */ /* 0x000fe40000000800 */
[----:B-1----:R-:W4:Y:S01]  /*77c20*/  LDL.LU R148, [R1+0x14a4] ;  /* 0x0014a40001947983 */ /* 0x002f220000300800 */
[----:B------:R-:W-:-:S09]  /*77c30*/  IMAD.WIDE R34, R141, 0x4, R4 ;  /* 0x000000048d227825 */ /* 0x000fd200078e0204 */
[----:B--2---:R1:W-:Y:S01]  /*77c40*/  @P6 STG.E desc[UR6][R34.64], R142 ;  /* 0x0000008e22006986 */ /* 0x0043e2000c101906 */
[----:B------:R-:W-:-:S03]  /*77c50*/  ISETP.LT.AND P6, PT, R14, UR9, !P5 ;  /* 0x000000090e007c0c */ /* 0x000fc6000efc1270 */
[----:B-1----:R-:W2:Y:S01]  /*77c60*/  LDL.LU R142, [R1+0x10a4] ;  /* 0x0010a400018e7983 */ /* 0x002ea20000300800 */
[----:B------:R-:W-:Y:S01]  /*77c70*/  IMAD.WIDE R34, R141, 0x4, R6 ;  /* 0x000000048d227825 */ /* 0x000fe200078e0206 */
[----:B------:R-:W-:Y:S01]  /*77c80*/  ISETP.LT.AND P5, PT, R13, UR8, !P5 ;  /* 0x000000080d007c0c */ /* 0x000fe2000efa1270 */
[----:B------:R-:W-:-:S07]  /*77c90*/  ULDC.64 UR8, c[0x0][0x228] ;  /* 0x00008a0000087ab9 */ /* 0x000fce0000000a00 */
        /* <DEDUP_REMOVED lines=18> */
[----:B------:R1:W-:Y:S01]  /*77dc0*/  @P6 STG.E desc[UR6][R34.64], R144 ;  /* 0x0000009022006986 */ /* 0x0003e2000c101906 */
[----:B------:R-:W-:Y:S01]  /*77dd0*/  ISETP.LT.AND P6, PT, R14, UR9, !P5 ;  /* 0x000000090e007c0c */ /* 0x000fe2000efc1270 */
[----:B------:R-:W-:Y:S02]  /*77de0*/  ULDC UR9, c[0x0][0x228] ;  /* 0x00008a0000097ab9 */ /* 0x000fe40000000800 */
[----:B-1----:R-:W3:Y:S01]  /*77df0*/  LDL.LU R144, [R1+0xb4] ;  /* 0x0000b40001907983 */ /* 0x002ee20000300800 */
[----:B------:R-:W-:Y:S01]  /*77e00*/  IMAD.WIDE R34, R146, 0x4, R6 ;  /* 0x0000000492227825 */ /* 0x000fe200078e0206 */
[----:B------:R-:W-:Y:S01]  /*77e10*/  ISETP.LT.AND P5, PT, R13, UR8, !P5 ;  /* 0x000000080d007c0c */ /* 0x000fe2000efa1270 */
[----:B------:R-:W-:-:S07]  /*77e20*/  ULDC UR8, c[0x0][0x22c] ;  /* 0x00008b0000087ab9 */ /* 0x000fce0000000800 */
[----:B----4-:R1:W-:Y:S02]  /*77e30*/  @P6 STG.E desc[UR6][R34.64], R148 ;  /* 0x0000009422006986 */ /* 0x0103e4000c101906 */
        /* <DEDUP_REMOVED lines=31> */
[----:B------:R-:W-:Y:S01]  /*78030*/  IMAD.WIDE R34, R141, 0x4, R2 ;  /* 0x000000048d227825 */ /* 0x000fe200078e0202 */
[----:B------:R-:W-:-:S10]  /*78040*/  ULDC UR10, c[0x0][0x228] ;  /* 0x00008a00000a7ab9 */ /* 0x000fd40000000800 */
[----:B----4-:R1:W-:Y:S01]  /*78050*/  @P6 STG.E desc[UR6][R34.64], R148 ;  /* 0x0000009422006986 */ /* 0x0103e2000c101906 */
        /* <DEDUP_REMOVED lines=63> */
[----:B------:R1:W-:Y:S01]  /*78450*/  @P5 STG.E desc[UR6][R34.64], R144 ;  /* 0x0000009022005986 */ /* 0x0003e2000c101906 */
[----:B------:R-:W-:Y:S01]  /*78460*/  ISETP.GE.AND P5, PT, R80, UR8, PT ;  /* 0x0000000850007c0c */ /* 0x000fe2000bfa6270 */
[----:B------:R-:W-:-:S03]  /*78470*/  ULDC UR8, c[0x0][0x228] ;  /* 0x00008a0000087ab9 */ /* 0x000fc60000000800 */
[----:B------:R-:W-:Y:S01]  /*78480*/  ISETP.LT.AND P6, PT, R11, UR9, !P5 ;  /* 0x000000090b007c0c */ /* 0x000fe2000efc1270 */
[----:B-1----:R-:W3:Y:S01]  /*78490*/  LDL.LU R144, [R1+0x1cb0] ;  /* 0x001cb00001907983 */ /* 0x002ee20000300800 */
[----:B------:R-:W-:-:S03]  /*784a0*/  IMAD.WIDE R34, R141, 0x4, R2 ;  /* 0x000000048d227825 */ /* 0x000fc600078e0202 */
[----:B------:R-:W3:Y:S08]  /*784b0*/  LDL.LU R145, [R1+0x18b0] ;  /* 0x0018b00001917983 */ /* 0x000ef00000300800 */
[----:B----4-:R1:W-:Y:S01]  /*784c0*/  @P6 STG.E desc[UR6][R34.64], R146 ;  /* 0x0000009222006986 */ /* 0x0103e2000c101906 */
        /* <DEDUP_REMOVED lines=8> */
[----:B------:R-:W4:Y:S01]  /*78550*/  LDL.LU R146, [R1+0x21e0] ;  /* 0x0021e00001927983 */ /* 0x000f220000300800 */
[----:B------:R-:W-:Y:S01]  /*78560*/  ISETP.LT.AND P5, PT, R13, UR8, !P5 ;  /* 0x000000080d007c0c */ /* 0x000fe2000efa1270 */
[----:B------:R-:W-:Y:S01]  /*78570*/  VIADD R80, R10, 0x60 ;  /* 0x000000600a507836 */ /* 0x000fe20000000000 */
[----:B------:R-:W-:-:S03]  /*78580*/  ULDC.64 UR8, c[0x0][0x228] ;  /* 0x00008a0000087ab9 */ /* 0x000fc60000000a00 */
[----:B------:R1:W-:Y:S04]  /*78590*/  @P6 STG.E desc[UR6][R34.64], R148 ;  /* 0x0000009422006986 */ /* 0x0003e8000c101906 */
[----:B-1----:R-:W4:Y:S01]  /*785a0*/  LDL.LU R148, [R1+0x10b0] ;  /* 0x0010b00001947983 */ /* 0x002f220000300800 */
        /* <DEDUP_REMOVED lines=22> */
[----:B------:R1:W-:Y:S02]  /*78710*/  @P6 STG.E desc[UR6][R34.64], R145 ;  /* 0x0000009122006986 */ /* 0x0003e4000c101906 */
[----:B-1----:R-:W-:Y:S02]  /*78720*/  IMAD.WIDE R34, R143, 0x4, R8 ;  /* 0x000000048f227825 */ /* 0x002fe400078e0208 */
[----:B------:R-:W3:Y:S04]  /*78730*/  LDL.LU R143, [R1+0x21e8] ;  /* 0x0021e800018f7983 */ /* 0x000ee80000300800 */
[----:B------:R-:W3:Y:S04]  /*78740*/  LDL.LU R145, [R1+0x1e64] ;  /* 0x001e640001917983 */ /* 0x000ee80000300800 */
[----:B--2---:R1:W-:Y:S01]  /*78750*/  @P5 STG.E desc[UR6][R34.64], R142 ;  /* 0x0000008e22005986 */ /* 0x0043e2000c101906 */
[----:B------:R-:W-:Y:S01]  /*78760*/  ISETP.GE.AND P5, PT, R80, UR8, PT ;  /* 0x0000000850007c0c */ /* 0x000fe2000bfa6270 */
[----:B------:R-:W-:-:S02]  /*78770*/  ULDC UR8, c[0x0][0x228] ;  /* 0x00008a0000087ab9 */ /* 0x000fc40000000800 */
[----:B-1----:R-:W2:Y:S01]  /*78780*/  LDL.LU R142, [R1+0x1cb4] ;  /* 0x001cb400018e7983 */ /* 0x002ea20000300800 */
[----:B------:R-:W-:Y:S01]  /*78790*/  ISETP.LT.AND P6, PT, R11, UR9, !P5 ;  /* 0x000000090b007c0c */ /* 0x000fe2000efc1270 */
[----:B----4-:R-:W-:-:S12]  /*787a0*/  IMAD.WIDE R34, R146, 0x4, R2 ;  /* 0x0000000492227825 */ /* 0x010fd800078e0202 */
[----:B------:R1:W-:Y:S01]  /*787b0*/  @P6 STG.E desc[UR6][R34.64], R148 ;  /* 0x0000009422006986 */ /* 0x0003e2000c101906 */
[----:B------:R-:W-:Y:S01]  /*787c0*/  ISETP.LT.AND P6, PT, R12, UR8, !P5 ;  /* 0x000000080c007c0c */ /* 0x000fe2000efc1270 */
[----:B------:R-:W-:Y:S02]  /*787d0*/  ULDC UR8, c[0x0][0x228] ;  /* 0x00008a0000087ab9 */ /* 0x000fe40000000800 */
[----:B-1----:R-:W4:Y:S01]  /*787e0*/  LDL.LU R148, [R1+0x18b4] ;  /* 0x0018b40001947983 */ /* 0x002f220000300800 */
[----:B------:R-:W-:-:S09]  /*787f0*/  IMAD.WIDE R34, R146, 0x4, R4 ;  /* 0x0000000492227825 */ /* 0x000fd200078e0204 */
[----:B---3--:R1:W-:Y:S04]  /*78800*/  @P6 STG.E desc[UR6][R34.64], R140 ;  /* 0x0000008c22006986 */ /* 0x0083e8000c101906 */
[----:B-1----:R-:W3:Y:S01]  /*78810*/  LDL.LU R140, [R1+0x14b4] ;  /* 0x0014b400018c7983 */ /* 0x002ee20000300800 */
[----:B------:R-:W-:Y:S01]  /*78820*/  ISETP.LT.AND P6, PT, R14, UR8, !P5 ;  /* 0x000000080e007c0c */ /* 0x000fe2000efc1270 */
[----:B------:R-:W-:Y:S02]  /*78830*/  ULDC UR8, c[0x0][0x228] ;  /* 0x00008a0000087ab9 */ /* 0x000fe40000000800 */
[----:B------:R-:W-:Y:S01]  /*78840*/  ISETP.LT.AND P5, PT, R13, UR8, !P5 ;  /* 0x000000080d007c0c */ /* 0x000fe2000efa1270 */
[----:B------:R-:W-:Y:S01]  /*78850*/  IMAD.WIDE R34, R146, 0x4, R6 ;  /* 0x0000000492227825 */ /* 0x000fe200078e0206 */
[----:B------:R-:W-:-:S03]  /*78860*/  ULDC.64 UR8, c[0x0][0x228] ;  /* 0x00008a0000087ab9 */ /* 0x000fc60000000a00 */
[----:B------:R-:W-:-:S05]  /*78870*/  VIADD R80, R10, 0x62 ;  /* 0x000000620a507836 */ /* 0x000fca0000000000 */
        /* <DEDUP_REMOVED lines=11> */
[----:B------:R1:W-:Y:S01]  /*78930*/  @P6 STG.E desc[UR6][R34.64], R145 ;  /* 0x0000009122006986 */ /* 0x0003e2000c101906 */
[----:B------:R-:W-:Y:S01]  /*78940*/  ISETP.LT.AND P6, PT, R12, UR9, !P5 ;  /* 0x000000090c007c0c */ /* 0x000fe2000efc1270 */
[----:B------:R-:W-:Y:S02]  /*78950*/  ULDC UR9, c[0x0][0x228] ;  /* 0x00008a0000097ab9 */ /* 0x000fe40000000800 */
[----:B-1----:R-:W3:Y:S01]  /*78960*/  LDL.LU R145, [R1+0x8c4] ;  /* 0x0008c40001917983 */ /* 0x002ee20000300800 */
[----:B------:R-:W-:-:S09]  /*78970*/  IMAD.WIDE R34, R141, 0x4, R4 ;  /* 0x000000048d227825 */ /* 0x000fd200078e0204 */
[----:B--2---:R1:W-:Y:S04]  /*78980*/  @P6 STG.E desc[UR6][R34.64], R142 ;  /* 0x0000008e22006986 */ /* 0x0043e8000c101906 */
[----:B-1----:R-:W2:Y:S01]  /*78990*/  LDL.LU R142, [R1+0x4c4] ;  /* 0x0004c400018e7983 */ /* 0x002ea20000300800 */
[----:B------:R-:W-:Y:S01]  /*789a0*/  ISETP.LT.AND P6, PT, R14, UR9, !P5 ;  /* 0x000000090e007c0c */ /* 0x000fe2000efc1270 */
[----:B------:R-:W-:Y:S01]  /*789b0*/  IMAD.WIDE R34, R141, 0x4, R6 ;  /* 0x000000048d227825 */ /* 0x000fe200078e0206 */
[----:B------:R-:W-:Y:S01]  /*789c0*/  ISETP.LT.AND P5, PT, R13, UR8, !P5 ;  /* 0x000000080d007c0c */ /* 0x000fe2000efa1270 */
[----:B------:R-:W-:Y:S01]  /*789d0*/  ULDC UR8, c[0x0][0x22c] ;  /* 0x00008b0000087ab9 */ /* 0x000fe20000000800 */
[----:B------:R-:W-:-:S09]  /*789e0*/  ULDC UR9, c[0x0][0x228] ;  /* 0x00008a0000097ab9 */ /* 0x000fd20000000800 */
[----:B----4-:R1:W-:Y:S02]  /*789f0*/  @P6 STG.E desc[UR6][R34.64], R148 ;  /* 0x0000009422006986 */ /* 0x0103e4000c101906 */
[----:B-1----:R-:W-:Y:S02]  /*78a00*/  IMAD.WIDE R34, R141, 0x4, R8 ;  /* 0x000000048d227825 */ /* 0x002fe400078e0208 */
[----:B------:R-:W4:Y:S04]  /*78a10*/  LDL.LU R141, [R1+0x21f0] ;  /* 0x0021f000018d7983 */ /* 0x000f280000300800 */
[----:B---3--:R1:W-:Y:S04]  /*78a20*/  @P5 STG.E desc[UR6][R34.64], R140 ;  /* 0x0000008c22005986 */ /* 0x0083e8000c101906 */
[----:B-1----:R-:W3:Y:S01]  /*78a30*/  LDL.LU R140, [R1+0x1e68] ;  /* 0x001e6800018c7983 */ /* 0x002ee20000300800 */
[----:B------:R-:W-:-:S02]  /*78a40*/  VIADD R80, R10, 0x63 ;  /* 0x000000630a507836 */ /* 0x000fc40000000000 */
[----:B------:R-:W-:Y:S01]  /*78a50*/  IMAD.WIDE R34, R143, 0x4, R2 ;  /* 0x000000048f227825 */ /* 0x000fe200078e0202 */
[----:B------:R-:W4:Y:S02]  /*78a60*/  LDL.LU R150, [R1+0x1cb8] ;  /* 0x001cb80001967983 */ /* 0x000f240000300800 */
[----:B------:R-:W-:Y:S01]  /*78a70*/  ISETP.GE.AND P5, PT, R80, UR8, PT ;  /* 0x0000000850007c0c */ /* 0x000fe2000bfa6270 */
[----:B------:R-:W-:Y:S01]  /*78a80*/  ULDC UR8, c[0x0][0x228] ;  /* 0x00008a0000087ab9 */ /* 0x000fe20000000800 */
[----:B------:R-:W4:Y:S02]  /*78a90*/  LDL.LU R148, [R1+0x18b8] ;  /* 0x0018b80001947983 */ /* 0x000f240000300800 */
[----:B------:R-:W-:Y:S01]  /*78aa0*/  ISETP.LT.AND P6, PT, R11, UR9, !P5 ;  /* 0x000000090b007c0c */ /* 0x000fe2000efc1270 */
[----:B------:R-:W-:Y:S01]  /*78ab0*/  VIADD R80, R10, 0x64 ;  /* 0x000000640a507836 */ /* 0x000fe20000000000 */
[----:B------:R-:W-:-:S11]  /*78ac0*/  ULDC UR9, c[0x0][0x228] ;  /* 0x00008a0000097ab9 */ /* 0x000fd60000000800 */
[----:B------:R1:W-:Y:S01]  /*78ad0*/  @P6 STG.E desc[UR6][R34.64], R147 ;  /* 0x0000009322006986 */ /* 0x0003e2000c101906 */
[----:B------:R-:W-:Y:S01]  /*78ae0*/  ISETP.LT.AND P6, PT, R12, UR8, !P5 ;  /* 0x000000080c007c0c */ /* 0x000fe2000efc1270 */
[----:B------:R-:W-:Y:S01]  /*78af0*/  ULDC UR8, c[0x0][0x228] ;  /* 0x00008a0000087ab9 */ /* 0x000fe20000000800 */
[----:B-1----:R-:W-:-:S11]  /*78b00*/  IMAD.WIDE R34, R143, 0x4, R4 ;  /* 0x000000048f227825 */ /* 0x002fd600078e0204 */
[----:B------:R1:W-:Y:S01]  /*78b10*/  @P6 STG.E desc[UR6][R34.64], R144 ;  /* 0x0000009022006986 */ /* 0x0003e2000c101906 */
[----:B------:R-:W-:Y:S01]  /*78b20*/  ISETP.LT.AND P6, PT, R14, UR8, !P5 ;  /* 0x000000080e007c0c */ /* 0x000fe2000efc1270 */
[----:B------:R-:W-:Y:S02]  /*78b30*/  ULDC UR8, c[0x0][0x228] ;  /* 0x00008a0000087ab9 */ /* 0x000fe40000000800 */
[----:B------:R-:W-:Y:S01]  /*78b40*/  ISETP.LT.AND P5, PT, R13, UR8, !P5 ;  /* 0x000000080d007c0c */ /* 0x000fe2000efa1270 */
[----:B------:R-:W-:Y:S01]  /*78b50*/  ULDC UR8, c[0x0][0x22c] ;  /* 0x00008b0000087ab9 */ /* 0x000fe20000000800 */
[----:B-1----:R-:W4:Y:S01]  /*78b60*/  LDL.LU R144, [R1+0x14b8] ;  /* 0x0014b80001907983 */ /* 0x002f220000300800 */
[----:B------:R-:W-:-:S07]  /*78b70*/  IMAD.WIDE R34, R143, 0x4, R6 ;  /* 0x000000048f227825 */ /* 0x000fce00078e0206 */
        /* <DEDUP_REMOVED lines=10> */
[----:B------:R-:W-:-:S13]  /*78c20*/  ISETP.LT.AND P6, PT, R11, UR9, !P5 ;  /* 0x000000090b007c0c */ /* 0x000fda000efc1270 */
[----:B---3--:R1:W-:Y:S04]  /*78c30*/  @P6 STG.E desc[UR6][R34.64], R140 ;  /* 0x0000008c22006986 */ /* 0x0083e8000c101906 */
[----:B-1----:R-:W3:Y:S01]  /*78c40*/  LDL.LU R140, [R1+0x4c8] ;  /* 0x0004c800018c7983 */ /* 0x002ee20000300800 */
[----:B------:R-:W-:Y:S01]  /*78c50*/  ISETP.LT.AND P6, PT, R12, UR8, !P5 ;  /* 0x000000080c007c0c */ /* 0x000fe2000efc1270 */
[----:B------:R-:W-:Y:S01]  /*78c60*/  IMAD.WIDE R34, R146, 0x4, R4 ;  /* 0x0000000492227825 */ /* 0x000fe200078e0204 */
[----:B------:R-:W-:-:S11]  /*78c70*/  ULDC UR8, c[0x0][0x228] ;  /* 0x00008a0000087ab9 */ /* 0x000fd60000000800 */
[----:B----4-:R1:W-:Y:S01]  /*78c80*/  @P6 STG.E desc[UR6][R34.64], R150 ;  /* 0x0000009622006986 */ /* 0x0103e2000c101906 */
[----:B------:R-:W-:Y:S01]  /*78c90*/  ISETP.LT.AND P6, PT, R14, UR8, !P5 ;  /* 0x000000080e007c0c */ /* 0x000fe2000efc1270 */
[----:B------:R-:W-:Y:S02]  /*78ca0*/  ULDC UR8, c[0x0][0x228] ;  /* 0x00008a0000087ab9 */ /* 0x000fe40000000800 */
[----:B------:R-:W-:Y:S01]  /*78cb0*/  ISETP.LT.AND P5, PT, R13, UR8, !P5 ;  /* 0x000000080d007c0c */ /* 0x000fe2000efa1270 */
[----:B------:R-:W-:Y:S01]  /*78cc0*/  VIADD R80, R10, 0x65 ;  /* 0x000000650a507836 */ /* 0x000fe20000000000 */
[----:B------:R-:W-:Y:S01]  /*78cd0*/  ULDC.64 UR8, c[0x0][0x228] ;  /* 0x00008a0000087ab9 */ /* 0x000fe20000000a00 */
[----:B-1----:R-:W-:-:S07]  /*78ce0*/  IMAD.WIDE R34, R146, 0x4, R6 ;  /* 0x0000000492227825 */ /* 0x002fce00078e0206 */
[----:B------:R1:W-:Y:S02]  /*78cf0*/  @P6 STG.E desc[UR6][R34.64], R148 ;  /* 0x0000009422006986 */ /* 0x0003e4000c101906 */
[----:B-1----:R-:W-:Y:S02]  /*78d00*/  IMAD.WIDE R34, R146, 0x4, R8 ;  /* 0x0000000492227825 */ /* 0x002fe400078e0208 */
[----:B------:R-:W4:Y:S04]  /*78d10*/  LDL.LU R146, [R1+0x1e6c] ;  /* 0x001e6c0001927983 */ /* 0x000f280000300800 */
[----:B------:R1:W-:Y:S01]  /*78d20*/  @P5 STG.E desc[UR6][R34.64], R144 ;  /* 0x0000009022005986 */ /* 0x0003e2000c101906 */
[----:B------:R-:W-:Y:S01]  /*78d30*/  ISETP.GE.AND P5, PT, R80, UR9, PT ;  /* 0x0000000950007c0c */ /* 0x000fe2000bfa6270 */
[----:B------:R-:W-:-:S03]  /*78d40*/  ULDC UR9, c[0x0][0x228] ;  /* 0x00008a0000097ab9 */ /* 0x000fc60000000800 */
[----:B------:R-:W-:Y:S01]  /*78d50*/  ISETP.LT.AND P6, PT, R11, UR10, !P5 ;  /* 0x0000000a0b007c0c */ /* 0x000fe2000efc1270 */
[C---:B-1----:R-:W-:Y:S01]  /*78d60*/  IMAD.WIDE R34, R141.reuse, 0x4, R2 ;  /* 0x000000048d227825 */ /* 0x042fe200078e0202 */
[----:B------:R-:W4:Y:S11]  /*78d70*/  LDL.LU R144, [R1+0x1cbc] ;  /* 0x001cbc0001907983 */ /* 0x000f360000300800 */
[----:B--2---:R1:W-:Y:S01]  /*78d80*/  @P6 STG.E desc[UR6][R34.64], R142 ;  /* 0x0000008e22006986 */ /* 0x0043e2000c101906 */
[----:B------:R-:W-:Y:S01]  /*78d90*/  ISETP.LT.AND P6, PT, R12, UR9, !P5 ;  /* 0x000000090c007c0c */ /* 0x000fe2000efc1270 */
[----:B------:R-:W-:Y:S01]  /*78da0*/  ULDC UR9, c[0x0][0x228] ;  /* 0x00008a0000097ab9 */ /* 0x000fe20000000800 */
[----:B-1----:R-:W-:Y:S01]  /*78db0*/  IMAD.WIDE R34, R141, 0x4, R4 ;  /* 0x000000048d227825 */ /* 0x002fe200078e0204 */
[----:B------:R-:W2:Y:S10]  /*78dc0*/  LDL.LU R142, [R1+0x18bc] ;  /* 0x0018bc00018e7983 */ /* 0x000eb40000300800 */
[----:B------:R1:W-:Y:S01]  /*78dd0*/  @P6 STG.E desc[UR6][R34.64], R147 ;  /* 0x0000009322006986 */ /* 0x0003e2000c101906 */
[----:B------:R-:W-:Y:S01]  /*78de0*/  ISETP.LT.AND P6, PT, R14, UR9, !P5 ;  /* 0x000000090e007c0c */ /* 0x000fe2000efc1270 */
[----:B------:R-:W-:Y:S01]  /*78df0*/  VIADD R80, R10, 0x66 ;  /* 0x000000660a507836 */ /* 0x000fe20000000000 */
[----:B------:R-:W-:Y:S01]  /*78e00*/  ISETP.LT.AND P5, PT, R13, UR8, !P5 ;  /* 0x000000080d007c0c */ /* 0x000fe2000efa1270 */
[----:B------:R-:W-:Y:S01]  /*78e10*/  ULDC UR8, c[0x0][0x22c] ;  /* 0x00008b0000087ab9 */ /* 0x000fe20000000800 */
[----:B------:R-:W-:Y:S01]  /*78e20*/  ULDC UR9, c[0x0][0x228] ;  /* 0x00008a0000097ab9 */ /* 0x000fe20000000800 */
[----:B-1----:R-:W-:-:S08]  /*78e30*/  IMAD.WIDE R34, R141, 0x4, R6 ;  /* 0x000000048d227825 */ /* 0x002fd000078e0206 */
[----:B------:R1:W-:Y:S02]  /*78e40*/  @P6 STG.E desc[UR6][R34.64], R145 ;  /* 0x0000009122006986 */ /* 0x0003e4000c101906 */
[----:B-1----:R-:W-:Y:S02]  /*78e50*/  IMAD.WIDE R34, R141, 0x4, R8 ;  /* 0x000000048d227825 */ /* 0x002fe400078e0208 */
[----:B------:R-:W2:Y:S04]  /*78e60*/  LDL.LU R141, [R1+0x14bc] ;  /* 0x0014bc00018d7983 */ /* 0x000ea80000300800 */
[----:B---3--:R1:W-:Y:S04]  /*78e70*/  @P5 STG.E desc[UR6][R34.64], R140 ;  /* 0x0000008c22005986 */ /* 0x0083e8000c101906 */
[----:B-1----:R-:W3:Y:S04]  /*78e80*/  LDL.LU R140, [R1+0x10bc] ;  /* 0x0010bc00018c7983 */ /* 0x002ee80000300800 */
[----:B------:R-:W3:Y:S01]  /*78e90*/  LDL.LU R151, [R1+0x21f8] ;  /* 0x0021f80001977983 */ /* 0x000ee20000300800 */
[----:B------:R-:W-:Y:S01]  /*78ea0*/  ISETP.GE.AND P5, PT, R80, UR8, PT ;  /* 0x0000000850007c0c */ /* 0x000fe2000bfa6270 */
[----:B------:R-:W-:Y:S01]  /*78eb0*/  IMAD.WIDE R34, R143, 0x4, R2 ;  /* 0x000000048f227825 */ /* 0x000fe200078e0202 */
[----:B------:R-:W-:Y:S01]  /*78ec0*/  ULDC UR8, c[0x0][0x228] ;  /* 0x00008a0000087ab9 */ /* 0x000fe20000000800 */
[----:B------:R-:W3:Y:S01]  /*78ed0*/  LDL.LU R83, [R1+0xcbc] ;  /* 0x000cbc0001537983 */ /* 0x000ee20000300800 */
[----:B------:R-:W-:-:S03]  /*78ee0*/  ISETP.LT.AND P6, PT, R11, UR9, !P5 ;  /* 0x000000090b007c0c */ /* 0x000fc6000efc1270 */
[----:B------:R-:W3:Y:S04]  /*78ef0*/  LDL.LU R152, [R1+0x8cc] ;  /* 0x0008cc0001987983 */ /* 0x000ee80000300800 */
[----:B------:R-:W3:Y:S04]  /*78f00*/  LDL.LU R149, [R1+0x4cc] ;  /* 0x0004cc0001957983 */ /* 0x000ee80000300800 */
[----:B------:R-:W3:Y:S04]  /*78f10*/  LDL.LU R145, [R1+0x21fc] ;  /* 0x0021fc0001917983 */ /* 0x000ee80000300800 */
[----:B------:R-:W3:Y:S04]  /*78f20*/  LDL.LU R150, [R1+0x1cc0] ;  /* 0x001cc00001967983 */ /* 0x000ee80000300800 */
[----:B------:R-:W3:Y:S04]  /*78f30*/  LDL.LU R148, [R1+0x18c0] ;  /* 0x0018c00001947983 */ /* 0x000ee80000300800 */
[----:B------:R-:W3:Y:S04]  /*78f40*/  LDL.LU R147, [R1+0x14c0] ;  /* 0x0014c00001937983 */ /* 0x000ee80000300800 */
[----:B----4-:R1:W-:Y:S01]  /*78f50*/  @P6 STG.E desc[UR6][R34.64], R146 ;  /* 0x0000009222006986 */ /* 0x0103e2000c101906 */
[----:B------:R-:W-:Y:S01]  /*78f60*/  ISETP.LT.AND P6, PT, R12, UR8, !P5 ;  /* 0x000000080c007c0c */ /* 0x000fe2000efc1270 */
[----:B------:R-:W-:Y:S01]  /*78f70*/  ULDC UR8, c[0x0][0x228] ;  /* 0x00008a0000087ab9 */ /* 0x000fe20000000800 */
[----:B-1----:R-:W-:Y:S01]  /*78f80*/  IMAD.WIDE R34, R143, 0x4, R4 ;  /* 0x000000048f227825 */ /* 0x002fe200078e0204 */
[----:B------:R-:W4:Y:S10]  /*78f90*/  LDL.LU R146, [R1+0x10c0] ;  /* 0x0010c00001927983 */ /* 0x000f340000300800 */
[----:B------:R1:W-:Y:S01]  /*78fa0*/  @P6 STG.E desc[UR6][R34.64], R144 ;  /* 0x0000009022006986 */ /* 0x0003e2000c101906 */
[----:B------:R-:W-:Y:S01]  /*78fb0*/  ISETP.LT.AND P6, PT, R14, UR8, !P5 ;  /* 0x000000080e007c0c */ /* 0x000fe2000efc1270 */
[----:B------:R-:W-:-:S02]  /*78fc0*/  ULDC UR8, c[0x0][0x228] ;  /* 0x00008a0000087ab9 */ /* 0x000fc40000000800 */
[----:B------:R-:W-:Y:S01]  /*78fd0*/  ISETP.LT.AND P5, PT, R13, UR8, !P5 ;  /* 0x000000080d007c0c */ /* 0x000fe2000efa1270 */
[----:B------:R-:W-:Y:S01]  /*78fe0*/  ULDC UR8, c[0x0][0x228] ;  /* 0x00008a0000087ab9 */ /* 0x000fe20000000800 */
[----:B-1----:R-:W-:-:S08]  /*78ff0*/  IMAD.WIDE R34, R143, 0x4, R6 ;  /* 0x000000048f227825 */ /* 0x002fd000078e0206 */
[----:B--2---:R1:W-:Y:S04]  /*79000*/  @P6 STG.E desc[UR6][R34.64], R142 ;  /* 0x0000008e22006986 */ /* 0x0043e8000c101906 */
[----:B-1----:R-:W2:Y:S01]  /*79010*/  LDL.LU R142, [R1+0x2200] ;  /* 0x00220000018e7983 */ /* 0x002ea20000300800 */
[----:B------:R-:W-:-:S03]  /*79020*/  IMAD.WIDE R34, R143, 0x4, R8 ;  /* 0x000000048f227825 */ /* 0x000fc600078e0208 */
[----:B------:R-:W2:Y:S04]  /*79030*/  LDL.LU R144, [R1+0xcc0] ;  /* 0x000cc00001907983 */ /* 0x000ea80000300800 */
[----:B------:R-:W2:Y:S04]  /*79040*/  LDL.LU R143, [R1+0x8d0] ;  /* 0x0008d000018f7983 */ /* 0x000ea80000300800 */
[----:B------:R1:W-:Y:S01]  /*79050*/  @P5 STG.E desc[UR6][R34.64], R141 ;  /* 0x0000008d22005986 */ /* 0x0003e2000c101906 */
[----:B------:R-:W-:Y:S01]  /*79060*/  ISETP.LT.AND P5, PT, R11, UR8, !P4 ;  /* 0x000000080b007c0c */ /* 0x000fe2000e7a1270 */
[----:B------:R-:W-:-:S02]  /*79070*/  ULDC UR8, c[0x0][0x228] ;  /* 0x00008a0000087ab9 */ /* 0x000fc40000000800 */
[----:B-1----:R-:W2:Y:S01]  /*79080*/  LDL.LU R141, [R1+0x4d0] ;  /* 0x0004d000018d7983 */ /* 0x002ea20000300800 */
[----:B---3--:R-:W-:-:S09]  /*79090*/  IMAD.WIDE R34, R151, 0x4, R2 ;  /* 0x0000000497227825 */ /* 0x008fd200078e0202 */
[----:B------:R1:W-:Y:S04]  /*790a0*/  @P5 STG.E desc[UR6][R34.64], R140 ;  /* 0x0000008c22005986 */ /* 0x0003e8000c101906 */
[----:B-1----:R-:W3:Y:S01]  /*790b0*/  LDL.LU R140, [R1+0xd0] ;  /* 0x0000d000018c7983 */ /* 0x002ee20000300800 */
[----:B------:R-:W-:Y:S01]  /*790c0*/  ISETP.LT.AND P4, PT, R12, UR8, !P4 ;  /* 0x000000080c007c0c */ /* 0x000fe2000e781270 */
[----:B------:R-:W-:-:S12]  /*790d0*/  IMAD.WIDE R34, R151, 0x4, R4 ;  /* 0x0000000497227825 */ /* 0x000fd800078e0204 */
[----:B------:R1:W-:Y:S02]  /*790e0*/  @P4 STG.E desc[UR6][R34.64], R83 ;  /* 0x0000005322004986 */ /* 0x0003e4000c101906 */
[----:B-1----:R-:W-:-:S05]  /*790f0*/  IMAD.WIDE R34, R151, 0x4, R6 ;  /* 0x0000000497227825 */ /* 0x002fca00078e0206 */
[----:B------:R1:W-:Y:S02]  /*79100*/  @P3 STG.E desc[UR6][R34.64], R152 ;  /* 0x0000009822003986 */ /* 0x0003e4000c101906 */
[----:B-1----:R-:W-:-:S05]  /*79110*/  IMAD.WIDE R34, R151, 0x4, R8 ;  /* 0x0000000497227825 */ /* 0x002fca00078e0208 */
[----:B------:R1:W-:Y:S02]  /*79120*/  @P2 STG.E desc[UR6][R34.64], R149 ;  /* 0x0000009522002986 */ /* 0x0003e4000c101906 */
[----:B-1----:R-:W-:Y:S01]  /*79130*/  IMAD.WIDE R34, R145, 0x4, R2 ;  /* 0x0000000491227825 */ /* 0x002fe200078e0202 */
[C---:B------:R-:W-:Y:S01]  /*79140*/  LOP3.LUT P3, RZ, R15.reuse, 0x4, RZ, 0xc0, !PT ;  /* 0x000000040fff7812 */ /* 0x040fe2000786c0ff */
[----:B------:R-:W3:Y:S04]  /*79150*/  LDL.LU R149, [R1+0x220c] ;  /* 0x00220c0001957983 */ /* 0x000ee80000300800 */
[----:B------:R1:W-:Y:S01]  /*79160*/  @P1 STG.E desc[UR6][R34.64], R150 ;  /* 0x0000009622001986 */ /* 0x0003e2000c101906 */
[C---:B------:R-:W-:Y:S02]  /*79170*/  LOP3.LUT P1, RZ, R15.reuse, 0x1, RZ, 0xc0, !PT ;  /* 0x000000010fff7812 */ /* 0x040fe4000782c0ff */
[----:B------:R-:W-:Y:S01]  /*79180*/  LOP3.LUT P2, RZ, R15, 0x2, RZ, 0xc0, !PT ;  /* 0x000000020fff7812 */ /* 0x000fe2000784c0ff */
[----:B-1----:R-:W-:-:S10]  /*79190*/  IMAD.WIDE R34, R145, 0x4, R4 ;  /* 0x0000000491227825 */ /* 0x002fd400078e0204 */
[----:B------:R1:W-:Y:S01]  /*791a0*/  @P1 STG.E desc[UR6][R34.64], R148 ;  /* 0x0000009422001986 */ /* 0x0003e2000c101906 */
[----:B------:R-:W-:Y:S01]  /*791b0*/  LOP3.LUT P4, RZ, R15, 0x8, RZ, 0xc0, !PT ;  /* 0x000000080fff7812 */ /* 0x000fe2000788c0ff */
[----:B-1----:R-:W-:-:S05]  /*791c0*/  IMAD.WIDE R34, R145, 0x4, R6 ;  /* 0x0000000491227825 */ /* 0x002fca00078e0206 */
[----:B------:R1:W-:Y:S01]  /*791d0*/  @P2 STG.E desc[UR6][R34.64], R147 ;  /* 0x0000009322002986 */ /* 0x0003e2000c101906 */
[----:B------:R-:W-:Y:S01]  /*791e0*/  LOP3.LUT P5, RZ, R15, 0x10, RZ, 0xc0, !PT ;  /* 0x000000100fff7812 */ /* 0x000fe200078ac0ff */
[----:B-1----:R-:W-:-:S05]  /*791f0*/  IMAD.WIDE R34, R145, 0x4, R8 ;  /* 0x0000000491227825 */ /* 0x002fca00078e0208 */
[----:B----4-:R2:W-:Y:S01]  /*79200*/  @P3 STG.E desc[UR6][R34.64], R146 ;  /* 0x0000009222003986 */ /* 0x0105e2000c101906 */
[----:B------:R-:W-:Y:S01]  /*79210*/  LOP3.LUT P6, RZ, R15, 0x20, RZ, 0xc0, !PT ;  /* 0x000000200fff7812 */ /* 0x000fe200078cc0ff */
[----:B--2---:R-:W-:-:S05]  /*79220*/  IMAD.WIDE R34, R142, 0x4, R2 ;  /* 0x000000048e227825 */ /* 0x004fca00078e0202 */
[----:B------:R1:W-:Y:S02]  /*79230*/  @P4 STG.E desc[UR6][R34.64], R144 ;  /* 0x0000009022004986 */ /* 0x0003e4000c101906 */
[----:B-1----:R-:W-:-:S05]  /*79240*/  IMAD.WIDE R34, R142, 0x4, R4 ;  /* 0x000000048e227825 */ /* 0x002fca00078e0204 */
[----:B------:R1:W-:Y:S02]  /*79250*/  @P5 STG.E desc[UR6][R34.64], R143 ;  /* 0x0000008f22005986 */ /* 0x0003e4000c101906 */
[C---:B-1----:R-:W-:Y:S02]  /*79260*/  IMAD.WIDE R34, R142.reuse, 0x4, R6 ;  /* 0x000000048e227825 */ /* 0x042fe400078e0206 */
[----:B------:R-:W2:Y:S04]  /*79270*/  LDL.LU R143, [R1+0x1cc4] ;  /* 0x001cc400018f7983 */ /* 0x000ea80000300800 */
[----:B------:R1:W-:Y:S02]  /*79280*/  @P6 STG.E desc[UR6][R34.64], R141 ;  /* 0x0000008d22006986 */ /* 0x0003e4000c101906 */
[----:B-1----:R-:W-:-:S02]  /*79290*/  IMAD.WIDE R34, R142, 0x4, R8 ;  /* 0x000000048e227825 */ /* 0x002fc400078e0208 */
[----:B------:R-:W4:Y:S04]  /*792a0*/  LDL.LU R141, [R1+0x18c4] ;  /* 0x0018c400018d7983 */ /* 0x000f280000300800 */
[----:B------:R-:W4:Y:S04]  /*792b0*/  LDL.LU R142, [R1+0x14c4] ;  /* 0x0014c400018e7983 */ /* 0x000f280000300800 */
[----:B---3--:R1:W-:Y:S04]  /*792c0*/  @P0 STG.E desc[UR6][R34.64], R140 ;  /* 0x0000008c22000986 */ /* 0x0083e8000c101906 */
[----:B-1----:R-:W3:Y:S04]  /*792d0*/  LDL.LU R140, [R1+0x2204] ;  /* 0x00220400018c7983 */ /* 0x002ee80000300800 */
        /* <DEDUP_REMOVED lines=9> */
[----:B------:R-:W4:Y:S01]  /*79370*/  LDL.LU R150, [R1+0x10c8] ;  /* 0x0010c80001967983 */ /* 0x000f220000300800 */
[----:B------:R-:W-:-:S03]  /*79380*/  LOP3.LUT P4, RZ, R15, 0x80, RZ, 0xc0, !PT ;  /* 0x000000800fff7812 */ /* 0x000fc6000788c0ff */
[----:B------:R-:W4:Y:S04]  /*79390*/  LDL.LU R148, [R1+0xcc8] ;  /* 0x000cc80001947983 */ /* 0x000f280000300800 */
[----:B------:R-:W4:Y:S01]  /*793a0*/  LDL.LU R147, [R1+0x8d8] ;  /* 0x0008d80001937983 */ /* 0x000f220000300800 */
[----:B------:R-:W-:-:S03]  /*793b0*/  LOP3.LUT P5, RZ, R15, 0x100, RZ, 0xc0, !PT ;  /* 0x000001000fff7812 */ /* 0x000fc600078ac0ff */
[----:B------:R-:W4:Y:S04]  /*793c0*/  LDL.LU R146, [R1+0x4d8] ;  /* 0x0004d80001927983 */ /* 0x000f280000300800 */
[----:B------:R-:W4:Y:S01]  /*793d0*/  LDL.LU R144, [R1+0x2210] ;  /* 0x0022100001907983 */ /* 0x000f220000300800 */
[C---:B------:R-:W-:Y:S02]  /*793e0*/  LOP3.LUT P6, RZ, R15.reuse, 0x200, RZ, 0xc0, !PT ;  /* 0x000002000fff7812 */ /* 0x040fe400078cc0ff */
[----:B------:R-:W-:Y:S02]  /*793f0*/  LOP3.LUT P1, RZ, R15, 0x80000, RZ, 0xc0, !PT ;  /* 0x000800000fff7812 */ /* 0x000fe4000782c0ff */
[----:B------:R-:W-:-:S11]  /*79400*/  LOP3.LUT R33, R33, 0xff7fffff, RZ, 0xc0, !PT ;  /* 0xff7fffff21217812 */ /* 0x000fd600078ec0ff */
[----:B------:R-:W-:Y:S02]  /*79410*/  @P1 LOP3.LUT R33, R33, 0x800000, RZ, 0xfc, !PT ;  /* 0x0080000021211812 */ /* 0x000fe400078efcff */
        /* <DEDUP_REMOVED lines=15> */
[----:B------:R-:W-:Y:S01]  /*79510*/  LOP3.LUT P1, RZ, R15, 0x2000, RZ, 0xc0, !PT ;  /* 0x000020000fff7812 */ /* 0x000fe2000782c0ff */
[----:B---3--:R-:W-:-:S05]  /*79520*/  IMAD.WIDE R34, R140, 0x4, R2 ;  /* 0x000000048c227825 */ /* 0x008fca00078e0202 */
[----:B--2---:R1:W-:Y:S02]  /*79530*/  @P4 STG.E desc[UR6][R34.64], R143 ;  /* 0x0000008f22004986 */ /* 0x0043e4000c101906 */
[C---:B-1----:R-:W-:Y:S02]  /*79540*/  IMAD.WIDE R34, R140.reuse, 0x4, R4 ;  /* 0x000000048c227825 */ /* 0x042fe400078e0204 */
[----:B------:R-:W2:Y:S04]  /*79550*/  LDL.LU R143, [R1+0xd8] ;  /* 0x0000d800018f7983 */ /* 0x000ea80000300800 */
[----:B----4-:R1:W-:Y:S02]  /*79560*/  @P5 STG.E desc[UR6][R34.64], R141 ;  /* 0x0000008d22005986 */ /* 0x0103e4000c101906 */
[----:B-1----:R-:W-:-:S02]  /*79570*/  IMAD.WIDE R34, R140, 0x4, R6 ;  /* 0x000000048c227825 */ /* 0x002fc400078e0206 */
[----:B------:R-:W3:Y:S04]  /*79580*/  LDL.LU R141, [R1+0x1ccc] ;  /* 0x001ccc00018d7983 */ /* 0x000ee80000300800 */
[----:B------:R1:W-:Y:S02]  /*79590*/  @P6 STG.E desc[UR6][R34.64], R142 ;  /* 0x0000008e22006986 */ /* 0x0003e4000c101906 */
[----:B-1----:R-:W-:Y:S02]  /*795a0*/  IMAD.WIDE R34, R140, 0x4, R8 ;  /* 0x000000048c227825 */ /* 0x002fe400078e0208 */
[----:B------:R-:W4:Y:S04]  /*795b0*/  LDL.LU R142, [R1+0x18cc] ;  /* 0x0018cc00018e7983 */ /* 0x000f280000300800 */
[----:B------:R-:W4:Y:S04]  /*795c0*/  LDL.LU R140, [R1+0x14cc] ;  /* 0x0014cc00018c7983 */ /* 0x000f280000300800 */
[----:B------:R-:W3:Y:S01]  /*795d0*/  LDL.LU R145, [R1+0x2214] ;  /* 0x0022140001917983 */ /* 0x000ee20000300800 */
[----:B------:R-:W-:-:S04]  /*795e0*/  LOP3.LUT R33, R33, 0xdfffffff, RZ, 0xc0, !PT ;  /* 0xdfffffff21217812 */ /* 0x000fc800078ec0ff */
[----:B------:R-:W-:Y:S02]  /*795f0*/  @P1 LOP3.LUT R33, R33, 0x20000000, RZ, 0xfc, !PT ;  /* 0x2000000021211812 */ /* 0x000fe400078efcff */
[C---:B------:R-:W-:Y:S02]  /*79600*/  LOP3.LUT P1, RZ, R15.reuse, 0x1000, RZ, 0xc0, !PT ;  /* 0x000010000fff7812 */ /* 0x040fe4000782c0ff */
[----:B------:R-:W-:Y:S02]  /*79610*/  LOP3.LUT P0, RZ, R15, 0x400, RZ, 0xc0, !PT ;  /* 0x000004000fff7812 */ /* 0x000fe4000780c0ff */
[----:B------:R-:W-:-:S09]  /*79620*/  LOP3.LUT R33, R33, 0xbfffffff, RZ, 0xc0, !PT ;  /* 0xbfffffff21217812 */ /* 0x000fd200078ec0ff */
[----:B------:R-:W-:Y:S02]  /*79630*/  @P1 LOP3.LUT R33, R33, 0x40000000, RZ, 0xfc, !PT ;  /* 0x4000000021211812 */ /* 0x000fe400078efcff */
[----:B------:R-:W-:Y:S01]  /*79640*/  LOP3.LUT P1, RZ, R15, 0x800, RZ, 0xc0, !PT ;  /* 0x000008000fff7812 */ /* 0x000fe2000782c0ff */
[----:B------:R1:W-:Y:S02]  /*79650*/  @P0 STG.E desc[UR6][R34.64], R245 ;  /* 0x000000f522000986 */ /* 0x0003e4000c101906 */
[----:B-1----:R-:W-:-:S10]  /*79660*/  IMAD.WIDE R34, R81, 0x4, R2 ;  /* 0x0000000451227825 */ /* 0x002fd400078e0202 */
[----:B------:R1:W-:Y:S01]  /*79670*/  @P1 STG.E desc[UR6][R34.64], R249 ;  /* 0x000000f922001986 */ /* 0x0003e2000c101906 */
[----:B------:R-:W-:Y:S01]  /*79680*/  LOP3.LUT P1, RZ, R33, 0x40000000, RZ, 0xc0, !PT ;  /* 0x4000000021ff7812 */ /* 0x000fe2000782c0ff */
[----:B-1----:R-:W-:-:S12]  /*79690*/  IMAD.WIDE R34, R81, 0x4, R4 ;  /* 0x0000000451227825 */ /* 0x002fd800078e0204 */
        /* <DEDUP_REMOVED lines=19> */
[----:B------:R-:W-:Y:S02]  /*797d0*/  LOP3.LUT P1, RZ, R33, 0x800000, RZ, 0xc0, !PT ;  /* 0x0080000021ff7812 */ /* 0x000fe4000782c0ff */
[C---:B------:R-:W-:Y:S02]  /*797e0*/  LOP3.LUT P2, RZ, R15.reuse, 0x100000, RZ, 0xc0, !PT ;  /* 0x001000000fff7812 */ /* 0x040fe4000784c0ff */
[----:B------:R-:W-:Y:S01]  /*797f0*/  LOP3.LUT P3, RZ, R15, 0x200000, RZ, 0xc0, !PT ;  /* 0x002000000fff7812 */ /* 0x000fe2000786c0ff */
[----:B-1----:R-:W-:-:S08]  /*79800*/  IMAD.WIDE R34, R144, 0x4, R2 ;  /* 0x0000000490227825 */ /* 0x002fd000078e0202 */
[----:B------:R1:W-:Y:S01]  /*79810*/  @P1 STG.E desc[UR6][R34.64], R148 ;  /* 0x0000009422001986 */ /* 0x0003e2000c101906 */
[----:B------:R-:W-:Y:S01]  /*79820*/  LOP3.LUT P4, RZ, R15, 0x400000, RZ, 0xc0, !PT ;  /* 0x004000000fff7812 */ /* 0x000fe2000788c0ff */
[----:B-1----:R-:W-:-:S05]  /*79830*/  IMAD.WIDE R34, R144, 0x4, R4 ;  /* 0x0000000490227825 */ /* 0x002fca00078e0204 */
[----:B------:R1:W-:Y:S01]  /*79840*/  @P2 STG.E desc[UR6][R34.64], R147 ;  /* 0x0000009322002986 */ /* 0x0003e2000c101906 */
[----:B------:R-:W-:Y:S01]  /*79850*/  LOP3.LUT P5, RZ, R15, 0x800000, RZ, 0xc0, !PT ;  /* 0x008000000fff7812 */ /* 0x000fe200078ac0ff */
[----:B-1----:R-:W-:-:S05]  /*79860*/  IMAD.WIDE R34, R144, 0x4, R6 ;  /* 0x0000000490227825 */ /* 0x002fca00078e0206 */
[----:B------:R1:W-:Y:S01]  /*79870*/  @P3 STG.E desc[UR6][R34.64], R146 ;  /* 0x0000009222003986 */ /* 0x0003e2000c101906 */
[----:B------:R-:W-:Y:S01]  /*79880*/  LOP3.LUT P6, RZ, R15, 0x1000000, RZ, 0xc0, !PT ;  /* 0x010000000fff7812 */ /* 0x000fe200078cc0ff */
[----:B-1----:R-:W-:Y:S02]  /*79890*/  IMAD.WIDE R34, R144, 0x4, R8 ;  /* 0x0000000490227825 */ /* 0x002fe400078e0208 */
[----:B------:R-:W4:Y:S04]  /*798a0*/  LDL.LU R146, [R1+0x10cc] ;  /* 0x0010cc0001927983 */ /* 0x000f280000300800 */
[----:B------:R-:W4:Y:S04]  /*798b0*/  LDL.LU R144, [R1+0xccc] ;  /* 0x000ccc0001907983 */ /* 0x000f280000300800 */
[----:B--2---:R1:W-:Y:S04]  /*798c0*/  @P4 STG.E desc[UR6][R34.64], R143 ;  /* 0x0000008f22004986 */ /* 0x0043e8000c101906 */
[----:B-1----:R-:W2:Y:S01]  /*798d0*/  LDL.LU R143, [R1+0x8dc] ;  /* 0x0008dc00018f7983 */ /* 0x002ea20000300800 */
[----:B---3--:R-:W-:-:S05]  /*798e0*/  IMAD.WIDE R34, R145, 0x4, R2 ;  /* 0x0000000491227825 */ /* 0x008fca00078e0202 */
[----:B------:R1:W-:Y:S02]  /*798f0*/  @P5 STG.E desc[UR6][R34.64], R141 ;  /* 0x0000008d22005986 */ /* 0x0003e4000c101906 */
[----:B-1----:R-:W-:Y:S02]  /*79900*/  IMAD.WIDE R34, R145, 0x4, R4 ;  /* 0x0000000491227825 */ /* 0x002fe400078e0204 */
[----:B------:R-:W3:Y:S04]  /*79910*/  LDL.LU R141, [R1+0x4dc] ;  /* 0x0004dc00018d7983 */ /* 0x000ee80000300800 */
[----:B----4-:R1:W-:Y:S04]  /*79920*/  @P6 STG.E desc[UR6][R34.64], R142 ;  /* 0x0000008e22006986 */ /* 0x0103e8000c101906 */
[----:B-1----:R-:W4:Y:S01]  /*79930*/  LDL.LU R142, [R1+0x2218] ;  /* 0x00221800018e7983 */ /* 0x002f220000300800 */
[----:B------:R-:W-:Y:S01]  /*79940*/  LOP3.LUT P0, RZ, R15, 0x2000000, RZ, 0xc0, !PT ;  /* 0x020000000fff7812 */ /* 0x000fe2000780c0ff */
[----:B------:R-:W-:-:S12]  /*79950*/  IMAD.WIDE R34, R145, 0x4, R6 ;  /* 0x0000000491227825 */ /* 0x000fd800078e0206 */
[----:B------:R1:W-:Y:S04]  /*79960*/  @P0 STG.E desc[UR6][R34.64], R140 ;  /* 0x0000008c22000986 */ /* 0x0003e8000c101906 */
[----:B-1----:R-:W3:Y:S04]  /*79970*/  LDL.LU R140, [R1+0xdc] ;  /* 0x0000dc00018c7983 */ /* 0x002ee80000300800 */
[----:B------:R-:W3:Y:S04]  /*79980*/  LDL.LU R82, [R1+0x221c] ;  /* 0x00221c0001527983 */ /* 0x000ee80000300800 */
[----:B------:R-:W3:Y:S04]  /*79990*/  LDL.LU R244, [R1+0x1cd0] ;  /* 0x001cd00001f47983 */ /* 0x000ee80000300800 */
[----:B------:R-:W3:Y:S01]  /*799a0*/  LDL.LU R248, [R1+0x18d0] ;  /* 0x0018d00001f87983 */ /* 0x000ee20000300800 */
[----:B------:R-:W-:-:S03]  /*799b0*/  LOP3.LUT P1, RZ, R16, 0x40, RZ, 0xc0, !PT ;  /* 0x0000004010ff7812 */ /* 0x000fc6000782c0ff */
[----:B------:R-:W3:Y:S01]  /*799c0*/  LDL.LU R81, [R1+0x14d0] ;  /* 0x0014d00001517983 */ /* 0x000ee20000300800 */
[----:B------:R-:W-:-:S03]  /*799d0*/  LOP3.LUT R33, R33, 0xffff7fff, RZ, 0xc0, !PT ;  /* 0xffff7fff21217812 */ /* 0x000fc600078ec0ff */
[----:B------:R-:W3:Y:S04]  /*799e0*/  LDL.LU R83, [R1+0x10d0] ;  /* 0x0010d00001537983 */ /* 0x000ee80000300800 */
[----:B------:R-:W3:Y:S02]  /*799f0*/  LDL.LU R150, [R1+0x2220] ;  /* 0x0022200001967983 */ /* 0x000ee40000300800 */
[----:B------:R-:W-:Y:S02]  /*79a00*/  @P1 LOP3.LUT R33, R33, 0x8000, RZ, 0xfc, !PT ;  /* 0x0000800021211812 */ /* 0x000fe400078efcff */
[----:B------:R-:W-:Y:S01]  /*79a10*/  LOP3.LUT P1, RZ, R16, 0x20, RZ, 0xc0, !PT ;  /* 0x0000002010ff7812 */ /* 0x000fe2000782c0ff */
[----:B------:R-:W3:Y:S01]  /*79a20*/  LDL.LU R152, [R1+0xcd0] ;  /* 0x000cd00001987983 */ /* 0x000ee20000300800 */
[----:B------:R-:W-:-:S03]  /*79a30*/  LOP3.LUT R33, R33, 0xfffeffff, RZ, 0xc0, !PT ;  /* 0xfffeffff21217812 */ /* 0x000fc600078ec0ff */
[----:B------:R-:W3:Y:S01]  /*79a40*/  LDL.LU R151, [R1+0x8e0] ;  /* 0x0008e00001977983 */ /* 0x000ee20000300800 */
[C---:B------:R-:W-:Y:S02]  /*79a50*/  LOP3.LUT P4, RZ, R15.reuse, 0x4000000, RZ, 0xc0, !PT ;  /* 0x040000000fff7812 */ /* 0x040fe4000788c0ff */
[----:B------:R-:W-:Y:S01]  /*79a60*/  LOP3.LUT P5, RZ, R15, 0x8000000, RZ, 0xc0, !PT ;  /* 0x080000000fff7812 */ /* 0x000fe200078ac0ff */
[----:B------:R-:W3:Y:S04]  /*79a70*/  LDL.LU R149, [R1+0x4e0] ;  /* 0x0004e00001957983 */ /* 0x000ee80000300800 */
[----:B------:R-:W-:Y:S02]  /*79a80*/  @P1 LOP3.LUT R33, R33, 0x10000, RZ, 0xfc, !PT ;  /* 0x0001000021211812 */ /* 0x000fe400078efcff */
[----:B------:R-:W-:-:S02]  /*79a90*/  LOP3.LUT P1, RZ, R16, 0x10, RZ, 0xc0, !PT ;  /* 0x0000001010ff7812 */ /* 0x000fc4000782c0ff */
[----:B------:R-:W-:-:S11]  /*79aa0*/  LOP3.LUT R33, R33, 0xfffdffff, RZ, 0xc0, !PT ;  /* 0xfffdffff21217812 */ /* 0x000fd600078ec0ff */
[----:B------:R-:W-:Y:S02]  /*79ab0*/  @P1 LOP3.LUT R33, R33, 0x20000, RZ, 0xfc, !PT ;  /* 0x0002000021211812 */ /* 0x000fe400078efcff */
[----:B------:R-:W-:Y:S02]  /*79ac0*/  LOP3.LUT P1, RZ, R16, 0x8, RZ, 0xc0, !PT ;  /* 0x0000000810ff7812 */ /* 0x000fe4000782c0ff */
[----:B------:R-:W-:Y:S01]  /*79ad0*/  LOP3.LUT R33, R33, 0xfffbffff, RZ, 0xc0, !PT ;  /* 0xfffbffff21217812 */ /* 0x000fe200078ec0ff */
[----:B------:R-:W-:-:S10]  /*79ae0*/  IMAD.WIDE R34, R145, 0x4, R8 ;  /* 0x0000000491227825 */ /* 0x000fd400078e0208 */
        /* <DEDUP_REMOVED lines=8> */
[----:B------:R-:W-:Y:S02]  /*79b70*/  LOP3.LUT R33, R33, 0xffdfffff, RZ, 0xc0, !PT ;  /* 0xffdfffff21217812 */ /* 0x000fe400078ec0ff */
[----:B------:R-:W-:-:S09]  /*79b80*/  LOP3.LUT P6, RZ, R15, 0x10000000, RZ, 0xc0, !PT ;  /* 0x100000000fff7812 */ /* 0x000fd200078cc0ff */
[----:B------:R-:W-:Y:S02]  /*79b90*/  @P1 LOP3.LUT R33, R33, 0x200000, RZ, 0xfc, !PT ;  /* 0x0020000021211812 */ /* 0x000fe400078efcff */
[C---:B------:R-:W-:Y:S01]  /*79ba0*/  LOP3.LUT P1, RZ, R15.reuse, 0x80000000, RZ, 0xc0, !PT ;  /* 0x800000000fff7812 */ /* 0x040fe2000782c0ff */
[----:B------:R4:W-:Y:S01]  /*79bb0*/  @P4 STG.E desc[UR6][R34.64], R146 ;  /* 0x0000009222004986 */ /* 0x0009e2000c101906 */
[----:B------:R-:W-:Y:S02]  /*79bc0*/  LOP3.LUT P0, RZ, R15, 0x20000000, RZ, 0xc0, !PT ;  /* 0x200000000fff7812 */ /* 0x000fe4000780c0ff */
[----:B------:R-:W-:-:S09]  /*79bd0*/  LOP3.LUT R33, R33, 0xffbfffff, RZ, 0xc0, !PT ;  /* 0xffbfffff21217812 */ /* 0x000fd200078ec0ff */
[----:B------:R-:W-:Y:S02]  /*79be0*/  @P1 LOP3.LUT R33, R33, 0x400000, RZ, 0xfc, !PT ;  /* 0x0040000021211812 */ /* 0x000fe400078efcff */
[----:B------:R-:W-:Y:S01]  /*79bf0*/  LOP3.LUT P1, RZ, R15, 0x40000000, RZ, 0xc0, !PT ;  /* 0x400000000fff7812 */ /* 0x000fe2000782c0ff */
[----:B----4-:R-:W-:-:S05]  /*79c00*/  IMAD.WIDE R34, R142, 0x4, R2 ;  /* 0x000000048e227825 */ /* 0x010fca00078e0202 */
[----:B------:R1:W-:Y:S04]  /*79c10*/  @P5 STG.E desc[UR6][R34.64], R144 ;  /* 0x0000009022005986 */ /* 0x0003e8000c101906 */
[----:B-1----:R-:W4:Y:S04]  /*79c20*/  LDL.LU R144, [R1+0x2224] ;  /* 0x0022240001907983 */ /* 0x002f280000300800 */
[----:B------:R-:W4:Y:S04]  /*79c30*/  LDL.LU R148, [R1+0xe0] ;  /* 0x0000e00001947983 */ /* 0x000f280000300800 */
[----:B------:R-:W4:Y:S04]  /*79c40*/  LDL.LU R147, [R1+0x1cd4] ;  /* 0x001cd40001937983 */ /* 0x000f280000300800 */
[----:B------:R-:W4:Y:S01]  /*79c50*/  LDL.LU R145, [R1+0x18d4] ;  /* 0x0018d40001917983 */ /* 0x000f220000300800 */
[----:B------:R-:W-:-:S03]  /*79c60*/  IMAD.WIDE R34, R142, 0x4, R4 ;  /* 0x000000048e227825 */ /* 0x000fc600078e0204 */
[----:B------:R-:W4:Y:S04]  /*79c70*/  LDL.LU R146, [R1+0x14d4] ;  /* 0x0014d40001927983 */ /* 0x000f280000300800 */
[----:B--2---:R1:W-:Y:S02]  /*79c80*/  @P6 STG.E desc[UR6][R34.64], R143 ;  /* 0x0000008f22006986 */ /* 0x0043e4000c101906 */
[----:B-1----:R-:W-:-:S05]  /*79c90*/  IMAD.WIDE R34, R142, 0x4, R6 ;  /* 0x000000048e227825 */ /* 0x002fca00078e0206 */
[----:B---3--:R1:W-:Y:S02]  /*79ca0*/  @P0 STG.E desc[UR6][R34.64], R141 ;  /* 0x0000008d22000986 */ /* 0x0083e4000c101906 */
[----:B-1----:R-:W-:Y:S02]  /*79cb0*/  IMAD.WIDE R34, R142, 0x4, R8 ;  /* 0x000000048e227825 */ /* 0x002fe400078e0208 */
[----:B------:R-:W2:Y:S04]  /*79cc0*/  LDL.LU R141, [R1+0x10d4] ;  /* 0x0010d400018d7983 */ /* 0x000ea80000300800 */
[----:B------:R1:W-:Y:S04]  /*79cd0*/  @P1 STG.E desc[UR6][R34.64], R140 ;  /* 0x0000008c22001986 */ /* 0x0003e8000c101906 */
[----:B------:R-:W3:Y:S04]  /*79ce0*/  LDL.LU R142, [R1+0xcd4] ;  /* 0x000cd400018e7983 */ /* 0x000ee80000300800 */
[----:B-1----:R-:W3:Y:S04]  /*79cf0*/  LDL.LU R140, [R1+0x8e4] ;  /* 0x0008e400018c7983 */ /* 0x002ee80000300800 */
[----:B------:R-:W3:Y:S01]  /*79d00*/  LDL.LU R143, [R1+0x2228] ;  /* 0x00222800018f7983 */ /* 0x000ee20000300800 */
[----:B------:R-:W-:Y:S01]  /*79d10*/  LOP3.LUT P1, RZ, R33, 0x400000, RZ, 0xc0, !PT ;  /* 0x0040000021ff7812 */ /* 0x000fe2000782c0ff */
[----:B------:R-:W-:-:S12]  /*79d20*/  IMAD.WIDE R34, R82, 0x4, R2 ;  /* 0x0000000452227825 */ /* 0x000fd800078e0202 */
        /* <DEDUP_REMOVED lines=10> */
[C---:B------:R-:W-:Y:S01]  /*79dd0*/  LOP3.LUT P1, RZ, R33.reuse, 0x40000, RZ, 0xc0, !PT ;  /* 0x0004000021ff7812 */ /* 0x040fe2000782c0ff */
[----:B-1----:R-:W-:Y:S01]  /*79de0*/  IMAD.WIDE R34, R150, 0x4, R2 ;  /* 0x0000000496227825 */ /* 0x002fe200078e0202 */
[----:B------:R-:W-:Y:S01]  /*79df0*/  LOP3.LUT P2, RZ, R16, 0x80, RZ, 0xc0, !PT ;  /* 0x0000008010ff7812 */ /* 0x000fe2000784c0ff */
[----:B------:R-:W3:Y:S10]  /*79e00*/  LDL.LU R83, [R1+0x2230] ;  /* 0x0022300001537983 */ /* 0x000ef40000300800 */
        /* <DEDUP_REMOVED lines=8> */
[----:B------:R-:W-:Y:S01]  /*79e90*/  LOP3.LUT P3, RZ, R16, 0x100, RZ, 0xc0, !PT ;  /* 0x0000010010ff7812 */ /* 0x000fe2000786c0ff */
[----:B-1----:R-:W-:Y:S01]  /*79ea0*/  IMAD.WIDE R34, R150, 0x4, R8 ;  /* 0x0000000496227825 */ /* 0x002fe200078e0208 */
[C---:B------:R-:W-:Y:S02]  /*79eb0*/  LOP3.LUT P4, RZ, R16.reuse, 0x200, RZ, 0xc0, !PT ;  /* 0x0000020010ff7812 */ /* 0x040fe4000788c0ff */
[C---:B------:R-:W-:Y:S02]  /*79ec0*/  LOP3.LUT P5, RZ, R16.reuse, 0x400, RZ, 0xc0, !PT ;  /* 0x0000040010ff7812 */ /* 0x040fe400078ac0ff */
[C---:B------:R-:W-:Y:S02]  /*79ed0*/  LOP3.LUT P6, RZ, R16.reuse, 0x800, RZ, 0xc0, !PT ;  /* 0x0000080010ff7812 */ /* 0x040fe400078cc0ff */
[----:B------:R-:W-:-:S03]  /*79ee0*/  LOP3.LUT P0, RZ, R16, 0x1000, RZ, 0xc0, !PT ;  /* 0x0000100010ff7812 */ /* 0x000fc6000780c0ff */
[----:B----4-:R1:W-:Y:S02]  /*79ef0*/  @P1 STG.E desc[UR6][R34.64], R148 ;  /* 0x0000009422001986 */ /* 0x0103e4000c101906 */
[----:B-1----:R-:W-:-:S05]  /*79f00*/  IMAD.WIDE R34, R144, 0x4, R2 ;  /* 0x0000000490227825 */ /* 0x002fca00078e0202 */
[----:B------:R1:W-:Y:S02]  /*79f10*/  @P2 STG.E desc[UR6][R34.64], R147 ;  /* 0x0000009322002986 */ /* 0x0003e4000c101906 */
[----:B-1----:R-:W-:-:S05]  /*79f20*/  IMAD.WIDE R34, R144, 0x4, R4 ;  /* 0x0000000490227825 */ /* 0x002fca00078e0204 */
[----:B------:R1:W-:Y:S04]  /*79f30*/  @P3 STG.E desc[UR6][R34.64], R145 ;  /* 0x0000009122003986 */ /* 0x0003e8000c101906 */
[----:B-1----:R-:W4:Y:S01]  /*79f40*/  LDL.LU R145, [R1+0x4e4] ;  /* 0x0004e40001917983 */ /* 0x002f220000300800 */
[----:B------:R-:W-:-:S05]  /*79f50*/  IMAD.WIDE R34, R144, 0x4, R6 ;  /* 0x0000000490227825 */ /* 0x000fca00078e0206 */
[----:B------:R1:W-:Y:S02]  /*79f60*/  @P4 STG.E desc[UR6][R34.64], R146 ;  /* 0x0000009222004986 */ /* 0x0003e4000c101906 */
[----:B-1----:R-:W-:Y:S02]  /*79f70*/  IMAD.WIDE R34, R144, 0x4, R8 ;  /* 0x0000000490227825 */ /* 0x002fe400078e0208 */
[----:B------:R-:W4:Y:S04]  /*79f80*/  LDL.LU R146, [R1+0xe4] ;  /* 0x0000e40001927983 */ /* 0x000f280000300800 */
[----:B--2---:R3:W-:Y:S04]  /*79f90*/  @P5 STG.E desc[UR6][R34.64], R141 ;  /* 0x0000008d22005986 */ /* 0x0047e8000c101906 */
[----:B------:R-:W2:Y:S01]  /*79fa0*/  LDL.LU R144, [R1+0x1cd8] ;  /* 0x001cd80001907983 */ /* 0x000ea20000300800 */
[----:B---3--:R-:W-:-:S03]  /*79fb0*/  IMAD.WIDE R34, R143, 0x4, R2 ;  /* 0x000000048f227825 */ /* 0x008fc600078e0202 */
[----:B------:R-:W3:Y:S04]  /*79fc0*/  LDL.LU R141, [R1+0x18d8] ;  /* 0x0018d800018d7983 */ /* 0x000ee80000300800 */
[----:B------:R1:W-:Y:S02]  /*79fd0*/  @P6 STG.E desc[UR6][R34.64], R142 ;  /* 0x0000008e22006986 */ /* 0x0003e4000c101906 */
[----:B-1----:R-:W-:Y:S02]  /*79fe0*/  IMAD.WIDE R34, R143, 0x4, R4 ;  /* 0x000000048f227825 */ /* 0x002fe400078e0204 */
[----:B------:R-:W3:Y:S04]  /*79ff0*/  LDL.LU R142, [R1+0x14d8] ;  /* 0x0014d800018e7983 */ /* 0x000ee80000300800 */
[----:B------:R1:W-:Y:S04]  /*7a000*/  @P0 STG.E desc[UR6][R34.64], R140 ;  /* 0x0000008c22000986 */ /* 0x0003e8000c101906 */
[----:B-1----:R-:W2:Y:S01]  /*7a010*/  LDL.LU R140, [R1+0x222c] ;  /* 0x00222c00018c7983 */ /* 0x002ea20000300800 */
        /* <DEDUP_REMOVED lines=8> */
[----:B------:R-:W-:-:S02]  /*7a0a0*/  LOP3.LUT R33, R33, 0xfffffeff, RZ, 0xc0, !PT ;  /* 0xfffffeff21217812 */ /* 0x000fc400078ec0ff */
[C---:B------:R-:W-:Y:S01]  /*7a0b0*/  LOP3.LUT P4, RZ, R16.reuse, 0x2000, RZ, 0xc0, !PT ;  /* 0x0000200010ff7812 */ /* 0x040fe2000788c0ff */
[----:B------:R-:W-:Y:S01]  /*7a0c0*/  IMAD.WIDE R34, R143, 0x4, R6 ;  /* 0x000000048f227825 */ /* 0x000fe200078e0206 */
[----:B------:R-:W3:Y:S04]  /*7a0d0*/  LDL.LU R151, [R1+0x1cdc] ;  /* 0x001cdc0001977983 */ /* 0x000ee80000300800 */
[----:B------:R-:W3:Y:S03]  /*7a0e0*/  LDL.LU R149, [R1+0x18dc] ;  /* 0x0018dc0001957983 */ /* 0x000ee60000300800 */
[----:B------:R-:W-:Y:S01]  /*7a0f0*/  @P1 LOP3.LUT R33, R33, 0x100, RZ, 0xfc, !PT ;  /* 0x0000010021211812 */ /* 0x000fe200078efcff */
[----:B------:R-:W3:Y:S01]  /*7a100*/  LDL.LU R150, [R1+0x14dc] ;  /* 0x0014dc0001967983 */ /* 0x000ee20000300800 */
[----:B------:R-:W-:-:S02]  /*7a110*/  LOP3.LUT P1, RZ, R16, 0x800000, RZ, 0xc0, !PT ;  /* 0x0080000010ff7812 */ /* 0x000fc4000782c0ff */
[----:B------:R-:W-:Y:S01]  /*7a120*/  LOP3.LUT R33, R33, 0xfffffdff, RZ, 0xc0, !PT ;  /* 0xfffffdff21217812 */ /* 0x000fe200078ec0ff */
[----:B------:R-:W3:Y:S04]  /*7a130*/  LDL.LU R148, [R1+0x2234] ;  /* 0x0022340001947983 */ /* 0x000ee80000300800 */
[----:B------:R-:W3:Y:S06]  /*7a140*/  LDL.LU R147, [R1+0x10dc] ;  /* 0x0010dc0001937983 */ /* 0x000eec0000300800 */
[----:B------:R-:W-:-:S02]  /*7a150*/  @P1 LOP3.LUT R33, R33, 0x200, RZ, 0xfc, !PT ;  /* 0x0000020021211812 */ /* 0x000fc400078efcff */
        /* <DEDUP_REMOVED lines=9> */
[C---:B------:R-:W-:Y:S02]  /*7a1f0*/  LOP3.LUT P1, RZ, R16.reuse, 0x80000, RZ, 0xc0, !PT ;  /* 0x0008000010ff7812 */ /* 0x040fe4000782c0ff */
[----:B------:R-:W-:Y:S02]  /*7a200*/  LOP3.LUT R33, R33, 0xffffdfff, RZ, 0xc0, !PT ;  /* 0xffffdfff21217812 */ /* 0x000fe400078ec0ff */
[C---:B------:R-:W-:Y:S02]  /*7a210*/  LOP3.LUT P5, RZ, R16.reuse, 0x4000, RZ, 0xc0, !PT ;  /* 0x0000400010ff7812 */ /* 0x040fe400078ac0ff */
[----:B------:R-:W-:-:S07]  /*7a220*/  LOP3.LUT P6, RZ, R16, 0x8000, RZ, 0xc0, !PT ;  /* 0x0000800010ff7812 */ /* 0x000fce00078cc0ff */
[----:B------:R-:W-:Y:S02]  /*7a230*/  @P1 LOP3.LUT R33, R33, 0x2000, RZ, 0xfc, !PT ;  /* 0x0000200021211812 */ /* 0x000fe400078efcff */
[C---:B------:R-:W-:Y:S02]  /*7a240*/  LOP3.LUT P1, RZ, R16.reuse, 0x40000, RZ, 0xc0, !PT ;  /* 0x0004000010ff7812 */ /* 0x040fe4000782c0ff */
[----:B------:R-:W-:Y:S02]  /*7a250*/  LOP3.LUT P0, RZ, R16, 0x10000, RZ, 0xc0, !PT ;  /* 0x0001000010ff7812 */ /* 0x000fe4000780c0ff */
[----:B------:R-:W-:-:S09]  /*7a260*/  LOP3.LUT R33, R33, 0xffffbfff, RZ, 0xc0, !PT ;  /* 0xffffbfff21217812 */ /* 0x000fd200078ec0ff */
[----:B------:R-:W-:Y:S02]  /*7a270*/  @P1 LOP3.LUT R33, R33, 0x4000, RZ, 0xfc, !PT ;  /* 0x0000400021211812 */ /* 0x000fe400078efcff */
[----:B------:R-:W-:Y:S01]  /*7a280*/  LOP3.LUT P1, RZ, R16, 0x20000, RZ, 0xc0, !PT ;  /* 0x0002000010ff7812 */ /* 0x000fe2000782c0ff */
[----:B----4-:R1:W-:Y:S02]  /*7a290*/  @P4 STG.E desc[UR6][R34.64], R145 ;  /* 0x0000009122004986 */ /* 0x0103e4000c101906 */
[----:B-1----:R-:W-:Y:S02]  /*7a2a0*/  IMAD.WIDE R34, R143, 0x4, R8 ;  /* 0x000000048f227825 */ /* 0x002fe400078e0208 */
[----:B------:R-:W4:Y:S04]  /*7a2b0*/  LDL.LU R143, [R1+0x2238] ;  /* 0x00223800018f7983 */ /* 0x000f280000300800 */
[----:B------:R-:W4:Y:S04]  /*7a2c0*/  LDL.LU R152, [R1+0xe8] ;  /* 0x0000e80001987983 */ /* 0x000f280000300800 */
[----:B------:R1:W-:Y:S04]  /*7a2d0*/  @P5 STG.E desc[UR6][R34.64], R146 ;  /* 0x0000009222005986 */ /* 0x0003e8000c101906 */
[----:B------:R-:W4:Y:S04]  /*7a2e0*/  LDL.LU R145, [R1+0xcdc] ;  /* 0x000cdc0001917983 */ /* 0x000f280000300800 */
[----:B-1----:R-:W4:Y:S01]  /*7a2f0*/  LDL.LU R146, [R1+0x8ec] ;  /* 0x0008ec0001927983 */ /* 0x002f220000300800 */
[----:B--2---:R-:W-:-:S05]  /*7a300*/  IMAD.WIDE R34, R140, 0x4, R2 ;  /* 0x000000048c227825 */ /* 0x004fca00078e0202 */
[----:B------:R1:W-:Y:S02]  /*7a310*/  @P6 STG.E desc[UR6][R34.64], R144 ;  /* 0x0000009022006986 */ /* 0x0003e4000c101906 */
[C---:B-1----:R-:W-:Y:S02]  /*7a320*/  IMAD.WIDE R34, R140.reuse, 0x4, R4 ;  /* 0x000000048c227825 */ /* 0x042fe400078e0204 */
[----:B------:R-:W2:Y:S04]  /*7a330*/  LDL.LU R144, [R1+0x4ec] ;  /* 0x0004ec0001907983 */ /* 0x000ea80000300800 */
[----:B---3--:R1:W-:Y:S02]  /*7a340*/  @P0 STG.E desc[UR6][R34.64], R141 ;  /* 0x0000008d22000986 */ /* 0x0083e4000c101906 */
[----:B-1----:R-:W-:-:S02]  /*7a350*/  IMAD.WIDE R34, R140, 0x4, R6 ;  /* 0x000000048c227825 */ /* 0x002fc400078e0206 */
[----:B------:R-:W3:Y:S04]  /*7a360*/  LDL.LU R141, [R1+0xec] ;  /* 0x0000ec00018d7983 */ /* 0x000ee80000300800 */
[----:B------:R1:W-:Y:S02]  /*7a370*/  @P1 STG.E desc[UR6][R34.64], R142 ;  /* 0x0000008e22001986 */ /* 0x0003e4000c101906 */
[----:B-1----:R-:W-:Y:S02]  /*7a380*/  IMAD.WIDE R34, R140, 0x4, R8 ;  /* 0x000000048c227825 */ /* 0x002fe400078e0208 */
[----:B------:R-:W3:Y:S04]  /*7a390*/  LDL.LU R140, [R1+0x1e70] ;  /* 0x001e7000018c7983 */ /* 0x000ee80000300800 */
[----:B------:R-:W3:Y:S01]  /*7a3a0*/  LDL.LU R142, [R1+0x2240] ;  /* 0x00224000018e7983 */ /* 0x000ee20000300800 */
[----:B------:R-:W-:-:S13]  /*7a3b0*/  LOP3.LUT P1, RZ, R33, 0x4000, RZ, 0xc0, !PT ;  /* 0x0000400021ff7812 */ /* 0x000fda000782c0ff */
        /* <DEDUP_REMOVED lines=11> */
[----:B-1----:R-:W-:Y:S01]  /*7a470*/  IMAD.WIDE R34, R83, 0x4, R8 ;  /* 0x0000000453227825 */ /* 0x002fe200078e0208 */
[C---:B------:R-:W-:Y:S02]  /*7a480*/  LOP3.LUT P2, RZ, R16.reuse, 0x4000000, RZ, 0xc0, !PT ;  /* 0x0400000010ff7812 */ /* 0x040fe4000784c0ff */
[C---:B------:R-:W-:Y:S02]  /*7a490*/  LOP3.LUT P3, RZ, R16.reuse, 0x8000000, RZ, 0xc0, !PT ;  /* 0x0800000010ff7812 */ /* 0x040fe4000786c0ff */
[C---:B------:R-:W-:Y:S02]  /*7a4a0*/  LOP3.LUT P4, RZ, R16.reuse, 0x10000000, RZ, 0xc0, !PT ;  /* 0x1000000010ff7812 */ /* 0x040fe4000788c0ff */
[C---:B------:R-:W-:Y:S02]  /*7a4b0*/  LOP3.LUT P5, RZ, R16.reuse, 0x20000000, RZ, 0xc0, !PT ;  /* 0x2000000010ff7812 */ /* 0x040fe400078ac0ff */
[----:B------:R-:W-:-:S02]  /*7a4c0*/  LOP3.LUT P6, RZ, R16, 0x40000000, RZ, 0xc0, !PT ;  /* 0x4000000010ff7812 */ /* 0x000fc400078cc0ff */
[----:B------:R-:W-:Y:S01]  /*7a4d0*/  LOP3.LUT P0, RZ, R16, 0x80000000, RZ, 0xc0, !PT ;  /* 0x8000000010ff7812 */ /* 0x000fe2000780c0ff */
[----:B----4-:R1:W-:Y:S01]  /*7a4e0*/  @P1 STG.E desc[UR6][R34.64], R152 ;  /* 0x0000009822001986 */ /* 0x0103e2000c101906 */
[----:B------:R-:W-:Y:S01]  /*7a4f0*/  LOP3.LUT P1, RZ, R33, 0x200, RZ, 0xc0, !PT ;  /* 0x0000020021ff7812 */ /* 0x000fe2000782c0ff */
[----:B-1----:R-:W-:-:S12]  /*7a500*/  IMAD.WIDE R34, R148, 0x4, R2 ;  /* 0x0000000494227825 */ /* 0x002fd800078e0202 */
[----:B------:R1:W-:Y:S01]  /*7a510*/  @P1 STG.E desc[UR6][R34.64], R151 ;  /* 0x0000009722001986 */ /* 0x0003e2000c101906 */
[C---:B------:R-:W-:Y:S01]  /*7a520*/  LOP3.LUT P1, RZ, R33.reuse, 0x100, RZ, 0xc0, !PT ;  /* 0x0000010021ff7812 */ /* 0x040fe2000782c0ff */
[C---:B-1----:R-:W-:Y:S02]  /*7a530*/  IMAD.WIDE R34, R148.reuse, 0x4, R4 ;  /* 0x0000000494227825 */ /* 0x042fe400078e0204 */
[----:B------:R-:W4:Y:S10]  /*7a540*/  LDL.LU R151, [R1+0x2248] ;  /* 0x0022480001977983 */ /* 0x000f340000300800 */
[----:B------:R1:W-:Y:S01]  /*7a550*/  @P1 STG.E desc[UR6][R34.64], R149 ;  /* 0x0000009522001986 */ /* 0x0003e2000c101906 */
[----:B------:R-:W-:Y:S01]  /*7a560*/  LOP3.LUT P1, RZ, R33, 0x80, RZ, 0xc0, !PT ;  /* 0x0000008021ff7812 */ /* 0x000fe2000782c0ff */
[----:B-1----:R-:W-:-:S12]  /*7a570*/  IMAD.WIDE R34, R148, 0x4, R6 ;  /* 0x0000000494227825 */ /* 0x002fd800078e0206 */
[----:B------:R1:W-:Y:S02]  /*7a580*/  @P1 STG.E desc[UR6][R34.64], R150 ;  /* 0x0000009622001986 */ /* 0x0003e4000c101906 */
[----:B-1----:R-:W-:-:S05]  /*7a590*/  IMAD.WIDE R34, R148, 0x4, R8 ;  /* 0x0000000494227825 */ /* 0x002fca00078e0208 */
[----:B------:R1:W-:Y:S02]  /*7a5a0*/  @P2 STG.E desc[UR6][R34.64], R147 ;  /* 0x0000009322002986 */ /* 0x0003e4000c101906 */
[----:B-1----:R-:W-:-:S05]  /*7a5b0*/  IMAD.WIDE R34, R143, 0x4, R2 ;  /* 0x000000048f227825 */ /* 0x002fca00078e0202 */
[----:B------:R1:W-:Y:S02]  /*7a5c0*/  @P3 STG.E desc[UR6][R34.64], R145 ;  /* 0x0000009122003986 */ /* 0x0003e4000c101906 */
[----:B-1----:R-:W-:-:S05]  /*7a5d0*/  IMAD.WIDE R34, R143, 0x4, R4 ;  /* 0x000000048f227825 */ /* 0x002fca00078e0204 */
[----:B------:R1:W-:Y:S02]  /*7a5e0*/  @P4 STG.E desc[UR6][R34.64], R146 ;  /* 0x0000009222004986 */ /* 0x0003e4000c101906 */
[----:B-1----:R-:W-:-:S05]  /*7a5f0*/  IMAD.WIDE R34, R143, 0x4, R6 ;  /* 0x000000048f227825 */ /* 0x002fca00078e0206 */
[----:B--2---:R1:W-:Y:S02]  /*7a600*/  @P5 STG.E desc[UR6][R34.64], R144 ;  /* 0x0000009022005986 */ /* 0x0043e4000c101906 */
[----:B-1----:R-:W-:Y:S02]  /*7a610*/  IMAD.WIDE R34, R143, 0x4, R8 ;  /* 0x000000048f227825 */ /* 0x002fe400078e0208 */
[----:B------:R-:W2:Y:S04]  /*7a620*/  LDL.LU R143, [R1+0x1ce0] ;  /* 0x001ce000018f7983 */ /* 0x000ea80000300800 */
[----:B---3--:R1:W-:Y:S04]  /*7a630*/  @P6 STG.E desc[UR6][R34.64], R141 ;  /* 0x0000008d22006986 */ /* 0x0083e8000c101906 */
[----:B-1----:R-:W3:Y:S01]  /*7a640*/  LDL.LU R141, [R1+0x18e0] ;  /* 0x0018e000018d7983 */ /* 0x002ee20000300800 */
[----:B------:R-:W-:-:S03]  /*7a650*/  IMAD.WIDE R34, R142, 0x4, R2 ;  /* 0x000000048e227825 */ /* 0x000fc600078e0202 */
[----:B------:R-:W4:Y:S04]  /*7a660*/  LDL.LU R245, [R1+0x14e0] ;  /* 0x0014e00001f57983 */ /* 0x000f280000300800 */
[----:B------:R-:W4:Y:S04]  /*7a670*/  LDL.LU R249, [R1+0x10e0] ;  /* 0x0010e00001f97983 */ /* 0x000f280000300800 */
[----:B------:R1:W-:Y:S04]  /*7a680*/  @P0 STG.E desc[UR6][R34.64], R140 ;  /* 0x0000008c22000986 */ /* 0x0003e8000c101906 */
[----:B------:R-:W4:Y:S04]  /*7a690*/  LDL.LU R244, [R1+0xce0] ;  /* 0x000ce00001f47983 */ /* 0x000f280000300800 */
[----:B-1----:R-:W4:Y:S04]  /*7a6a0*/  LDL.LU R140, [R1+0x2244] ;  /* 0x00224400018c7983 */ /* 0x002f280000300800 */
[----:B------:R-:W4:Y:S01]  /*7a6b0*/  LDL.LU R248, [R1+0x8f0] ;  /* 0x0008f00001f87983 */ /* 0x000f220000300800 */
[----:B------:R-:W-:-:S02]  /*7a6c0*/  LOP3.LUT P1, RZ, R17, 0x1000, RZ, 0xc0, !PT ;  /* 0x0000100011ff7812 */ /* 0x000fc4000782c0ff */
[----:B------:R-:W-:Y:S01]  /*7a6d0*/  LOP3.LUT R15, R15, 0x7fffffff, RZ, 0xc0, !PT ;  /* 0x7fffffff0f0f7812 */ /* 0x000fe200078ec0ff */
[----:B------:R-:W4:Y:S01]  /*7a6e0*/  LDL.LU R81, [R1+0x4f0] ;  /* 0x0004f00001517983 */ /* 0x000f220000300800 */
[----:B------:R-:W-:-:S03]  /*7a6f0*/  LOP3.LUT R33, R33, 0xfffffffe, RZ, 0xc0, !PT ;  /* 0xfffffffe21217812 */ /* 0x000fc600078ec0ff */
[----:B------:R-:W4:Y:S04]  /*7a700*/  LDL.LU R82, [R1+0x1e74] ;  /* 0x001e740001527983 */ /* 0x000f280000300800 */
[----:B------:R-:W4:Y:S02]  /*7a710*/  LDL.LU R83, [R1+0x1ce4] ;  /* 0x001ce40001537983 */ /* 0x000f240000300800 */
[----:B------:R-:W-:Y:S02]  /*7a720*/  @P1 LOP3.LUT R15, R15, 0x80000000, RZ, 0xfc, !PT ;  /* 0x800000000f0f1812 */ /* 0x000fe400078efcff */
[----:B------:R-:W-:Y:S01]  /*7a730*/  LOP3.LUT P1, RZ, R17, 0x800, RZ, 0xc0, !PT ;  /* 0x0000080011ff7812 */ /* 0x000fe2000782c0ff */
[----:B------:R-:W4:Y:S04]  /*7a740*/  LDL.LU R152, [R1+0x18e4] ;  /* 0x0018e40001987983 */ /* 0x000f280000300800 */
[----:B------:R-:W4:Y:S04]  /*7a750*/  LDL.LU R149, [R1+0x14e4] ;  /* 0x0014e40001957983 */ /* 0x000f280000300800 */
[----:B------:R-:W4:Y:S04]  /*7a760*/  LDL.LU R150, [R1+0x10e4] ;  /* 0x0010e40001967983 */ /* 0x000f280000300800 */
[----:B------:R-:W-:Y:S01]  /*7a770*/  @P1 LOP3.LUT R33, R33, 0x1, RZ, 0xfc, !PT ;  /* 0x0000000121211812 */ /* 0x000fe200078efcff */
[----:B------:R-:W4:Y:S01]  /*7a780*/  LDL.LU R148, [R1+0xce4] ;  /* 0x000ce40001947983 */ /* 0x000f220000300800 */
[----:B------:R-:W-:-:S02]  /*7a790*/  LOP3.LUT P1, RZ, R17, 0x400, RZ, 0xc0, !PT ;  /* 0x0000040011ff7812 */ /* 0x000fc4000782c0ff */
[----:B------:R-:W-:Y:S01]  /*7a7a0*/  LOP3.LUT R33, R33, 0xfffffffd, RZ, 0xc0, !PT ;  /* 0xfffffffd21217812 */ /* 0x000fe200078ec0ff */
[----:B------:R-:W4:Y:S01]  /*7a7b0*/  LDL.LU R147, [R1+0x8f4] ;  /* 0x0008f40001937983 */ /* 0x000f220000300800 */
[----:B------:R-:W-:-:S03]  /*7a7c0*/  LOP3.LUT P4, RZ, R17, 0x1, RZ, 0xc0, !PT ;  /* 0x0000000111ff7812 */ /* 0x000fc6000788c0ff */
[----:B------:R-:W4:Y:S01]  /*7a7d0*/  LDL.LU R145, [R1+0x224c] ;  /* 0x00224c0001917983 */ /* 0x000f220000300800 */
[C---:B------:R-:W-:Y:S01]  /*7a7e0*/  LOP3.LUT P5, RZ, R17.reuse, 0x2, RZ, 0xc0, !PT ;  /* 0x0000000211ff7812 */ /* 0x040fe200078ac0ff */
[----:B------:R-:W-:Y:S01]  /*7a7f0*/  IMAD.WIDE R34, R142, 0x4, R4 ;  /* 0x000000048e227825 */ /* 0x000fe200078e0204 */
[----:B------:R-:W-:Y:S01]  /*7a800*/  LOP3.LUT P6, RZ, R17, 0x4, RZ, 0xc0, !PT ;  /* 0x0000000411ff7812 */ /* 0x000fe200078cc0ff */
[----:B------:R-:W4:Y:S02]  /*7a810*/  LDL.LU R146, [R1+0x4f4] ;  /* 0x0004f40001927983 */ /* 0x000f240000300800 */
[----:B------:R-:W-:Y:S02]  /*7a820*/  @P1 LOP3.LUT R33, R33, 0x2, RZ, 0xfc, !PT ;  /* 0x0000000221211812 */ /* 0x000fe400078efcff */
[----:B------:R-:W-:Y:S01]  /*7a830*/  LOP3.LUT P1, RZ, R17, 0x200, RZ, 0xc0, !PT ;  /* 0x0000020011ff7812 */ /* 0x000fe2000782c0ff */
[----:B------:R-:W4:Y:S01]  /*7a840*/  LDL.LU R144, [R1+0x1e78] ;  /* 0x001e780001907983 */ /* 0x000f220000300800 */
        /* <DEDUP_REMOVED lines=12> */
[----:B------:R-:W-:Y:S02]  /*7a910*/  LOP3.LUT P1, RZ, R17, 0x20, RZ, 0xc0, !PT ;  /* 0x0000002011ff7812 */ /* 0x000fe4000782c0ff */
[----:B------:R-:W-:-:S11]  /*7a920*/  LOP3.LUT R33, R33, 0xffffffbf, RZ, 0xc0, !PT ;  /* 0xffffffbf21217812 */ /* 0x000fd600078ec0ff */
[----:B------:R-:W-:Y:S02]  /*7a930*/  @P1 LOP3.LUT R33, R33, 0x40, RZ, 0xfc, !PT ;  /* 0x0000004021211812 */ /* 0x000fe400078efcff */
[----:B------:R-:W-:Y:S01]  /*7a940*/  LOP3.LUT P1, RZ, R17, 0x10, RZ, 0xc0, !PT ;  /* 0x0000001011ff7812 */ /* 0x000fe2000782c0ff */
[----:B--2---:R1:W-:Y:S02]  /*7a950*/  @P4 STG.E desc[UR6][R34.64], R143 ;  /* 0x0000008f22004986 */ /* 0x0043e4000c101906 */
[C---:B-1----:R-:W-:Y:S02]  /*7a960*/  IMAD.WIDE R34, R142.reuse, 0x4, R6 ;  /* 0x000000048e227825 */ /* 0x042fe400078e0206 */
[----:B------:R-:W2:Y:S04]  /*7a970*/  LDL.LU R143, [R1+0x1ce8] ;  /* 0x001ce800018f7983 */ /* 0x000ea80000300800 */
[----:B---3--:R1:W-:Y:S02]  /*7a980*/  @P5 STG.E desc[UR6][R34.64], R141 ;  /* 0x0000008d22005986 */ /* 0x0083e4000c101906 */
[----:B-1----:R-:W-:-:S02]  /*7a990*/  IMAD.WIDE R34, R142, 0x4, R8 ;  /* 0x000000048e227825 */ /* 0x002fc400078e0208 */
[----:B------:R-:W3:Y:S04]  /*7a9a0*/  LDL.LU R141, [R1+0x18e8] ;  /* 0x0018e800018d7983 */ /* 0x000ee80000300800 */
[----:B----4-:R1:W-:Y:S04]  /*7a9b0*/  @P6 STG.E desc[UR6][R34.64], R245 ;  /* 0x000000f522006986 */ /* 0x0103e8000c101906 */
[----:B------:R-:W4:Y:S01]  /*7a9c0*/  LDL.LU R142, [R1+0x2250] ;  /* 0x00225000018e7983 */ /* 0x000f220000300800 */
[----:B-1----:R-:W-:-:S05]  /*7a9d0*/  IMAD.WIDE R34, R140, 0x4, R2 ;  /* 0x000000048c227825 */ /* 0x002fca00078e0202 */
[----:B------:R1:W-:Y:S02]  /*7a9e0*/  @P0 STG.E desc[UR6][R34.64], R249 ;  /* 0x000000f922000986 */ /* 0x0003e4000c101906 */
[----:B-1----:R-:W-:-:S05]  /*7a9f0*/  IMAD.WIDE R34, R140, 0x4, R4 ;  /* 0x000000048c227825 */ /* 0x002fca00078e0204 */
[----:B------:R1:W-:Y:S01]  /*7aa00*/  @P1 STG.E desc[UR6][R34.64], R244 ;  /* 0x000000f422001986 */ /* 0x0003e2000c101906 */
[----:B------:R-:W-:Y:S01]  /*7aa10*/  LOP3.LUT P1, RZ, R33, 0x40, RZ, 0xc0, !PT ;  /* 0x0000004021ff7812 */ /* 0x000fe2000782c0ff */
[----:B-1----:R-:W-:-:S12]  /*7aa20*/  IMAD.WIDE R34, R140, 0x4, R6 ;  /* 0x000000048c227825 */ /* 0x002fd800078e0206 */
[----:B------:R1:W-:Y:S02]  /*7aa30*/  @P1 STG.E desc[UR6][R34.64], R248 ;  /* 0x000000f822001986 */ /* 0x0003e4000c101906 */
[----:B-1----:R-:W-:Y:S02]  /*7aa40*/  IMAD.WIDE R34, R140, 0x4, R8 ;  /* 0x000000048c227825 */ /* 0x002fe400078e0208 */
        /* <DEDUP_REMOVED lines=17> */
[----:B------:R-:W-:Y:S01]  /*7ab60*/  LOP3.LUT P2, RZ, R17, 0x2000, RZ, 0xc0, !PT ;  /* 0x0000200011ff7812 */ /* 0x000fe2000784c0ff */
[----:B------:R-:W3:Y:S10]  /*7ab70*/  LDL.LU R149, [R1+0x225c] ;  /* 0x00225c0001957983 */ /* 0x000ef40000300800 */
[----:B------:R1:W-:Y:S01]  /*7ab80*/  @P1 STG.E desc[UR6][R34.64], R150 ;  /* 0x0000009622001986 */ /* 0x0003e2000c101906 */
[----:B------:R-:W-:-:S02]  /*7ab90*/  LOP3.LUT P1, RZ, R15, 0x80000000, RZ, 0xc0, !PT ;  /* 0x800000000fff7812 */ /* 0x000fc4000782c0ff */
        /* <DEDUP_REMOVED lines=8> */
[----:B------:R4:W-:Y:S01]  /*7ac20*/  @P3 STG.E desc[UR6][R34.64], R146 ;  /* 0x0000009222003986 */ /* 0x0009e2000c101906 */
[C---:B------:R-:W-:Y:S02]  /*7ac30*/  LOP3.LUT P6, RZ, R17.reuse, 0x20000, RZ, 0xc0, !PT ;  /* 0x0002000011ff7812 */ /* 0x040fe400078cc0ff */
[----:B------:R-:W-:Y:S01]  /*7ac40*/  LOP3.LUT P0, RZ, R17, 0x40000, RZ, 0xc0, !PT ;  /* 0x0004000011ff7812 */ /* 0x000fe2000780c0ff */
[----:B----4-:R-:W-:-:S05]  /*7ac50*/  IMAD.WIDE R34, R142, 0x4, R2 ;  /* 0x000000048e227825 */ /* 0x010fca00078e0202 */
[----:B------:R1:W-:Y:S02]  /*7ac60*/  @P4 STG.E desc[UR6][R34.64], R144 ;  /* 0x0000009022004986 */ /* 0x0003e4000c101906 */
[----:B-1----:R-:W-:-:S05]  /*7ac70*/  IMAD.WIDE R34, R142, 0x4, R4 ;  /* 0x000000048e227825 */ /* 0x002fca00078e0204 */
[----:B--2---:R1:W-:Y:S02]  /*7ac80*/  @P5 STG.E desc[UR6][R34.64], R143 ;  /* 0x0000008f22005986 */ /* 0x0043e4000c101906 */
[----:B-1----:R-:W-:-:S05]  /*7ac90*/  IMAD.WIDE R34, R142, 0x4, R6 ;  /* 0x000000048e227825 */ /* 0x002fca00078e0206 */
[----:B---3--:R1:W-:Y:S02]  /*7aca0*/  @P6 STG.E desc[UR6][R34.64], R141 ;  /* 0x0000008d22006986 */ /* 0x0083e4000c101906 */
[----:B-1----:R-:W-:-:S05]  /*7acb0*/  IMAD.WIDE R34, R142, 0x4, R8 ;  /* 0x000000048e227825 */ /* 0x002fca00078e0208 */
[----:B------:R1:W-:Y:S04]  /*7acc0*/  @P0 STG.E desc[UR6][R34.64], R140 ;  /* 0x0000008c22000986 */ /* 0x0003e8000c101906 */
[----:B-1----:R-:W2:Y:S04]  /*7acd0*/  LDL.LU R140, [R1+0x10e8] ;  /* 0x0010e800018c7983 */ /* 0x002ea80000300800 */
[----:B------:R-:W3:Y:S04]  /*7ace0*/  LDL.LU R145, [R1+0xce8] ;  /* 0x000ce80001917983 */ /* 0x000ee80000300800 */
[----:B------:R-:W4:Y:S04]  /*7acf0*/  LDL.LU R146, [R1+0x8f8] ;  /* 0x0008f80001927983 */ /* 0x000f280000300800 */
[----:B------:R-:W2:Y:S04]  /*7ad00*/  LDL.LU R144, [R1+0x2254] ;  /* 0x0022540001907983 */ /* 0x000ea80000300800 */
[----:B------:R-:W4:Y:S04]  /*7ad10*/  LDL.LU R143, [R1+0x4f8] ;  /* 0x0004f800018f7983 */ /* 0x000f280000300800 */
[----:B------:R-:W4:Y:S04]  /*7ad20*/  LDL.LU R141, [R1+0x1e7c] ;  /* 0x001e7c00018d7983 */ /* 0x000f280000300800 */
[----:B------:R-:W4:Y:S04]  /*7ad30*/  LDL.LU R142, [R1+0x1cec] ;  /* 0x001cec00018e7983 */ /* 0x000f280000300800 */
[----:B------:R-:W4:Y:S01]  /*7ad40*/  LDL.LU R81, [R1+0x2258] ;  /* 0x0022580001517983 */ /* 0x000f220000300800 */
[----:B------:R-:W-:-:S02]  /*7ad50*/  LOP3.LUT P4, RZ, R17, 0x80000, RZ, 0xc0, !PT ;  /* 0x0008000011ff7812 */ /* 0x000fc4000788c0ff */
        /* <DEDUP_REMOVED lines=13> */
[----:B------:R-:W-:Y:S01]  /*7ae30*/  LOP3.LUT R15, R15, 0xf7ffffff, RZ, 0xc0, !PT ;  /* 0xf7ffffff0f0f7812 */ /* 0x000fe200078ec0ff */
[----:B--2---:R-:W-:-:S05]  /*7ae40*/  IMAD.WIDE R34, R144, 0x4, R2 ;  /* 0x0000000490227825 */ /* 0x004fca00078e0202 */
[----:B------:R1:W-:Y:S04]  /*7ae50*/  @P4 STG.E desc[UR6][R34.64], R140 ;  /* 0x0000008c22004986 */ /* 0x0003e8000c101906 */
[----:B-1----:R-:W2:Y:S04]  /*7ae60*/  LDL.LU R140, [R1+0x18ec] ;  /* 0x0018ec00018c7983 */ /* 0x002ea80000300800 */
[----:B------:R-:W2:Y:S04]  /*7ae70*/  LDL.LU R82, [R1+0x14ec] ;  /* 0x0014ec0001527983 */ /* 0x000ea80000300800 */
[----:B------:R-:W2:Y:S01]  /*7ae80*/  LDL.LU R83, [R1+0x10ec] ;  /* 0x0010ec0001537983 */ /* 0x000ea20000300800 */
[----:B------:R-:W-:-:S02]  /*7ae90*/  @P1 LOP3.LUT R15, R15, 0x8000000, RZ, 0xfc, !PT ;  /* 0x080000000f0f1812 */ /* 0x000fc400078efcff */
[----:B------:R-:W-:Y:S01]  /*7aea0*/  LOP3.LUT P1, RZ, R17, 0x4000000, RZ, 0xc0, !PT ;  /* 0x0400000011ff7812 */ /* 0x000fe2000782c0ff */
[----:B------:R-:W2:Y:S01]  /*7aeb0*/  LDL.LU R152, [R1+0xcec] ;  /* 0x000cec0001987983 */ /* 0x000ea20000300800 */
[----:B------:R-:W-:Y:S02]  /*7aec0*/  LOP3.LUT R15, R15, 0xefffffff, RZ, 0xc0, !PT ;  /* 0xefffffff0f0f7812 */ /* 0x000fe400078ec0ff */
[C---:B------:R-:W-:Y:S01]  /*7aed0*/  LOP3.LUT P5, RZ, R17.reuse, 0x100000, RZ, 0xc0, !PT ;  /* 0x0010000011ff7812 */ /* 0x040fe200078ac0ff */
[----:B------:R-:W2:Y:S01]  /*7aee0*/  LDL.LU R151, [R1+0x8fc] ;  /* 0x0008fc0001977983 */ /* 0x000ea20000300800 */
[----:B------:R-:W-:-:S07]  /*7aef0*/  LOP3.LUT P6, RZ, R17, 0x200000, RZ, 0xc0, !PT ;  /* 0x0020000011ff7812 */ /* 0x000fce00078cc0ff */
[----:B------:R-:W-:Y:S02]  /*7af00*/  @P1 LOP3.LUT R15, R15, 0x10000000, RZ, 0xfc, !PT ;  /* 0x100000000f0f1812 */ /* 0x000fe400078efcff */
[----:B------:R-:W-:Y:S01]  /*7af10*/  LOP3.LUT P1, RZ, R17, 0x2000000, RZ, 0xc0, !PT ;  /* 0x0200000011ff7812 */ /* 0x000fe2000782c0ff */
[----:B------:R-:W-:Y:S01]  /*7af20*/  IMAD.WIDE R34, R144, 0x4, R4 ;  /* 0x0000000490227825 */ /* 0x000fe200078e0204 */
[----:B------:R-:W-:-:S04]  /*7af30*/  LOP3.LUT R15, R15, 0xdfffffff, RZ, 0xc0, !PT ;  /* 0xdfffffff0f0f7812 */ /* 0x000fc800078ec0ff */
[----:B---3--:R1:W-:Y:S07]  /*7af40*/  @P5 STG.E desc[UR6][R34.64], R145 ;  /* 0x0000009122005986 */ /* 0x0083ee000c101906 */
[----:B------:R-:W-:Y:S02]  /*7af50*/  @P1 LOP3.LUT R15, R15, 0x20000000, RZ, 0xfc, !PT ;  /* 0x200000000f0f1812 */ /* 0x000fe400078efcff */
[C---:B------:R-:W-:Y:S01]  /*7af60*/  LOP3.LUT P1, RZ, R17.reuse, 0x1000000, RZ, 0xc0, !PT ;  /* 0x0100000011ff7812 */ /* 0x040fe2000782c0ff */
[----:B-1----:R-:W-:Y:S01]  /*7af70*/  IMAD.WIDE R34, R144, 0x4, R6 ;  /* 0x0000000490227825 */ /* 0x002fe200078e0206 */
[----:B------:R-:W-:-:S04]  /*7af80*/  LOP3.LUT P0, RZ, R17, 0x400000, RZ, 0xc0, !PT ;  /* 0x0040000011ff7812 */ /* 0x000fc8000780c0ff */
[----:B----4-:R1:W-:Y:S01]  /*7af90*/  @P6 STG.E desc[UR6][R34.64], R146 ;  /* 0x0000009222006986 */ /* 0x0103e2000c101906 */
[----:B------:R-:W-:-:S03]  /*7afa0*/  LOP3.LUT R15, R15, 0xbfffffff, RZ, 0xc0, !PT ;  /* 0xbfffffff0f0f7812 */ /* 0x000fc600078ec0ff */
[----:B-1----:R-:W3:Y:S04]  /*7afb0*/  LDL.LU R146, [R1+0x2260] ;  /* 0x0022600001927983 */ /* 0x002ee80000300800 */
[----:B------:R-:W4:Y:S01]  /*7afc0*/  LDL.LU R150, [R1+0x4fc] ;  /* 0x0004fc0001967983 */ /* 0x000f220000300800 */
[----:B------:R-:W-:Y:S02]  /*7afd0*/  @P1 LOP3.LUT R15, R15, 0x40000000, RZ, 0xfc, !PT ;  /* 0x400000000f0f1812 */ /* 0x000fe400078efcff */
[----:B------:R-:W-:Y:S01]  /*7afe0*/  LOP3.LUT P1, RZ, R17, 0x800000, RZ, 0xc0, !PT ;  /* 0x0080000011ff7812 */ /* 0x000fe2000782c0ff */
[----:B------:R-:W-:Y:S01]  /*7aff0*/  IMAD.WIDE R34, R144, 0x4, R8 ;  /* 0x0000000490227825 */ /* 0x000fe200078e0208 */
[----:B------:R-:W3:Y:S04]  /*7b000*/  LDL.LU R148, [R1+0x1cf0] ;  /* 0x001cf00001947983 */ /* 0x000ee80000300800 */
[----:B------:R1:W-:Y:S04]  /*7b010*/  @P0 STG.E desc[UR6][R34.64], R143 ;  /* 0x0000008f22000986 */ /* 0x0003e8000c101906 */
[----:B------:R-:W3:Y:S04]  /*7b020*/  LDL.LU R147, [R1+0x18f0] ;  /* 0x0018f00001937983 */ /* 0x000ee80000300800 */
[----:B------:R-:W3:Y:S01]  /*7b030*/  LDL.LU R145, [R1+0x14f0] ;  /* 0x0014f00001917983 */ /* 0x000ee20000300800 */
[----:B-1----:R-:W-:-:S03]  /*7b040*/  IMAD.WIDE R34, R81, 0x4, R2 ;  /* 0x0000000451227825 */ /* 0x002fc600078e0202 */
[----:B------:R-:W3:Y:S04]  /*7b050*/  LDL.LU R144, [R1+0x10f0] ;  /* 0x0010f00001907983 */ /* 0x000ee80000300800 */
[----:B------:R1:W-:Y:S01]  /*7b060*/  @P1 STG.E desc[UR6][R34.64], R141 ;  /* 0x0000008d22001986 */ /* 0x0003e2000c101906 */
[----:B------:R-:W-:-:S03]  /*7b070*/  LOP3.LUT P1, RZ, R15, 0x40000000, RZ, 0xc0, !PT ;  /* 0x400000000fff7812 */ /* 0x000fc6000782c0ff */
[----:B------:R-:W3:Y:S01]  /*7b080*/  LDL.LU R143, [R1+0x2264] ;  /* 0x00226400018f7983 */ /* 0x000ee20000300800 */
[----:B-1----:R-:W-:-:S03]  /*7b090*/  IMAD.WIDE R34, R81, 0x4, R4 ;  /* 0x0000000451227825 */ /* 0x002fc600078e0204 */
[----:B------:R-:W3:Y:S06]  /*7b0a0*/  LDL.LU R141, [R1+0xcf0] ;  /* 0x000cf000018d7983 */ /* 0x000eec0000300800 */
[----:B------:R1:W-:Y:S01]  /*7b0b0*/  @P1 STG.E desc[UR6][R34.64], R142 ;  /* 0x0000008e22001986 */ /* 0x0003e2000c101906 */
[----:B------:R-:W-:-:S03]  /*7b0c0*/  LOP3.LUT P1, RZ, R15, 0x20000000, RZ, 0xc0, !PT ;  /* 0x200000000fff7812 */ /* 0x000fc6000782c0ff */
[----:B-1----:R-:W3:Y:S01]  /*7b0d0*/  LDL.LU R142, [R1+0x900] ;  /* 0x00090000018e7983 */ /* 0x002ee20000300800 */
[----:B------:R-:W-:-:S09]  /*7b0e0*/  IMAD.WIDE R34, R81, 0x4, R6 ;  /* 0x0000000451227825 */ /* 0x000fd200078e0206 */
[----:B--2---:R1:W-:Y:S04]  /*7b0f0*/  @P1 STG.E desc[UR6][R34.64], R140 ;  /* 0x0000008c22001986 */ /* 0x0043e8000c101906 */
[----:B-1----:R-:W2:Y:S01]  /*7b100*/  LDL.LU R140, [R1+0x500] ;  /* 0x00050000018c7983 */ /* 0x002ea20000300800 */
        /* <DEDUP_REMOVED lines=14> */
[----:B----4-:R3:W-:Y:S01]  /*7b1f0*/  @P1 STG.E desc[UR6][R34.64], R150 ;  /* 0x0000009622001986 */ /* 0x0107e2000c101906 */
[----:B------:R-:W-:Y:S02]  /*7b200*/  LOP3.LUT P1, RZ, R15, 0x800000, RZ, 0xc0, !PT ;  /* 0x008000000fff7812 */ /* 0x000fe4000782c0ff */
[C---:B------:R-:W-:Y:S02]  /*7b210*/  LOP3.LUT P2, RZ, R18.reuse, 0x1, RZ, 0xc0, !PT ;  /* 0x0000000112ff7812 */ /* 0x040fe4000784c0ff */
[----:B------:R-:W-:Y:S01]  /*7b220*/  LOP3.LUT P3, RZ, R18, 0x2, RZ, 0xc0, !PT ;  /* 0x0000000212ff7812 */ /* 0x000fe2000786c0ff */
[----:B---3--:R-:W-:-:S08]  /*7b230*/  IMAD.WIDE R34, R146, 0x4, R2 ;  /* 0x0000000492227825 */ /* 0x008fd000078e0202 */
        /* <DEDUP_REMOVED lines=8> */
[----:B-1----:R-:W-:Y:S01]  /*7b2c0*/  IMAD.WIDE R34, R146, 0x4, R8 ;  /* 0x0000000492227825 */ /* 0x002fe200078e0208 */
[----:B------:R-:W-:Y:S01]  /*7b2d0*/  LOP3.LUT P0, RZ, R18, 0x20, RZ, 0xc0, !PT ;  /* 0x0000002012ff7812 */ /* 0x000fe2000780c0ff */
[----:B------:R-:W3:Y:S04]  /*7b2e0*/  LDL.LU R146, [R1+0x100] ;  /* 0x0001000001927983 */ /* 0x000ee80000300800 */
[----:B------:R1:W-:Y:S02]  /*7b2f0*/  @P4 STG.E desc[UR6][R34.64], R144 ;  /* 0x0000009022004986 */ /* 0x0003e4000c101906 */
[----:B-1----:R-:W-:-:S02]  /*7b300*/  IMAD.WIDE R34, R143, 0x4, R2 ;  /* 0x000000048f227825 */ /* 0x002fc400078e0202 */
[----:B------:R-:W4:Y:S04]  /*7b310*/  LDL.LU R144, [R1+0x1cf4] ;  /* 0x001cf40001907983 */ /* 0x000f280000300800 */
[----:B------:R1:W-:Y:S02]  /*7b320*/  @P5 STG.E desc[UR6][R34.64], R141 ;  /* 0x0000008d22005986 */ /* 0x0003e4000c101906 */
[C---:B-1----:R-:W-:Y:S02]  /*7b330*/  IMAD.WIDE R34, R143.reuse, 0x4, R4 ;  /* 0x000000048f227825 */ /* 0x042fe400078e0204 */
[----:B------:R-:W4:Y:S04]  /*7b340*/  LDL.LU R141, [R1+0x18f4] ;  /* 0x0018f400018d7983 */ /* 0x000f280000300800 */
[----:B------:R1:W-:Y:S02]  /*7b350*/  @P6 STG.E desc[UR6][R34.64], R142 ;  /* 0x0000008e22006986 */ /* 0x0003e4000c101906 */
[----:B-1----:R-:W-:-:S02]  /*7b360*/  IMAD.WIDE R34, R143, 0x4, R6 ;  /* 0x000000048f227825 */ /* 0x002fc400078e0206 */
[----:B------:R-:W4:Y:S04]  /*7b370*/  LDL.LU R142, [R1+0x14f4] ;  /* 0x0014f400018e7983 */ /* 0x000f280000300800 */
[----:B--2---:R1:W-:Y:S04]  /*7b380*/  @P0 STG.E desc[UR6][R34.64], R140 ;  /* 0x0000008c22000986 */ /* 0x0043e8000c101906 */
[----:B-1----:R-:W2:Y:S04]  /*7b390*/  LDL.LU R140, [R1+0x2268] ;  /* 0x00226800018c7983 */ /* 0x002ea80000300800 */
[----:B------:R-:W4:Y:S01]  /*7b3a0*/  LDL.LU R249, [R1+0x10f4] ;  /* 0x0010f40001f97983 */ /* 0x000f220000300800 */
[----:B------:R-:W-:-:S03]  /*7b3b0*/  IMAD.WIDE R34, R143, 0x4, R8 ;  /* 0x000000048f227825 */ /* 0x000fc600078e0208 */
        /* <DEDUP_REMOVED lines=10> */
[----:B------:R-:W-:-:S02]  /*7b460*/  LOP3.LUT P4, RZ, R18, 0x40, RZ, 0xc0, !PT ;  /* 0x0000004012ff7812 */ /* 0x000fc4000788c0ff */
[C---:B------:R-:W-:Y:S01]  /*7b470*/  LOP3.LUT P5, RZ, R18.reuse, 0x80, RZ, 0xc0, !PT ;  /* 0x0000008012ff7812 */ /* 0x040fe200078ac0ff */
[----:B------:R-:W4:Y:S01]  /*7b480*/  LDL.LU R148, [R1+0x10f8] ;  /* 0x0010f80001947983 */ /* 0x000f220000300800 */
[----:B------:R-:W-:-:S03]  /*7b490*/  LOP3.LUT P6, RZ, R18, 0x100, RZ, 0xc0, !PT ;  /* 0x0000010012ff7812 */ /* 0x000fc600078cc0ff */
[----:B------:R-:W4:Y:S01]  /*7b4a0*/  LDL.LU R147, [R1+0xcf8] ;  /* 0x000cf80001937983 */ /* 0x000f220000300800 */
[C---:B------:R-:W-:Y:S02]  /*7b4b0*/  LOP3.LUT P0, RZ, R18.reuse, 0x200, RZ, 0xc0, !PT ;  /* 0x0000020012ff7812 */ /* 0x040fe4000780c0ff */
[----:B------:R-:W-:Y:S02]  /*7b4c0*/  LOP3.LUT P1, RZ, R18, 0x40000, RZ, 0xc0, !PT ;  /* 0x0004000012ff7812 */ /* 0x000fe4000782c0ff */
[----:B------:R-:W-:Y:S01]  /*7b4d0*/  LOP3.LUT R15, R15, 0xffff7fff, RZ, 0xc0, !PT ;  /* 0xffff7fff0f0f7812 */ /* 0x000fe200078ec0ff */
[----:B---3--:R1:W-:Y:S04]  /*7b4e0*/  @P4 STG.E desc[UR6][R34.64], R146 ;  /* 0x0000009222004986 */ /* 0x0083e8000c101906 */
[----:B-1----:R-:W3:Y:S06]  /*7b4f0*/  LDL.LU R146, [R1+0x908] ;  /* 0x0009080001927983 */ /* 0x002eec0000300800 */
        /* <DEDUP_REMOVED lines=10> */
[----:B----4-:R1:W-:Y:S02]  /*7b5a0*/  @P5 STG.E desc[UR6][R34.64], R144 ;  /* 0x0000009022005986 */ /* 0x0103e4000c101906 */
[C---:B-1----:R-:W-:Y:S02]  /*7b5b0*/  IMAD.WIDE R34, R140.reuse, 0x4, R4 ;  /* 0x000000048c227825 */ /* 0x042fe400078e0204 */
[----:B------:R-:W2:Y:S04]  /*7b5c0*/  LDL.LU R144, [R1+0x508] ;  /* 0x0005080001907983 */ /* 0x000ea80000300800 */
[----:B------:R1:W-:Y:S02]  /*7b5d0*/  @P6 STG.E desc[UR6][R34.64], R141 ;  /* 0x0000008d22006986 */ /* 0x0003e4000c101906 */
[----:B-1----:R-:W-:-:S02]  /*7b5e0*/  IMAD.WIDE R34, R140, 0x4, R6 ;  /* 0x000000048c227825 */ /* 0x002fc400078e0206 */
[----:B------:R-:W4:Y:S04]  /*7b5f0*/  LDL.LU R141, [R1+0x108] ;  /* 0x00010800018d7983 */ /* 0x000f280000300800 */
[----:B------:R1:W-:Y:S02]  /*7b600*/  @P0 STG.E desc[UR6][R34.64], R142 ;  /* 0x0000008e22000986 */ /* 0x0003e4000c101906 */
[----:B-1----:R-:W-:Y:S02]  /*7b610*/  IMAD.WIDE R34, R140, 0x4, R8 ;  /* 0x000000048c227825 */ /* 0x002fe400078e0208 */
[----:B------:R-:W4:Y:S04]  /*7b620*/  LDL.LU R142, [R1+0x1cfc] ;  /* 0x001cfc00018e7983 */ /* 0x000f280000300800 */
[----:B------:R-:W4:Y:S04]  /*7b630*/  LDL.LU R140, [R1+0x18fc] ;  /* 0x0018fc00018c7983 */ /* 0x000f280000300800 */
[----:B------:R-:W4:Y:S01]  /*7b640*/  LDL.LU R145, [R1+0x2278] ;  /* 0x0022780001917983 */ /* 0x000f220000300800 */
        /* <DEDUP_REMOVED lines=44> */
[C---:B------:R-:W-:Y:S01]  /*7b910*/  LOP3.LUT P5, RZ, R18.reuse, 0x400000, RZ, 0xc0, !PT ;  /* 0x0040000012ff7812 */ /* 0x040fe200078ac0ff */
[C---:B-1----:R-:W-:Y:S01]  /*7b920*/  IMAD.WIDE R34, R143.reuse, 0x4, R4 ;  /* 0x000000048f227825 */ /* 0x042fe200078e0204 */
[----:B------:R-:W-:Y:S01]  /*7b930*/  LOP3.LUT P6, RZ, R18, 0x800000, RZ, 0xc0, !PT ;  /* 0x0080000012ff7812 */ /* 0x000fe200078cc0ff */
[----:B------:R-:W4:Y:S04]  /*7b940*/  LDL.LU R147, [R1+0x14fc] ;  /* 0x0014fc0001937983 */ /* 0x000f280000300800 */
[----:B---3--:R1:W-:Y:S02]  /*7b950*/  @P3 STG.E desc[UR6][R34.64], R146 ;  /* 0x0000009222003986 */ /* 0x0083e4000c101906 */
[----:B-1----:R-:W-:-:S02]  /*7b960*/  IMAD.WIDE R34, R143, 0x4, R6 ;  /* 0x000000048f227825 */ /* 0x002fc400078e0206 */
[----:B------:R-:W3:Y:S04]  /*7b970*/  LDL.LU R146, [R1+0x10fc] ;  /* 0x0010fc0001927983 */ /* 0x000ee80000300800 */
[----:B--2---:R1:W-:Y:S02]  /*7b980*/  @P4 STG.E desc[UR6][R34.64], R144 ;  /* 0x0000009022004986 */ /* 0x0043e4000c101906 */
[----:B-1----:R-:W-:Y:S02]  /*7b990*/  IMAD.WIDE R34, R143, 0x4, R8 ;  /* 0x000000048f227825 */ /* 0x002fe400078e0208 */
[----:B------:R-:W2:Y:S04]  /*7b9a0*/  LDL.LU R144, [R1+0xcfc] ;  /* 0x000cfc0001907983 */ /* 0x000ea80000300800 */
[----:B----4-:R1:W-:Y:S04]  /*7b9b0*/  @P5 STG.E desc[UR6][R34.64], R141 ;  /* 0x0000008d22005986 */ /* 0x0103e8000c101906 */
[----:B------:R-:W4:Y:S04]  /*7b9c0*/  LDL.LU R143, [R1+0x90c] ;  /* 0x00090c00018f7983 */ /* 0x000f280000300800 */
[----:B-1----:R-:W4:Y:S01]  /*7b9d0*/  LDL.LU R141, [R1+0x50c] ;  /* 0x00050c00018d7983 */ /* 0x002f220000300800 */
[----:B------:R-:W-:-:S05]  /*7b9e0*/  IMAD.WIDE R34, R145, 0x4, R2 ;  /* 0x0000000491227825 */ /* 0x000fca00078e0202 */
[----:B------:R1:W-:Y:S04]  /*7b9f0*/  @P6 STG.E desc[UR6][R34.64], R142 ;  /* 0x0000008e22006986 */ /* 0x0003e8000c101906 */
[----:B-1----:R-:W2:Y:S01]  /*7ba00*/  LDL.LU R142, [R1+0x227c] ;  /* 0x00227c00018e7983 */ /* 0x002ea20000300800 */
[----:B------:R-:W-:Y:S01]  /*7ba10*/  LOP3.LUT P0, RZ, R18, 0x1000000, RZ, 0xc0, !PT ;  /* 0x0100000012ff7812 */ /* 0x000fe2000780c0ff */
[----:B------:R-:W-:-:S12]  /*7ba20*/  IMAD.WIDE R34, R145, 0x4, R4 ;  /* 0x0000000491227825 */ /* 0x000fd800078e0204 */
[----:B------:R1:W-:Y:S04]  /*7ba30*/  @P0 STG.E desc[UR6][R34.64], R140 ;  /* 0x0000008c22000986 */ /* 0x0003e8000c101906 */
[----:B-1----:R-:W4:Y:S01]  /*7ba40*/  LDL.LU R140, [R1+0x10c] ;  /* 0x00010c00018c7983 */ /* 0x002f220000300800 */
[----:B------:R-:W-:Y:S02]  /*7ba50*/  LOP3.LUT P1, RZ, R19, 0x20, RZ, 0xc0, !PT ;  /* 0x0000002013ff7812 */ /* 0x000fe4000782c0ff */
[----:B------:R-:W-:Y:S01]  /*7ba60*/  LOP3.LUT R15, R15, 0xffffff7f, RZ, 0xc0, !PT ;  /* 0xffffff7f0f0f7812 */ /* 0x000fe200078ec0ff */
[----:B------:R-:W4:Y:S04]  /*7ba70*/  LDL.LU R83, [R1+0x2280] ;  /* 0x0022800001537983 */ /* 0x000f280000300800 */
[----:B------:R-:W4:Y:S04]  /*7ba80*/  LDL.LU R248, [R1+0x1e80] ;  /* 0x001e800001f87983 */ /* 0x000f280000300800 */
[----:B------:R-:W4:Y:S02]  /*7ba90*/  LDL.LU R81, [R1+0x1d00] ;  /* 0x001d000001517983 */ /* 0x000f240000300800 */
[----:B------:R-:W-:-:S02]  /*7baa0*/  @P1 LOP3.LUT R15, R15, 0x80, RZ, 0xfc, !PT ;  /* 0x000000800f0f1812 */ /* 0x000fc400078efcff */
[----:B------:R-:W-:Y:S01]  /*7bab0*/  LOP3.LUT P1, RZ, R19, 0x10, RZ, 0xc0, !PT ;  /* 0x0000001013ff7812 */ /* 0x000fe2000782c0ff */
[----:B------:R-:W4:Y:S01]  /*7bac0*/  LDL.LU R82, [R1+0x1900] ;  /* 0x0019000001527983 */ /* 0x000f220000300800 */
[----:B------:R-:W-:-:S03]  /*7bad0*/  LOP3.LUT R15, R15, 0xfffffeff, RZ, 0xc0, !PT ;  /* 0xfffffeff0f0f7812 */ /* 0x000fc600078ec0ff */
[----:B------:R-:W4:Y:S01]  /*7bae0*/  LDL.LU R152, [R1+0x1500] ;  /* 0x0015000001987983 */ /* 0x000f220000300800 */
[----:B------:R-:W-:-:S03]  /*7baf0*/  LOP3.LUT P4, RZ, R18, 0x2000000, RZ, 0xc0, !PT ;  /* 0x0200000012ff7812 */ /* 0x000fc6000788c0ff */
[----:B------:R-:W4:Y:S04]  /*7bb00*/  LDL.LU R148, [R1+0x2284] ;  /* 0x0022840001947983 */ /* 0x000f280000300800 */
[----:B------:R-:W-:Y:S01]  /*7bb10*/  @P1 LOP3.LUT R15, R15, 0x100, RZ, 0xfc, !PT ;  /* 0x000001000f0f1812 */ /* 0x000fe200078efcff */
[----:B------:R-:W4:Y:S01]  /*7bb20*/  LDL.LU R151, [R1+0x1100] ;  /* 0x0011000001977983 */ /* 0x000f220000300800 */
[----:B------:R-:W-:Y:S02]  /*7bb30*/  LOP3.LUT P1, RZ, R19, 0x8, RZ, 0xc0, !PT ;  /* 0x0000000813ff7812 */ /* 0x000fe4000782c0ff */
[----:B------:R-:W-:Y:S02]  /*7bb40*/  LOP3.LUT R15, R15, 0xfffffdff, RZ, 0xc0, !PT ;  /* 0xfffffdff0f0f7812 */ /* 0x000fe400078ec0ff */
[C---:B------:R-:W-:Y:S01]  /*7bb50*/  LOP3.LUT P5, RZ, R18.reuse, 0x4000000, RZ, 0xc0, !PT ;  /* 0x0400000012ff7812 */ /* 0x040fe200078ac0ff */
[----:B------:R-:W-:Y:S01]  /*7bb60*/  IMAD.WIDE R34, R145, 0x4, R6 ;  /* 0x0000000491227825 */ /* 0x000fe200078e0206 */
[----:B------:R-:W-:Y:S01]  /*7bb70*/  LOP3.LUT P6, RZ, R18, 0x8000000, RZ, 0xc0, !PT ;  /* 0x0800000012ff7812 */ /* 0x000fe200078cc0ff */
[----:B------:R-:W4:Y:S06]  /*7bb80*/  LDL.LU R149, [R1+0xd00] ;  /* 0x000d000001957983 */ /* 0x000f2c0000300800 */
        /* <DEDUP_REMOVED lines=11> */
[----:B------:R-:W-:Y:S02]  /*7bc40*/  LOP3.LUT P0, RZ, R18, 0x10000000, RZ, 0xc0, !PT ;  /* 0x1000000012ff7812 */ /* 0x000fe4000780c0ff */
[----:B------:R-:W-:-:S09]  /*7bc50*/  LOP3.LUT R15, R15, 0xffffdfff, RZ, 0xc0, !PT ;  /* 0xffffdfff0f0f7812 */ /* 0x000fd200078ec0ff */
[----:B------:R-:W-:Y:S02]  /*7bc60*/  @P1 LOP3.LUT R15, R15, 0x2000, RZ, 0xfc, !PT ;  /* 0x000020000f0f1812 */ /* 0x000fe400078efcff */
[----:B------:R-:W-:Y:S02]  /*7bc70*/  LOP3.LUT P1, RZ, R18, 0x40000000, RZ, 0xc0, !PT ;  /* 0x4000000012ff7812 */ /* 0x000fe4000782c0ff */
[----:B------:R-:W-:-:S11]  /*7bc80*/  LOP3.LUT R15, R15, 0xffffbfff, RZ, 0xc0, !PT ;  /* 0xffffbfff0f0f7812 */ /* 0x000fd600078ec0ff */
[----:B------:R-:W-:Y:S02]  /*7bc90*/  @P1 LOP3.LUT R15, R15, 0x4000, RZ, 0xfc, !PT ;  /* 0x000040000f0f1812 */ /* 0x000fe400078efcff */
[----:B------:R-:W-:Y:S01]  /*7bca0*/  LOP3.LUT P1, RZ, R18, 0x20000000, RZ, 0xc0, !PT ;  /* 0x2000000012ff7812 */ /* 0x000fe2000782c0ff */
[----:B------:R1:W-:Y:S02]  /*7bcb0*/  @P4 STG.E desc[UR6][R34.64], R147 ;  /* 0x0000009322004986 */ /* 0x0003e4000c101906 */
[----:B-1----:R-:W-:-:S05]  /*7bcc0*/  IMAD.WIDE R34, R145, 0x4, R8 ;  /* 0x0000000491227825 */ /* 0x002fca00078e0208 */
[----:B---3--:R2:W-:Y:S02]  /*7bcd0*/  @P5 STG.E desc[UR6][R34.64], R146 ;  /* 0x0000009222005986 */ /* 0x0085e4000c101906 */
[----:B--2---:R-:W-:-:S05]  /*7bce0*/  IMAD.WIDE R34, R142, 0x4, R2 ;  /* 0x000000048e227825 */ /* 0x004fca00078e0202 */
[----:B------:R1:W-:Y:S02]  /*7bcf0*/  @P6 STG.E desc[UR6][R34.64], R144 ;  /* 0x0000009022006986 */ /* 0x0003e4000c101906 */
[----:B-1----:R-:W-:-:S05]  /*7bd00*/  IMAD.WIDE R34, R142, 0x4, R4 ;  /* 0x000000048e227825 */ /* 0x002fca00078e0204 */
[----:B----4-:R1:W-:Y:S04]  /*7bd10*/  @P0 STG.E desc[UR6][R34.64], R143 ;  /* 0x0000008f22000986 */ /* 0x0103e8000c101906 */
[----:B-1----:R-:W2:Y:S04]  /*7bd20*/  LDL.LU R143, [R1+0x2288] ;  /* 0x00228800018f7983 */ /* 0x002ea80000300800 */
[----:B------:R-:W3:Y:S04]  /*7bd30*/  LDL.LU R150, [R1+0x910] ;  /* 0x0009100001967983 */ /* 0x000ee80000300800 */
[----:B------:R-:W4:Y:S01]  /*7bd40*/  LDL.LU R147, [R1+0x510] ;  /* 0x0005100001937983 */ /* 0x000f220000300800 */
[----:B------:R-:W-:-:S03]  /*7bd50*/  IMAD.WIDE R34, R142, 0x4, R6 ;  /* 0x000000048e227825 */ /* 0x000fc600078e0206 */
[----:B------:R-:W2:Y:S04]  /*7bd60*/  LDL.LU R145, [R1+0x1e84] ;  /* 0x001e840001917983 */ /* 0x000ea80000300800 */
[----:B------:R1:W-:Y:S01]  /*7bd70*/  @P1 STG.E desc[UR6][R34.64], R141 ;  /* 0x0000008d22001986 */ /* 0x0003e2000c101906 */
[----:B------:R-:W-:-:S03]  /*7bd80*/  LOP3.LUT P1, RZ, R15, 0x4000, RZ, 0xc0, !PT ;  /* 0x000040000fff7812 */ /* 0x000fc6000782c0ff */
[----:B------:R-:W2:Y:S04]  /*7bd90*/  LDL.LU R146, [R1+0x1d04] ;  /* 0x001d040001927983 */ /* 0x000ea80000300800 */
[----:B------:R-:W2:Y:S01]  /*7bda0*/  LDL.LU R144, [R1+0x1904] ;  /* 0x0019040001907983 */ /* 0x000ea20000300800 */
[----:B-1----:R-:W-:-:S03]  /*7bdb0*/  IMAD.WIDE R34, R142, 0x4, R8 ;  /* 0x000000048e227825 */ /* 0x002fc600078e0208 */
[----:B------:R-:W2:Y:S04]  /*7bdc0*/  LDL.LU R141, [R1+0x1504] ;  /* 0x00150400018d7983 */ /* 0x000ea80000300800 */
[----:B------:R1:W-:Y:S04]  /*7bdd0*/  @P1 STG.E desc[UR6][R34.64], R140 ;  /* 0x0000008c22001986 */ /* 0x0003e8000c101906 */
[----:B-1----:R-:W2:Y:S04]  /*7bde0*/  LDL.LU R140, [R1+0x1104] ;  /* 0x00110400018c7983 */ /* 0x002ea80000300800 */
[----:B------:R-:W2:Y:S01]  /*7bdf0*/  LDL.LU R142, [R1+0x228c] ;  /* 0x00228c00018e7983 */ /* 0x000ea20000300800 */
        /* <DEDUP_REMOVED lines=18> */
[----:B------:R-:W2:Y:S10]  /*7bf20*/  LDL.LU R151, [R1+0x2294] ;  /* 0x0022940001977983 */ /* 0x000eb40000300800 */
[----:B------:R1:W-:Y:S01]  /*7bf30*/  @P1 STG.E desc[UR6][R34.64], R149 ;  /* 0x0000009522001986 */ /* 0x0003e2000c101906 */
[----:B------:R-:W-:-:S02]  /*7bf40*/  LOP3.LUT P1, RZ, R15, 0x80, RZ, 0xc0, !PT ;  /* 0x000000800fff7812 */ /* 0x000fc4000782c0ff */
[C---:B------:R-:W-:Y:S01]  /*7bf50*/  LOP3.LUT P3, RZ, R19.reuse, 0x80, RZ, 0xc0, !PT ;  /* 0x0000008013ff7812 */ /* 0x040fe2000786c0ff */
[----:B-1----:R-:W-:Y:S01]  /*7bf60*/  IMAD.WIDE R34, R148, 0x4, R6 ;  /* 0x0000000494227825 */ /* 0x002fe200078e0206 */
[C---:B------:R-:W-:Y:S02]  /*7bf70*/  LOP3.LUT P4, RZ, R19.reuse, 0x100, RZ, 0xc0, !PT ;  /* 0x0000010013ff7812 */ /* 0x040fe4000788c0ff */
[C---:B------:R-:W-:Y:S02]  /*7bf80*/  LOP3.LUT P5, RZ, R19.reuse, 0x200, RZ, 0xc0, !PT ;  /* 0x0000020013ff7812 */ /* 0x040fe400078ac0ff */
[C---:B------:R-:W-:Y:S02]  /*7bf90*/  LOP3.LUT P6, RZ, R19.reuse, 0x400, RZ, 0xc0, !PT ;  /* 0x0000040013ff7812 */ /* 0x040fe400078cc0ff */
[----:B------:R-:W-:-:S03]  /*7bfa0*/  LOP3.LUT P0, RZ, R19, 0x800, RZ, 0xc0, !PT ;  /* 0x0000080013ff7812 */ /* 0x000fc6000780c0ff */
[----:B---3--:R1:W-:Y:S02]  /*7bfb0*/  @P1 STG.E desc[UR6][R34.64], R150 ;  /* 0x0000009622001986 */ /* 0x0083e4000c101906 */
[----:B-1----:R-:W-:-:S05]  /*7bfc0*/  IMAD.WIDE R34, R148, 0x4, R8 ;  /* 0x0000000494227825 */ /* 0x002fca00078e0208 */
[----:B----4-:R2:W-:Y:S02]  /*7bfd0*/  @P2 STG.E desc[UR6][R34.64], R147 ;  /* 0x0000009322002986 */ /* 0x0105e4000c101906 */
[----:B--2---:R-:W-:-:S05]  /*7bfe0*/  IMAD.WIDE R34, R143, 0x4, R2 ;  /* 0x000000048f227825 */ /* 0x004fca00078e0202 */
[----:B------:R1:W-:Y:S02]  /*7bff0*/  @P3 STG.E desc[UR6][R34.64], R145 ;  /* 0x0000009122003986 */ /* 0x0003e4000c101906 */
[----:B-1----:R-:W-:-:S05]  /*7c000*/  IMAD.WIDE R34, R143, 0x4, R4 ;  /* 0x000000048f227825 */ /* 0x002fca00078e0204 */
[----:B------:R1:W-:Y:S02]  /*7c010*/  @P4 STG.E desc[UR6][R34.64], R146 ;  /* 0x0000009222004986 */ /* 0x0003e4000c101906 */
[----:B-1----:R-:W-:-:S05]  /*7c020*/  IMAD.WIDE R34, R143, 0x4, R6 ;  /* 0x000000048f227825 */ /* 0x002fca00078e0206 */
[----:B------:R1:W-:Y:S02]  /*7c030*/  @P5 STG.E desc[UR6][R34.64], R144 ;  /* 0x0000009022005986 */ /* 0x0003e4000c101906 */
[----:B-1----:R-:W-:Y:S02]  /*7c040*/  IMAD.WIDE R34, R143, 0x4, R8 ;  /* 0x000000048f227825 */ /* 0x002fe400078e0208 */
[----:B------:R-:W2:Y:S04]  /*7c050*/  LDL.LU R143, [R1+0xd04] ;  /* 0x000d0400018f7983 */ /* 0x000ea80000300800 */
[----:B------:R1:W-:Y:S04]  /*7c060*/  @P6 STG.E desc[UR6][R34.64], R141 ;  /* 0x0000008d22006986 */ /* 0x0003e8000c101906 */
        /* <DEDUP_REMOVED lines=100> */
[C---:B-1----:R-:W-:Y:S02]  /*7c6b0*/  IMAD.WIDE R34, R142.reuse, 0x4, R6 ;  /* 0x000000048e227825 */ /* 0x042fe400078e0206 */
[----:B------:R-:W2:Y:S04]  /*7c6c0*/  LDL.LU R143, [R1+0x1d10] ;  /* 0x001d1000018f7983 */ /* 0x000ea80000300800 */
[----:B---3--:R1:W-:Y:S02]  /*7c6d0*/  @P6 STG.E desc[UR6][R34.64], R141 ;  /* 0x0000008d22006986 */ /* 0x0083e4000c101906 */
[----:B-1----:R-:W-:-:S02]  /*7c6e0*/  IMAD.WIDE R34, R142, 0x4, R8 ;  /* 0x000000048e227825 */ /* 0x002fc400078e0208 */
[----:B------:R-:W3:Y:S04]  /*7c6f0*/  LDL.LU R141, [R1+0x1910] ;  /* 0x00191000018d7983 */ /* 0x000ee80000300800 */
[----:B------:R-:W4:Y:S04]  /*7c700*/  LDL.LU R142, [R1+0x1510] ;  /* 0x00151000018e7983 */ /* 0x000f280000300800 */
[----:B------:R1:W-:Y:S04]  /*7c710*/  @P0 STG.E desc[UR6][R34.64], R140 ;  /* 0x0000008c22000986 */ /* 0x0003e8000c101906 */
[----:B-1----:R-:W2:Y:S04]  /*7c720*/  LDL.LU R140, [R1+0x22a0] ;  /* 0x0022a000018c7983 */ /* 0x002ea80000300800 */
        /* <DEDUP_REMOVED lines=35> */
[----:B------:R-:W-:Y:S01]  /*7c960*/  @P1 LOP3.LUT R16, R16, 0x10000000, RZ, 0xfc, !PT ;  /* 0x1000000010101812 */ /* 0x000fe200078efcff */
[----:B--2---:R-:W-:-:S05]  /*7c970*/  IMAD.WIDE R34, R140, 0x4, R2 ;  /* 0x000000048c227825 */ /* 0x004fca00078e0202 */
[----:B------:R1:W-:Y:S02]  /*7c980*/  @P4 STG.E desc[UR6][R34.64], R143 ;  /* 0x0000008f22004986 */ /* 0x0003e4000c101906 */
[C---:B-1----:R-:W-:Y:S02]  /*7c990*/  IMAD.WIDE R34, R140.reuse, 0x4, R4 ;  /* 0x000000048c227825 */ /* 0x042fe400078e0204 */
[----:B------:R-:W2:Y:S04]  /*7c9a0*/  LDL.LU R143, [R1+0x124] ;  /* 0x00012400018f7983 */ /* 0x000ea80000300800 */
[----:B---3--:R1:W-:Y:S02]  /*7c9b0*/  @P5 STG.E desc[UR6][R34.64], R141 ;  /* 0x0000008d22005986 */ /* 0x0083e4000c101906 */
[----:B-1----:R-:W-:-:S02]  /*7c9c0*/  IMAD.WIDE R34, R140, 0x4, R6 ;  /* 0x000000048c227825 */ /* 0x002fc400078e0206 */
[----:B------:R-:W3:Y:S04]  /*7c9d0*/  LDL.LU R141, [R1+0x1d18] ;  /* 0x001d1800018d7983 */ /* 0x000ee80000300800 */
[----:B----4-:R1:W-:Y:S02]  /*7c9e0*/  @P6 STG.E desc[UR6][R34.64], R142 ;  /* 0x0000008e22006986 */ /* 0x0103e4000c101906 */
[----:B-1----:R-:W-:Y:S02]  /*7c9f0*/  IMAD.WIDE R34, R140, 0x4, R8 ;  /* 0x000000048c227825 */ /* 0x002fe400078e0208 */
[----:B------:R-:W4:Y:S04]  /*7ca00*/  LDL.LU R142, [R1+0x1918] ;  /* 0x00191800018e7983 */ /* 0x000f280000300800 */
[----:B------:R-:W4:Y:S04]  /*7ca10*/  LDL.LU R140, [R1+0x1518] ;  /* 0x00151800018c7983 */ /* 0x000f280000300800 */
[----:B------:R-:W3:Y:S01]  /*7ca20*/  LDL.LU R144, [R1+0x22b0] ;  /* 0x0022b00001907983 */ /* 0x000ee20000300800 */
[----:B------:R-:W-:-:S02]  /*7ca30*/  LOP3.LUT P1, RZ, R20, 0x20, RZ, 0xc0, !PT ;  /* 0x0000002014ff7812 */ /* 0x000fc4000782c0ff */
[----:B------:R-:W-:Y:S02]  /*7ca40*/  LOP3.LUT R16, R16, 0xdfffffff, RZ, 0xc0, !PT ;  /* 0xdfffffff10107812 */ /* 0x000fe400078ec0ff */
[----:B------:R-:W-:-:S09]  /*7ca50*/  LOP3.LUT P0, RZ, R20, 0x4, RZ, 0xc0, !PT ;  /* 0x0000000414ff7812 */ /* 0x000fd2000780c0ff */
[----:B------:R-:W-:Y:S02]  /*7ca60*/  @P1 LOP3.LUT R16, R16, 0x20000000, RZ, 0xfc, !PT ;  /* 0x2000000010101812 */ /* 0x000fe400078efcff */
[----:B------:R-:W-:Y:S02]  /*7ca70*/  LOP3.LUT P1, RZ, R20, 0x10, RZ, 0xc0, !PT ;  /* 0x0000001014ff7812 */ /* 0x000fe4000782c0ff */
[----:B------:R-:W-:Y:S01]  /*7ca80*/  LOP3.LUT R16, R16, 0xbfffffff, RZ, 0xc0, !PT ;  /* 0xbfffffff10107812 */ /* 0x000fe200078ec0ff */
[----:B------:R1:W-:Y:S10]  /*7ca90*/  @P0 STG.E desc[UR6][R34.64], R245 ;  /* 0x000000f522000986 */ /* 0x0003f4000c101906 */
[----:B------:R-:W-:-:S02]  /*7caa0*/  @P1 LOP3.LUT R16, R16, 0x40000000, RZ, 0xfc, !PT ;  /* 0x4000000010101812 */ /* 0x000fc400078efcff */
        /* <DEDUP_REMOVED lines=13> */
[C---:B-1----:R-:W-:Y:S01]  /*7cb80*/  IMAD.WIDE R34, R149.reuse, 0x4, R2 ;  /* 0x0000000495227825 */ /* 0x042fe200078e0202 */
[----:B------:R-:W-:Y:S01]  /*7cb90*/  LOP3.LUT P2, RZ, R20, 0x1000, RZ, 0xc0, !PT ;  /* 0x0000100014ff7812 */ /* 0x000fe2000784c0ff */
[----:B------:R-:W4:Y:S10]  /*7cba0*/  LDL.LU R82, [R1+0x22b8] ;  /* 0x0022b80001527983 */ /* 0x000f340000300800 */
        /* <DEDUP_REMOVED lines=22> */
[----:B------:R-:W-:-:S04]  /*7cd10*/  LOP3.LUT P0, RZ, R20, 0x20000, RZ, 0xc0, !PT ;  /* 0x0002000014ff7812 */ /* 0x000fc8000780c0ff */
[----:B--2---:R3:W-:Y:S02]  /*7cd20*/  @P4 STG.E desc[UR6][R34.64], R143 ;  /* 0x0000008f22004986 */ /* 0x0047e4000c101906 */
[----:B---3--:R-:W-:-:S05]  /*7cd30*/  IMAD.WIDE R34, R144, 0x4, R2 ;  /* 0x0000000490227825 */ /* 0x008fca00078e0202 */
[----:B------:R1:W-:Y:S02]  /*7cd40*/  @P5 STG.E desc[UR6][R34.64], R141 ;  /* 0x0000008d22005986 */ /* 0x0003e4000c101906 */
[----:B-1----:R-:W-:-:S05]  /*7cd50*/  IMAD.WIDE R34, R144, 0x4, R4 ;  /* 0x0000000490227825 */ /* 0x002fca00078e0204 */
[----:B----4-:R1:W-:Y:S02]  /*7cd60*/  @P6 STG.E desc[UR6][R34.64], R142 ;  /* 0x0000008e22006986 */ /* 0x0103e4000c101906 */
[----:B-1----:R-:W-:-:S05]  /*7cd70*/  IMAD.WIDE R34, R144, 0x4, R6 ;  /* 0x0000000490227825 */ /* 0x002fca00078e0206 */
[----:B------:R1:W-:Y:S04]  /*7cd80*/  @P0 STG.E desc[UR6][R34.64], R140 ;  /* 0x0000008c22000986 */ /* 0x0003e8000c101906 */
[----:B-1----:R-:W2:Y:S04]  /*7cd90*/  LDL.LU R140, [R1+0x1118] ;  /* 0x00111800018c7983 */ /* 0x002ea80000300800 */
[----:B------:R-:W3:Y:S04]  /*7cda0*/  LDL.LU R147, [R1+0xd18] ;  /* 0x000d180001937983 */ /* 0x000ee80000300800 */
[----:B------:R-:W4:Y:S04]  /*7cdb0*/  LDL.LU R145, [R1+0x928] ;  /* 0x0009280001917983 */ /* 0x000f280000300800 */
[----:B------:R-:W4:Y:S04]  /*7cdc0*/  LDL.LU R146, [R1+0x528] ;  /* 0x0005280001927983 */ /* 0x000f280000300800 */
[----:B------:R-:W3:Y:S04]  /*7cdd0*/  LDL.LU R143, [R1+0x22b4] ;  /* 0x0022b400018f7983 */ /* 0x000ee80000300800 */
[----:B------:R-:W4:Y:S01]  /*7cde0*/  LDL.LU R141, [R1+0x128] ;  /* 0x00012800018d7983 */ /* 0x000f220000300800 */
[----:B------:R-:W-:-:S03]  /*7cdf0*/  LOP3.LUT P4, RZ, R20, 0x40000, RZ, 0xc0, !PT ;  /* 0x0004000014ff7812 */ /* 0x000fc6000788c0ff */
[----:B------:R-:W4:Y:S01]  /*7ce00*/  LDL.LU R142, [R1+0x1d1c] ;  /* 0x001d1c00018e7983 */ /* 0x000f220000300800 */
[----:B------:R-:W-:-:S03]  /*7ce10*/  IMAD.WIDE R34, R144, 0x4, R8 ;  /* 0x0000000490227825 */ /* 0x000fc600078e0208 */
[----:B------:R-:W4:Y:S04]  /*7ce20*/  LDL.LU R150, [R1+0x22bc] ;  /* 0x0022bc0001967983 */ /* 0x000f280000300800 */
[----:B------:R-:W4:Y:S01]  /*7ce30*/  LDL.LU R144, [R1+0x22c0] ;  /* 0x0022c00001907983 */ /* 0x000f220000300800 */
        /* <DEDUP_REMOVED lines=13> */
[----:B--2---:R1:W-:Y:S04]  /*7cf10*/  @P4 STG.E desc[UR6][R34.64], R140 ;  /* 0x0000008c22004986 */ /* 0x0043e8000c101906 */
[----:B-1----:R-:W2:Y:S04]  /*7cf20*/  LDL.LU R140, [R1+0x191c] ;  /* 0x00191c00018c7983 */ /* 0x002ea80000300800 */
[----:B------:R-:W2:Y:S04]  /*7cf30*/  LDL.LU R81, [R1+0x151c] ;  /* 0x00151c0001517983 */ /* 0x000ea80000300800 */
[----:B------:R-:W2:Y:S04]  /*7cf40*/  LDL.LU R83, [R1+0x111c] ;  /* 0x00111c0001537983 */ /* 0x000ea80000300800 */
[----:B------:R-:W2:Y:S04]  /*7cf50*/  LDL.LU R152, [R1+0xd1c] ;  /* 0x000d1c0001987983 */ /* 0x000ea80000300800 */
[----:B------:R-:W2:Y:S01]  /*7cf60*/  LDL.LU R151, [R1+0x92c] ;  /* 0x00092c0001977983 */ /* 0x000ea20000300800 */
[----:B------:R-:W-:-:S03]  /*7cf70*/  LOP3.LUT R16, R16, 0xfff7ffff, RZ, 0xc0, !PT ;  /* 0xfff7ffff10107812 */ /* 0x000fc600078ec0ff */
[----:B------:R-:W2:Y:S01]  /*7cf80*/  LDL.LU R149, [R1+0x52c] ;  /* 0x00052c0001957983 */ /* 0x000ea20000300800 */
[----:B------:R-:W-:Y:S02]  /*7cf90*/  @P1 LOP3.LUT R16, R16, 0x80000, RZ, 0xfc, !PT ;  /* 0x0008000010101812 */ /* 0x000fe400078efcff */
[C---:B------:R-:W-:Y:S02]  /*7cfa0*/  LOP3.LUT P1, RZ, R20.reuse, 0x2000000, RZ, 0xc0, !PT ;  /* 0x0200000014ff7812 */ /* 0x040fe4000782c0ff */
[C---:B------:R-:W-:Y:S02]  /*7cfb0*/  LOP3.LUT P5, RZ, R20.reuse, 0x80000, RZ, 0xc0, !PT ;  /* 0x0008000014ff7812 */ /* 0x040fe400078ac0ff */
[----:B------:R-:W-:Y:S01]  /*7cfc0*/  LOP3.LUT P6, RZ, R20, 0x100000, RZ, 0xc0, !PT ;  /* 0x0010000014ff7812 */ /* 0x000fe200078cc0ff */
[----:B---3--:R-:W-:Y:S01]  /*7cfd0*/  IMAD.WIDE R34, R143, 0x4, R2 ;  /* 0x000000048f227825 */ /* 0x008fe200078e0202 */
[----:B------:R-:W-:Y:S01]  /*7cfe0*/  LOP3.LUT R16, R16, 0xffefffff, RZ, 0xc0, !PT ;  /* 0xffefffff10107812 */ /* 0x000fe200078ec0ff */
[----:B------:R-:W3:Y:S06]  /*7cff0*/  LDL.LU R148, [R1+0x12c] ;  /* 0x00012c0001947983 */ /* 0x000eec0000300800 */
[----:B------:R-:W-:-:S02]  /*7d000*/  @P1 LOP3.LUT R16, R16, 0x100000, RZ, 0xfc, !PT ;  /* 0x0010000010101812 */ /* 0x000fc400078efcff */
[----:B------:R-:W-:Y:S01]  /*7d010*/  LOP3.LUT P1, RZ, R20, 0x1000000, RZ, 0xc0, !PT ;  /* 0x0100000014ff7812 */ /* 0x000fe2000782c0ff */
[----:B------:R1:W-:Y:S01]  /*7d020*/  @P5 STG.E desc[UR6][R34.64], R147 ;  /* 0x0000009322005986 */ /* 0x0003e2000c101906 */
[----:B------:R-:W-:Y:S01]  /*7d030*/  LOP3.LUT R16, R16, 0xffdfffff, RZ, 0xc0, !PT ;  /* 0xffdfffff10107812 */ /* 0x000fe200078ec0ff */
[----:B-1----:R-:W-:Y:S02]  /*7d040*/  IMAD.WIDE R34, R143, 0x4, R4 ;  /* 0x000000048f227825 */ /* 0x002fe400078e0204 */
[----:B------:R-:W3:Y:S08]  /*7d050*/  LDL.LU R147, [R1+0x1520] ;  /* 0x0015200001937983 */ /* 0x000ef00000300800 */
[----:B------:R-:W-:-:S02]  /*7d060*/  @P1 LOP3.LUT R16, R16, 0x200000, RZ, 0xfc, !PT ;  /* 0x0020000010101812 */ /* 0x000fc400078efcff */
[C---:B------:R-:W-:Y:S01]  /*7d070*/  LOP3.LUT P1, RZ, R20.reuse, 0x800000, RZ, 0xc0, !PT ;  /* 0x0080000014ff7812 */ /* 0x040fe2000782c0ff */
[----:B----4-:R1:W-:Y:S01]  /*7d080*/  @P6 STG.E desc[UR6][R34.64], R145 ;  /* 0x0000009122006986 */ /* 0x0103e2000c101906 */
[----:B------:R-:W-:Y:S02]  /*7d090*/  LOP3.LUT P0, RZ, R20, 0x200000, RZ, 0xc0, !PT ;  /* 0x0020000014ff7812 */ /* 0x000fe4000780c0ff */
[----:B------:R-:W-:Y:S01]  /*7d0a0*/  LOP3.LUT R16, R16, 0xffbfffff, RZ, 0xc0, !PT ;  /* 0xffbfffff10107812 */ /* 0x000fe200078ec0ff */
[----:B-1----:R-:W4:Y:S08]  /*7d0b0*/  LDL.LU R145, [R1+0x1d20] ;  /* 0x001d200001917983 */ /* 0x002f300000300800 */
[----:B------:R-:W-:-:S02]  /*7d0c0*/  @P1 LOP3.LUT R16, R16, 0x400000, RZ, 0xfc, !PT ;  /* 0x0040000010101812 */ /* 0x000fc400078efcff */
[----:B------:R-:W-:Y:S01]  /*7d0d0*/  LOP3.LUT P1, RZ, R20, 0x400000, RZ, 0xc0, !PT ;  /* 0x0040000014ff7812 */ /* 0x000fe2000782c0ff */
[----:B------:R-:W-:-:S05]  /*7d0e0*/  IMAD.WIDE R34, R143, 0x4, R6 ;  /* 0x000000048f227825 */ /* 0x000fca00078e0206 */
[----:B------:R1:W-:Y:S02]  /*7d0f0*/  @P0 STG.E desc[UR6][R34.64], R146 ;  /* 0x0000009222000986 */ /* 0x0003e4000c101906 */
[----:B-1----:R-:W-:Y:S02]  /*7d100*/  IMAD.WIDE R34, R143, 0x4, R8 ;  /* 0x000000048f227825 */ /* 0x002fe400078e0208 */
[----:B------:R-:W4:Y:S04]  /*7d110*/  LDL.LU R146, [R1+0x1920] ;  /* 0x0019200001927983 */ /* 0x000f280000300800 */
[----:B------:R1:W-:Y:S01]  /*7d120*/  @P1 STG.E desc[UR6][R34.64], R141 ;  /* 0x0000008d22001986 */ /* 0x0003e2000c101906 */
[----:B------:R-:W-:-:S03]  /*7d130*/  LOP3.LUT P1, RZ, R16, 0x400000, RZ, 0xc0, !PT ;  /* 0x0040000010ff7812 */ /* 0x000fc6000782c0ff */
[----:B------:R-:W4:Y:S01]  /*7d140*/  LDL.LU R143, [R1+0x1120] ;  /* 0x00112000018f7983 */ /* 0x000f220000300800 */
[----:B-1----:R-:W-:-:S09]  /*7d150*/  IMAD.WIDE R34, R82, 0x4, R2 ;  /* 0x0000000452227825 */ /* 0x002fd200078e0202 */
[----:B------:R1:W-:Y:S01]  /*7d160*/  @P1 STG.E desc[UR6][R34.64], R142 ;  /* 0x0000008e22001986 */ /* 0x0003e2000c101906 */
[----:B------:R-:W-:-:S03]  /*7d170*/  LOP3.LUT P1, RZ, R16, 0x200000, RZ, 0xc0, !PT ;  /* 0x0020000010ff7812 */ /* 0x000fc6000782c0ff */
[----:B-1----:R-:W4:Y:S04]  /*7d180*/  LDL.LU R142, [R1+0xd20] ;  /* 0x000d2000018e7983 */ /* 0x002f280000300800 */
[----:B------:R-:W4:Y:S01]  /*7d190*/  LDL.LU R141, [R1+0x22c4] ;  /* 0x0022c400018d7983 */ /* 0x000f220000300800 */
[----:B------:R-:W-:-:S05]  /*7d1a0*/  IMAD.WIDE R34, R82, 0x4, R4 ;  /* 0x0000000452227825 */ /* 0x000fca00078e0204 */
        /* <DEDUP_REMOVED lines=22> */
[----:B---3--:R1:W-:Y:S02]  /*7d310*/  @P1 STG.E desc[UR6][R34.64], R148 ;  /* 0x0000009422001986 */ /* 0x0083e4000c101906 */
[----:B-1----:R-:W-:-:S05]  /*7d320*/  IMAD.WIDE R34, R144, 0x4, R2 ;  /* 0x0000000490227825 */ /* 0x002fca00078e0202 */
[----:B------:R1:W-:Y:S02]  /*7d330*/  @P2 STG.E desc[UR6][R34.64], R147 ;  /* 0x0000009322002986 */ /* 0x0003e4000c101906 */
[----:B-1----:R-:W-:-:S05]  /*7d340*/  IMAD.WIDE R34, R144, 0x4, R4 ;  /* 0x0000000490227825 */ /* 0x002fca00078e0204 */
[----:B----4-:R1:W-:Y:S04]  /*7d350*/  @P3 STG.E desc[UR6][R34.64], R145 ;  /* 0x0000009122003986 */ /* 0x0103e8000c101906 */
[----:B-1----:R-:W3:Y:S01]  /*7d360*/  LDL.LU R145, [R1+0x530] ;  /* 0x0005300001917983 */ /* 0x002ee20000300800 */
[C---:B------:R-:W-:Y:S02]  /*7d370*/  LOP3.LUT P4, RZ, R21.reuse, 0x2, RZ, 0xc0, !PT ;  /* 0x0000000215ff7812 */ /* 0x040fe4000788c0ff */
[C---:B------:R-:W-:Y:S01]  /*7d380*/  LOP3.LUT P5, RZ, R21.reuse, 0x4, RZ, 0xc0, !PT ;  /* 0x0000000415ff7812 */ /* 0x040fe200078ac0ff */
[----:B------:R-:W-:Y:S01]  /*7d390*/  IMAD.WIDE R34, R144, 0x4, R6 ;  /* 0x0000000490227825 */ /* 0x000fe200078e0206 */
[C---:B------:R-:W-:Y:S02]  /*7d3a0*/  LOP3.LUT P6, RZ, R21.reuse, 0x8, RZ, 0xc0, !PT ;  /* 0x0000000815ff7812 */ /* 0x040fe400078cc0ff */
[----:B------:R-:W-:-:S07]  /*7d3b0*/  LOP3.LUT P0, RZ, R21, 0x10, RZ, 0xc0, !PT ;  /* 0x0000001015ff7812 */ /* 0x000fce000780c0ff */
[----:B------:R1:W-:Y:S02]  /*7d3c0*/  @P4 STG.E desc[UR6][R34.64], R146 ;  /* 0x0000009222004986 */ /* 0x0003e4000c101906 */
[----:B-1----:R-:W-:Y:S02]  /*7d3d0*/  IMAD.WIDE R34, R144, 0x4, R8 ;  /* 0x0000000490227825 */ /* 0x002fe400078e0208 */
[----:B------:R-:W4:Y:S04]  /*7d3e0*/  LDL.LU R146, [R1+0x130] ;  /* 0x0001300001927983 */ /* 0x000f280000300800 */
[----:B------:R1:W-:Y:S04]  /*7d3f0*/  @P5 STG.E desc[UR6][R34.64], R143 ;  /* 0x0000008f22005986 */ /* 0x0003e8000c101906 */
[----:B------:R-:W4:Y:S01]  /*7d400*/  LDL.LU R144, [R1+0x1524] ;  /* 0x0015240001907983 */ /* 0x000f220000300800 */
[----:B-1----:R-:W-:-:S03]  /*7d410*/  IMAD.WIDE R34, R141, 0x4, R2 ;  /* 0x000000048d227825 */ /* 0x002fc600078e0202 */
[----:B------:R-:W4:Y:S04]  /*7d420*/  LDL.LU R143, [R1+0x1d24] ;  /* 0x001d2400018f7983 */ /* 0x000f280000300800 */
[----:B------:R1:W-:Y:S02]  /*7d430*/  @P6 STG.E desc[UR6][R34.64], R142 ;  /* 0x0000008e22006986 */ /* 0x0003e4000c101906 */
[----:B-1----:R-:W-:Y:S02]  /*7d440*/  IMAD.WIDE R34, R141, 0x4, R4 ;  /* 0x000000048d227825 */ /* 0x002fe400078e0204 */
[----:B------:R-:W4:Y:S04]  /*7d450*/  LDL.LU R142, [R1+0x1924] ;  /* 0x00192400018e7983 */ /* 0x000f280000300800 */
[----:B--2---:R1:W-:Y:S04]  /*7d460*/  @P0 STG.E desc[UR6][R34.64], R140 ;  /* 0x0000008c22000986 */ /* 0x0043e8000c101906 */
[----:B-1----:R-:W2:Y:S01]  /*7d470*/  LDL.LU R140, [R1+0x22c8] ;  /* 0x0022c800018c7983 */ /* 0x002ea20000300800 */
[----:B------:R-:W-:-:S03]  /*7d480*/  LOP3.LUT P1, RZ, R21, 0x20000, RZ, 0xc0, !PT ;  /* 0x0002000015ff7812 */ /* 0x000fc6000782c0ff */
[----:B------:R-:W2:Y:S01]  /*7d490*/  LDL.LU R244, [R1+0x1124] ;  /* 0x0011240001f47983 */ /* 0x000ea20000300800 */
[----:B------:R-:W-:-:S03]  /*7d4a0*/  LOP3.LUT R16, R16, 0xffffff7f, RZ, 0xc0, !PT ;  /* 0xffffff7f10107812 */ /* 0x000fc600078ec0ff */
[----:B------:R-:W2:Y:S04]  /*7d4b0*/  LDL.LU R248, [R1+0xd24] ;  /* 0x000d240001f87983 */ /* 0x000ea80000300800 */
[----:B------:R-:W2:Y:S02]  /*7d4c0*/  LDL.LU R81, [R1+0x934] ;  /* 0x0009340001517983 */ /* 0x000ea40000300800 */
[----:B------:R-:W-:Y:S02]  /*7d4d0*/  @P1 LOP3.LUT R16, R16, 0x80, RZ, 0xfc, !PT ;  /* 0x0000008010101812 */ /* 0x000fe400078efcff */
[----:B------:R-:W-:Y:S01]  /*7d4e0*/  LOP3.LUT P1, RZ, R21, 0x10000, RZ, 0xc0, !PT ;  /* 0x0001000015ff7812 */ /* 0x000fe2000782c0ff */
[----:B------:R-:W2:Y:S01]  /*7d4f0*/  LDL.LU R82, [R1+0x534] ;  /* 0x0005340001527983 */ /* 0x000ea20000300800 */
[----:B------:R-:W-:-:S02]  /*7d500*/  LOP3.LUT R16, R16, 0xfffffeff, RZ, 0xc0, !PT ;  /* 0xfffffeff10107812 */ /* 0x000fc400078ec0ff */
[----:B------:R-:W-:Y:S01]  /*7d510*/  LOP3.LUT P4, RZ, R21, 0x20, RZ, 0xc0, !PT ;  /* 0x0000002015ff7812 */ /* 0x000fe2000788c0ff */
[----:B------:R-:W-:Y:S01]  /*7d520*/  IMAD.WIDE R34, R141, 0x4, R6 ;  /* 0x000000048d227825 */ /* 0x000fe200078e0206 */
[----:B------:R-:W2:Y:S04]  /*7d530*/  LDL.LU R151, [R1+0x1528] ;  /* 0x0015280001977983 */ /* 0x000ea80000300800 */
[----:B------:R-:W2:Y:S03]  /*7d540*/  LDL.LU R149, [R1+0x1d28] ;  /* 0x001d280001957983 */ /* 0x000ea60000300800 */
[----:B------:R-:W-:Y:S01]  /*7d550*/  @P1 LOP3.LUT R16, R16, 0x100, RZ, 0xfc, !PT ;  /* 0x0000010010101812 */ /* 0x000fe200078efcff */
[----:B------:R-:W2:Y:S01]  /*7d560*/  LDL.LU R150, [R1+0x1928] ;  /* 0x0019280001967983 */ /* 0x000ea20000300800 */
[----:B------:R-:W-:-:S02]  /*7d570*/  LOP3.LUT P1, RZ, R21, 0x8000, RZ, 0xc0, !PT ;  /* 0x0000800015ff7812 */ /* 0x000fc4000782c0ff */
[----:B------:R-:W-:Y:S01]  /*7d580*/  LOP3.LUT R16, R16, 0xfffffdff, RZ, 0xc0, !PT ;  /* 0xfffffdff10107812 */ /* 0x000fe200078ec0ff */
[----:B------:R-:W2:Y:S04]  /*7d590*/  LDL.LU R148, [R1+0x22d0] ;  /* 0x0022d00001947983 */ /* 0x000ea80000300800 */
[----:B------:R-:W2:Y:S06]  /*7d5a0*/  LDL.LU R147, [R1+0x1128] ;  /* 0x0011280001937983 */ /* 0x000eac0000300800 */
        /* <DEDUP_REMOVED lines=12> */
[----:B---3--:R1:W-:Y:S02]  /*7d670*/  @P4 STG.E desc[UR6][R34.64], R145 ;  /* 0x0000009122004986 */ /* 0x0083e4000c101906 */
[----:B-1----:R-:W-:Y:S02]  /*7d680*/  IMAD.WIDE R34, R141, 0x4, R8 ;  /* 0x000000048d227825 */ /* 0x002fe400078e0208 */
[----:B------:R-:W3:Y:S04]  /*7d690*/  LDL.LU R141, [R1+0x22d4] ;  /* 0x0022d400018d7983 */ /* 0x000ee80000300800 */
[----:B------:R-:W3:Y:S01]  /*7d6a0*/  LDL.LU R152, [R1+0x134] ;  /* 0x0001340001987983 */ /* 0x000ee20000300800 */
[----:B------:R-:W-:-:S02]  /*7d6b0*/  LOP3.LUT P5, RZ, R21, 0x40, RZ, 0xc0, !PT ;  /* 0x0000004015ff7812 */ /* 0x000fc400078ac0ff */
[----:B------:R-:W-:Y:S01]  /*7d6c0*/  @P1 LOP3.LUT R16, R16, 0x2000, RZ, 0xfc, !PT ;  /* 0x0000200010101812 */ /* 0x000fe200078efcff */
[----:B------:R-:W3:Y:S01]  /*7d6d0*/  LDL.LU R145, [R1+0xd28] ;  /* 0x000d280001917983 */ /* 0x000ee20000300800 */
[C---:B------:R-:W-:Y:S02]  /*7d6e0*/  LOP3.LUT P1, RZ, R21.reuse, 0x400, RZ, 0xc0, !PT ;  /* 0x0000040015ff7812 */ /* 0x040fe4000782c0ff */
[C---:B------:R-:W-:Y:S02]  /*7d6f0*/  LOP3.LUT P6, RZ, R21.reuse, 0x80, RZ, 0xc0, !PT ;  /* 0x0000008015ff7812 */ /* 0x040fe400078cc0ff */
[----:B------:R-:W-:Y:S02]  /*7d700*/  LOP3.LUT P0, RZ, R21, 0x100, RZ, 0xc0, !PT ;  /* 0x0000010015ff7812 */ /* 0x000fe4000780c0ff */
[----:B------:R-:W-:-:S03]  /*7d710*/  LOP3.LUT R16, R16, 0xffffbfff, RZ, 0xc0, !PT ;  /* 0xffffbfff10107812 */ /* 0x000fc600078ec0ff */
[----:B----4-:R2:W-:Y:S04]  /*7d720*/  @P5 STG.E desc[UR6][R34.64], R146 ;  /* 0x0000009222005986 */ /* 0x0105e8000c101906 */
[----:B------:R-:W-:Y:S02]  /*7d730*/  @P1 LOP3.LUT R16, R16, 0x4000, RZ, 0xfc, !PT ;  /* 0x0000400010101812 */ /* 0x000fe400078efcff */
[----:B------:R-:W-:Y:S01]  /*7d740*/  LOP3.LUT P1, RZ, R21, 0x200, RZ, 0xc0, !PT ;  /* 0x0000020015ff7812 */ /* 0x000fe2000782c0ff */
[----:B--2---:R-:W-:-:S05]  /*7d750*/  IMAD.WIDE R34, R140, 0x4, R2 ;  /* 0x000000048c227825 */ /* 0x004fca00078e0202 */
[----:B------:R1:W-:Y:S02]  /*7d760*/  @P6 STG.E desc[UR6][R34.64], R144 ;  /* 0x0000009022006986 */ /* 0x0003e4000c101906 */
        /* <DEDUP_REMOVED lines=23> */
[----:B---3--:R1:W-:Y:S01]  /*7d8e0*/  @P1 STG.E desc[UR6][R34.64], R152 ;  /* 0x0000009822001986 */ /* 0x0083e2000c101906 */
        /* <DEDUP_REMOVED lines=21> */
[----:B-1----:R-:W-:-:S05]  /*7da40*/  IMAD.WIDE R34, R141, 0x4, R6 ;  /* 0x000000048d227825 */ /* 0x002fca00078e0206 */
[----:B----4-:R1:W-:Y:S02]  /*7da50*/  @P5 STG.E desc[UR6][R34.64], R143 ;  /* 0x0000008f22005986 */ /* 0x0103e4000c101906 */
[----:B-1----:R-:W-:-:S05]  /*7da60*/  IMAD.WIDE R34, R141, 0x4, R8 ;  /* 0x000000048d227825 */ /* 0x002fca00078e0208 */
[----:B------:R1:W-:Y:S02]  /*7da70*/  @P6 STG.E desc[UR6][R34.64], R142 ;  /* 0x0000008e22006986 */ /* 0x0003e4000c101906 */
[----:B-1----:R-:W-:-:S05]  /*7da80*/  IMAD.WIDE R34, R146, 0x4, R2 ;  /* 0x0000000492227825 */ /* 0x002fca00078e0202 */
[----:B------:R1:W-:Y:S04]  /*7da90*/  @P0 STG.E desc[UR6][R34.64], R140 ;  /* 0x0000008c22000986 */ /* 0x0003e8000c101906 */
[----:B-1----:R-:W2:Y:S04]  /*7daa0*/  LDL.LU R140, [R1+0x1d2c] ;  /* 0x001d2c00018c7983 */ /* 0x002ea80000300800 */
[----:B------:R-:W3:Y:S04]  /*7dab0*/  LDL.LU R145, [R1+0x192c] ;  /* 0x00192c0001917983 */ /* 0x000ee80000300800 */
[----:B------:R-:W4:Y:S04]  /*7dac0*/  LDL.LU R144, [R1+0x112c] ;  /* 0x00112c0001907983 */ /* 0x000f280000300800 */
[----:B------:R-:W4:Y:S04]  /*7dad0*/  LDL.LU R142, [R1+0xd2c] ;  /* 0x000d2c00018e7983 */ /* 0x000f280000300800 */
[----:B------:R-:W4:Y:S04]  /*7dae0*/  LDL.LU R143, [R1+0x93c] ;  /* 0x00093c00018f7983 */ /* 0x000f280000300800 */
[----:B------:R-:W4:Y:S04]  /*7daf0*/  LDL.LU R141, [R1+0x53c] ;  /* 0x00053c00018d7983 */ /* 0x000f280000300800 */
[----:B------:R-:W4:Y:S01]  /*7db00*/  LDL.LU R81, [R1+0x22dc] ;  /* 0x0022dc0001517983 */ /* 0x000f220000300800 */
[----:B------:R-:W-:Y:S01]  /*7db10*/  LOP3.LUT P4, RZ, R21, 0x1000000, RZ, 0xc0, !PT ;  /* 0x0100000015ff7812 */ /* 0x000fe2000788c0ff */
[----:B------:R-:W-:Y:S01]  /*7db20*/  IMAD.WIDE R34, R146, 0x4, R4 ;  /* 0x0000000492227825 */ /* 0x000fe200078e0204 */
[----:B------:R-:W-:-:S02]  /*7db30*/  LOP3.LUT P1, RZ, R22, 0x10, RZ, 0xc0, !PT ;  /* 0x0000001016ff7812 */ /* 0x000fc4000782c0ff */
        /* <DEDUP_REMOVED lines=15> */
[----:B------:R-:W2:Y:S01]  /*7dc30*/  LDL.LU R82, [R1+0x1d30] ;  /* 0x001d300001527983 */ /* 0x000ea20000300800 */
[----:B------:R-:W-:-:S03]  /*7dc40*/  LOP3.LUT R16, R16, 0xfffffff7, RZ, 0xc0, !PT ;  /* 0xfffffff710107812 */ /* 0x000fc600078ec0ff */
[----:B------:R-:W2:Y:S01]  /*7dc50*/  LDL.LU R83, [R1+0x1930] ;  /* 0x0019300001537983 */ /* 0x000ea20000300800 */
[----:B------:R-:W-:Y:S02]  /*7dc60*/  @P1 LOP3.LUT R16, R16, 0x8, RZ, 0xfc, !PT ;  /* 0x0000000810101812 */ /* 0x000fe400078efcff */
[C---:B------:R-:W-:Y:S01]  /*7dc70*/  LOP3.LUT P1, RZ, R21.reuse, 0x80000000, RZ, 0xc0, !PT ;  /* 0x8000000015ff7812 */ /* 0x040fe2000782c0ff */
[----:B------:R-:W2:Y:S01]  /*7dc80*/  LDL.LU R152, [R1+0x1530] ;  /* 0x0015300001987983 */ /* 0x000ea20000300800 */
[----:B------:R-:W-:Y:S02]  /*7dc90*/  LOP3.LUT R16, R16, 0xffffffef, RZ, 0xc0, !PT ;  /* 0xffffffef10107812 */ /* 0x000fe400078ec0ff */
[----:B------:R-:W-:Y:S01]  /*7dca0*/  LOP3.LUT P5, RZ, R21, 0x2000000, RZ, 0xc0, !PT ;  /* 0x0200000015ff7812 */ /* 0x000fe200078ac0ff */
[----:B------:R-:W2:Y:S08]  /*7dcb0*/  LDL.LU R149, [R1+0x1130] ;  /* 0x0011300001957983 */ /* 0x000eb00000300800 */
[----:B------:R-:W-:-:S02]  /*7dcc0*/  @P1 LOP3.LUT R16, R16, 0x10, RZ, 0xfc, !PT ;  /* 0x0000001010101812 */ /* 0x000fc400078efcff */
[C---:B------:R-:W-:Y:S01]  /*7dcd0*/  LOP3.LUT P1, RZ, R21.reuse, 0x40000000, RZ, 0xc0, !PT ;  /* 0x4000000015ff7812 */ /* 0x040fe2000782c0ff */
[----:B------:R-:W-:Y:S01]  /*7dce0*/  IMAD.WIDE R34, R146, 0x4, R6 ;  /* 0x0000000492227825 */ /* 0x000fe200078e0206 */
[----:B------:R-:W-:Y:S02]  /*7dcf0*/  LOP3.LUT R16, R16, 0xffffffdf, RZ, 0xc0, !PT ;  /* 0xffffffdf10107812 */ /* 0x000fe400078ec0ff */
[----:B------:R-:W-:Y:S02]  /*7dd00*/  LOP3.LUT P6, RZ, R21, 0x4000000, RZ, 0xc0, !PT ;  /* 0x0400000015ff7812 */ /* 0x000fe400078cc0ff */
[----:B---3--:R1:W-:Y:S07]  /*7dd10*/  @P5 STG.E desc[UR6][R34.64], R145 ;  /* 0x0000009122005986 */ /* 0x0083ee000c101906 */
[----:B------:R-:W-:-:S02]  /*7dd20*/  @P1 LOP3.LUT R16, R16, 0x20, RZ, 0xfc, !PT ;  /* 0x0000002010101812 */ /* 0x000fc400078efcff */
[C---:B------:R-:W-:Y:S01]  /*7dd30*/  LOP3.LUT P1, RZ, R21.reuse, 0x20000000, RZ, 0xc0, !PT ;  /* 0x2000000015ff7812 */ /* 0x040fe2000782c0ff */
[----:B-1----:R-:W3:Y:S01]  /*7dd40*/  LDL.LU R145, [R1+0x22e4] ;  /* 0x0022e40001917983 */ /* 0x002ee20000300800 */
[----:B------:R-:W-:-:S03]  /*7dd50*/  LOP3.LUT P0, RZ, R21, 0x8000000, RZ, 0xc0, !PT ;  /* 0x0800000015ff7812 */ /* 0x000fc6000780c0ff */
[----:B------:R-:W3:Y:S01]  /*7dd60*/  LDL.LU R150, [R1+0xd30] ;  /* 0x000d300001967983 */ /* 0x000ee20000300800 */
[----:B------:R-:W-:Y:S01]  /*7dd70*/  LOP3.LUT R16, R16, 0xffffffbf, RZ, 0xc0, !PT ;  /* 0xffffffbf10107812 */ /* 0x000fe200078ec0ff */
[----:B------:R-:W-:Y:S02]  /*7dd80*/  IMAD.WIDE R34, R146, 0x4, R8 ;  /* 0x0000000492227825 */ /* 0x000fe400078e0208 */
[----:B------:R-:W3:Y:S04]  /*7dd90*/  LDL.LU R148, [R1+0x940] ;  /* 0x0009400001947983 */ /* 0x000ee80000300800 */
[----:B------:R-:W-:Y:S02]  /*7dda0*/  @P1 LOP3.LUT R16, R16, 0x40, RZ, 0xfc, !PT ;  /* 0x0000004010101812 */ /* 0x000fe400078efcff */
[----:B------:R-:W-:Y:S01]  /*7ddb0*/  LOP3.LUT P1, RZ, R21, 0x10000000, RZ, 0xc0, !PT ;  /* 0x1000000015ff7812 */ /* 0x000fe2000782c0ff */
[----:B----4-:R1:W-:Y:S02]  /*7ddc0*/  @P6 STG.E desc[UR6][R34.64], R144 ;  /* 0x0000009022006986 */ /* 0x0103e4000c101906 */
[----:B-1----:R-:W-:-:S05]  /*7ddd0*/  IMAD.WIDE R34, R81, 0x4, R2 ;  /* 0x0000000451227825 */ /* 0x002fca00078e0202 */
[----:B------:R1:W-:Y:S02]  /*7dde0*/  @P0 STG.E desc[UR6][R34.64], R142 ;  /* 0x0000008e22000986 */ /* 0x0003e4000c101906 */
[----:B-1----:R-:W-:Y:S02]  /*7ddf0*/  IMAD.WIDE R34, R81, 0x4, R4 ;  /* 0x0000000451227825 */ /* 0x002fe400078e0204 */
[----:B------:R-:W4:Y:S04]  /*7de00*/  LDL.LU R142, [R1+0x22e8] ;  /* 0x0022e800018e7983 */ /* 0x000f280000300800 */
[----:B------:R-:W4:Y:S04]  /*7de10*/  LDL.LU R147, [R1+0x540] ;  /* 0x0005400001937983 */ /* 0x000f280000300800 */
[----:B------:R1:W-:Y:S01]  /*7de20*/  @P1 STG.E desc[UR6][R34.64], R143 ;  /* 0x0000008f22001986 */ /* 0x0003e2000c101906 */
[----:B------:R-:W-:-:S03]  /*7de30*/  LOP3.LUT P1, RZ, R16, 0x40, RZ, 0xc0, !PT ;  /* 0x0000004010ff7812 */ /* 0x000fc6000782c0ff */
[----:B------:R-:W4:Y:S04]  /*7de40*/  LDL.LU R146, [R1+0x140] ;  /* 0x0001400001927983 */ /* 0x000f280000300800 */
[----:B------:R-:W4:Y:S01]  /*7de50*/  LDL.LU R144, [R1+0x1d34] ;  /* 0x001d340001907983 */ /* 0x000f220000300800 */
[----:B-1----:R-:W-:-:S03]  /*7de60*/  IMAD.WIDE R34, R81, 0x4, R6 ;  /* 0x0000000451227825 */ /* 0x002fc600078e0206 */
[----:B------:R-:W4:Y:S04]  /*7de70*/  LDL.LU R143, [R1+0x1934] ;  /* 0x00193400018f7983 */ /* 0x000f280000300800 */
[----:B------:R1:W-:Y:S01]  /*7de80*/  @P1 STG.E desc[UR6][R34.64], R141 ;  /* 0x0000008d22001986 */ /* 0x0003e2000c101906 */
[----:B------:R-:W-:-:S03]  /*7de90*/  LOP3.LUT P1, RZ, R16, 0x20, RZ, 0xc0, !PT ;  /* 0x0000002010ff7812 */ /* 0x000fc6000782c0ff */
[----:B-1----:R-:W4:Y:S01]  /*7dea0*/  LDL.LU R141, [R1+0x1534] ;  /* 0x00153400018d7983 */ /* 0x002f220000300800 */
        /* <DEDUP_REMOVED lines=16> */
[----:B---3--:R-:W-:Y:S01]  /*7dfb0*/  IMAD.WIDE R34, R145, 0x4, R2 ;  /* 0x0000000491227825 */ /* 0x008fe200078e0202 */
        /* <DEDUP_REMOVED lines=9> */
[----:B----4-:R1:W-:Y:S01]  /*7e050*/  @P2 STG.E desc[UR6][R34.64], R147 ;  /* 0x0000009322002986 */ /* 0x0103e2000c101906 */
[----:B------:R-:W-:Y:S01]  /*7e060*/  LOP3.LUT P5, RZ, R22, 0x100, RZ, 0xc0, !PT ;  /* 0x0000010016ff7812 */ /* 0x000fe200078ac0ff */
[----:B-1----:R-:W-:-:S05]  /*7e070*/  IMAD.WIDE R34, R145, 0x4, R8 ;  /* 0x0000000491227825 */ /* 0x002fca00078e0208 */
[----:B------:R1:W-:Y:S01]  /*7e080*/  @P3 STG.E desc[UR6][R34.64], R146 ;  /* 0x0000009222003986 */ /* 0x0003e2000c101906 */
[----:B------:R-:W-:Y:S01]  /*7e090*/  LOP3.LUT P6, RZ, R22, 0x200, RZ, 0xc0, !PT ;  /* 0x0000020016ff7812 */ /* 0x000fe200078cc0ff */
[----:B-1----:R-:W-:-:S05]  /*7e0a0*/  IMAD.WIDE R34, R142, 0x4, R2 ;  /* 0x000000048e227825 */ /* 0x002fca00078e0202 */
[----:B------:R1:W-:Y:S01]  /*7e0b0*/  @P4 STG.E desc[UR6][R34.64], R144 ;  /* 0x0000009022004986 */ /* 0x0003e2000c101906 */
[----:B------:R-:W-:Y:S01]  /*7e0c0*/  LOP3.LUT P0, RZ, R22, 0x400, RZ, 0xc0, !PT ;  /* 0x0000040016ff7812 */ /* 0x000fe2000780c0ff */
[----:B-1----:R-:W-:-:S05]  /*7e0d0*/  IMAD.WIDE R34, R142, 0x4, R4 ;  /* 0x000000048e227825 */ /* 0x002fca00078e0204 */
[----:B------:R1:W-:Y:S02]  /*7e0e0*/  @P5 STG.E desc[UR6][R34.64], R143 ;  /* 0x0000008f22005986 */ /* 0x0003e4000c101906 */
[C---:B-1----:R-:W-:Y:S02]  /*7e0f0*/  IMAD.WIDE R34, R142.reuse, 0x4, R6 ;  /* 0x000000048e227825 */ /* 0x042fe400078e0206 */
[----:B------:R-:W4:Y:S04]  /*7e100*/  LDL.LU R143, [R1+0xd34] ;  /* 0x000d3400018f7983 */ /* 0x000f280000300800 */
[----:B------:R1:W-:Y:S02]  /*7e110*/  @P6 STG.E desc[UR6][R34.64], R141 ;  /* 0x0000008d22006986 */ /* 0x0003e4000c101906 */
[----:B-1----:R-:W-:-:S02]  /*7e120*/  IMAD.WIDE R34, R142, 0x4, R8 ;  /* 0x000000048e227825 */ /* 0x002fc400078e0208 */
[----:B------:R-:W3:Y:S04]  /*7e130*/  LDL.LU R141, [R1+0x944] ;  /* 0x00094400018d7983 */ /* 0x000ee80000300800 */
[----:B------:R-:W3:Y:S04]  /*7e140*/  LDL.LU R142, [R1+0x544] ;  /* 0x00054400018e7983 */ /* 0x000ee80000300800 */
[----:B--2---:R1:W-:Y:S04]  /*7e150*/  @P0 STG.E desc[UR6][R34.64], R140 ;  /* 0x0000008c22000986 */ /* 0x0043e8000c101906 */
[----:B-1----:R-:W2:Y:S04]  /*7e160*/  LDL.LU R140, [R1+0x22ec] ;  /* 0x0022ec00018c7983 */ /* 0x002ea80000300800 */
[----:B------:R-:W3:Y:S04]  /*7e170*/  LDL.LU R245, [R1+0x144] ;  /* 0x0001440001f57983 */ /* 0x000ee80000300800 */
        /* <DEDUP_REMOVED lines=12> */
[----:B------:R-:W3:Y:S01]  /*7e240*/  LDL.LU R144, [R1+0x22f8] ;  /* 0x0022f80001907983 */ /* 0x000ee20000300800 */
[----:B------:R-:W-:-:S02]  /*7e250*/  LOP3.LUT P4, RZ, R22, 0x800, RZ, 0xc0, !PT ;  /* 0x0000080016ff7812 */ /* 0x000fc4000788c0ff */
[C---:B------:R-:W-:Y:S02]  /*7e260*/  LOP3.LUT P5, RZ, R22.reuse, 0x1000, RZ, 0xc0, !PT ;  /* 0x0000100016ff7812 */ /* 0x040fe400078ac0ff */
        /* <DEDUP_REMOVED lines=21> */
[----:B------:R-:W-:-:S09]  /*7e3c0*/  LOP3.LUT P0, RZ, R22, 0x4000, RZ, 0xc0, !PT ;  /* 0x0000400016ff7812 */ /* 0x000fd2000780c0ff */
[----:B------:R-:W-:Y:S02]  /*7e3d0*/  @P1 LOP3.LUT R17, R17, 0x20000000, RZ, 0xfc, !PT ;  /* 0x2000000011111812 */ /* 0x000fe400078efcff */
[----:B------:R-:W-:Y:S02]  /*7e3e0*/  LOP3.LUT P1, RZ, R22, 0x10000, RZ, 0xc0, !PT ;  /* 0x0001000016ff7812 */ /* 0x000fe4000782c0ff */
[----:B------:R-:W-:Y:S01]  /*7e3f0*/  LOP3.LUT R17, R17, 0xbfffffff, RZ, 0xc0, !PT ;  /* 0xbfffffff11117812 */ /* 0x000fe200078ec0ff */
[----:B--2---:R-:W-:-:S05]  /*7e400*/  IMAD.WIDE R34, R140, 0x4, R2 ;  /* 0x000000048c227825 */ /* 0x004fca00078e0202 */
[----:B----4-:R1:W-:Y:S02]  /*7e410*/  @P4 STG.E desc[UR6][R34.64], R143 ;  /* 0x0000008f22004986 */ /* 0x0103e4000c101906 */
[C---:B-1----:R-:W-:Y:S02]  /*7e420*/  IMAD.WIDE R34, R140.reuse, 0x4, R4 ;  /* 0x000000048c227825 */ /* 0x042fe400078e0204 */
[----:B------:R-:W2:Y:S04]  /*7e430*/  LDL.LU R143, [R1+0x113c] ;  /* 0x00113c00018f7983 */ /* 0x000ea80000300800 */
[----:B---3--:R1:W-:Y:S02]  /*7e440*/  @P5 STG.E desc[UR6][R34.64], R141 ;  /* 0x0000008d22005986 */ /* 0x0083e4000c101906 */
[----:B-1----:R-:W-:-:S02]  /*7e450*/  IMAD.WIDE R34, R140, 0x4, R6 ;  /* 0x000000048c227825 */ /* 0x002fc400078e0206 */
[----:B------:R-:W3:Y:S04]  /*7e460*/  LDL.LU R141, [R1+0xd3c] ;  /* 0x000d3c00018d7983 */ /* 0x000ee80000300800 */
[----:B------:R1:W-:Y:S02]  /*7e470*/  @P6 STG.E desc[UR6][R34.64], R142 ;  /* 0x0000008e22006986 */ /* 0x0003e4000c101906 */
[----:B-1----:R-:W-:Y:S02]  /*7e480*/  IMAD.WIDE R34, R140, 0x4, R8 ;  /* 0x000000048c227825 */ /* 0x002fe400078e0208 */
[----:B------:R-:W4:Y:S04]  /*7e490*/  LDL.LU R142, [R1+0x94c] ;  /* 0x00094c00018e7983 */ /* 0x000f280000300800 */
[----:B------:R-:W4:Y:S04]  /*7e4a0*/  LDL.LU R140, [R1+0x54c] ;  /* 0x00054c00018c7983 */ /* 0x000f280000300800 */
[----:B------:R-:W3:Y:S01]  /*7e4b0*/  LDL.LU R146, [R1+0x22fc] ;  /* 0x0022fc0001927983 */ /* 0x000ee20000300800 */
[----:B------:R-:W-:-:S02]  /*7e4c0*/  @P1 LOP3.LUT R17, R17, 0x40000000, RZ, 0xfc, !PT ;  /* 0x4000000011111812 */ /* 0x000fc400078efcff */
        /* <DEDUP_REMOVED lines=29> */
[----:B------:R1:W-:Y:S02]  /*7e6a0*/  @P1 STG.E desc[UR6][R34.64], R148 ;  /* 0x0000009422001986 */ /* 0x0003e4000c101906 */
[----:B-1----:R-:W-:-:S05]  /*7e6b0*/  IMAD.WIDE R34, R144, 0x4, R4 ;  /* 0x0000000490227825 */ /* 0x002fca00078e0204 */
[----:B------:R1:W-:Y:S02]  /*7e6c0*/  @P2 STG.E desc[UR6][R34.64], R147 ;  /* 0x0000009322002986 */ /* 0x0003e4000c101906 */
[----:B-1----:R-:W-:-:S05]  /*7e6d0*/  IMAD.WIDE R34, R144, 0x4, R6 ;  /* 0x0000000490227825 */ /* 0x002fca00078e0206 */
[----:B------:R1:W-:Y:S02]  /*7e6e0*/  @P3 STG.E desc[UR6][R34.64], R145 ;  /* 0x0000009122003986 */ /* 0x0003e4000c101906 */
[----:B-1----:R-:W-:Y:S02]  /*7e6f0*/  IMAD.WIDE R34, R144, 0x4, R8 ;  /* 0x0000000490227825 */ /* 0x002fe400078e0208 */
[----:B------:R-:W4:Y:S01]  /*7e700*/  LDL.LU R144, [R1+0x14c] ;  /* 0x00014c0001907983 */ /* 0x000f220000300800 */
[C---:B------:R-:W-:Y:S02]  /*7e710*/  LOP3.LUT P4, RZ, R22.reuse, 0x4000000, RZ, 0xc0, !PT ;  /* 0x0400000016ff7812 */ /* 0x040fe4000788c0ff */
[C---:B------:R-:W-:Y:S02]  /*7e720*/  LOP3.LUT P5, RZ, R22.reuse, 0x8000000, RZ, 0xc0, !PT ;  /* 0x0800000016ff7812 */ /* 0x040fe400078ac0ff */
[C---:B------:R-:W-:Y:S02]  /*7e730*/  LOP3.LUT P6, RZ, R22.reuse, 0x10000000, RZ, 0xc0, !PT ;  /* 0x1000000016ff7812 */ /* 0x040fe400078cc0ff */
[----:B------:R-:W-:-:S07]  /*7e740*/  LOP3.LUT P0, RZ, R22, 0x20000000, RZ, 0xc0, !PT ;  /* 0x2000000016ff7812 */ /* 0x000fce000780c0ff */
[----:B--2---:R1:W-:Y:S04]  /*7e750*/  @P4 STG.E desc[UR6][R34.64], R143 ;  /* 0x0000008f22004986 */ /* 0x0043e8000c101906 */
[----:B-1----:R-:W2:Y:S01]  /*7e760*/  LDL.LU R143, [R1+0x1e90] ;  /* 0x001e9000018f7983 */ /* 0x002ea20000300800 */
[----:B---3--:R-:W-:-:S05]  /*7e770*/  IMAD.WIDE R34, R146, 0x4, R2 ;  /* 0x0000000492227825 */ /* 0x008fca00078e0202 */
[----:B------:R1:W-:Y:S02]  /*7e780*/  @P5 STG.E desc[UR6][R34.64], R141 ;  /* 0x0000008d22005986 */ /* 0x0003e4000c101906 */
[C---:B-1----:R-:W-:Y:S02]  /*7e790*/  IMAD.WIDE R34, R146.reuse, 0x4, R4 ;  /* 0x0000000492227825 */ /* 0x042fe400078e0204 */
[----:B------:R-:W3:Y:S04]  /*7e7a0*/  LDL.LU R141, [R1+0x1d40] ;  /* 0x001d4000018d7983 */ /* 0x000ee80000300800 */
[----:B----4-:R1:W-:Y:S02]  /*7e7b0*/  @P6 STG.E desc[UR6][R34.64], R142 ;  /* 0x0000008e22006986 */ /* 0x0103e4000c101906 */
[----:B-1----:R-:W-:-:S02]  /*7e7c0*/  IMAD.WIDE R34, R146, 0x4, R6 ;  /* 0x0000000492227825 */ /* 0x002fc400078e0206 */
[----:B------:R-:W4:Y:S04]  /*7e7d0*/  LDL.LU R142, [R1+0x1940] ;  /* 0x00194000018e7983 */ /* 0x000f280000300800 */
[----:B------:R1:W-:Y:S04]  /*7e7e0*/  @P0 STG.E desc[UR6][R34.64], R140 ;  /* 0x0000008c22000986 */ /* 0x0003e8000c101906 */
[----:B-1----:R-:W2:Y:S04]  /*7e7f0*/  LDL.LU R140, [R1+0x2300] ;  /* 0x00230000018c7983 */ /* 0x002ea80000300800 */
[----:B------:R-:W4:Y:S04]  /*7e800*/  LDL.LU R82, [R1+0x2304] ;  /* 0x0023040001527983 */ /* 0x000f280000300800 */
[----:B------:R-:W4:Y:S04]  /*7e810*/  LDL.LU R249, [R1+0x1540] ;  /* 0x0015400001f97983 */ /* 0x000f280000300800 */
[----:B------:R-:W4:Y:S01]  /*7e820*/  LDL.LU R244, [R1+0x1140] ;  /* 0x0011400001f47983 */ /* 0x000f220000300800 */
[----:B------:R-:W-:-:S03]  /*7e830*/  LOP3.LUT P4, RZ, R22, 0x40000000, RZ, 0xc0, !PT ;  /* 0x4000000016ff7812 */ /* 0x000fc6000788c0ff */
[----:B------:R-:W4:Y:S01]  /*7e840*/  LDL.LU R248, [R1+0xd40] ;  /* 0x000d400001f87983 */ /* 0x000f220000300800 */
[----:B------:R-:W-:-:S03]  /*7e850*/  IMAD.WIDE R34, R146, 0x4, R8 ;  /* 0x0000000492227825 */ /* 0x000fc600078e0208 */
[----:B------:R-:W4:Y:S01]  /*7e860*/  LDL.LU R150, [R1+0x2308] ;  /* 0x0023080001967983 */ /* 0x000f220000300800 */
[----:B------:R-:W-:Y:S02]  /*7e870*/  LOP3.LUT P5, RZ, R22, 0x80000000, RZ, 0xc0, !PT ;  /* 0x8000000016ff7812 */ /* 0x000fe400078ac0ff */
[C---:B------:R-:W-:Y:S02]  /*7e880*/  LOP3.LUT P6, RZ, R23.reuse, 0x1, RZ, 0xc0, !PT ;  /* 0x0000000117ff7812 */ /* 0x040fe400078cc0ff */
[C---:B------:R-:W-:Y:S01]  /*7e890*/  LOP3.LUT P0, RZ, R23.reuse, 0x2, RZ, 0xc0, !PT ;  /* 0x0000000217ff7812 */ /* 0x040fe2000780c0ff */
[----:B------:R1:W-:Y:S04]  /*7e8a0*/  @P4 STG.E desc[UR6][R34.64], R144 ;  /* 0x0000009022004986 */ /* 0x0003e8000c101906 */
        /* <DEDUP_REMOVED lines=11> */
[----:B------:R-:W-:-:S11]  /*7e960*/  LOP3.LUT R17, R17, 0xffff7fff, RZ, 0xc0, !PT ;  /* 0xffff7fff11117812 */ /* 0x000fd600078ec0ff */
[----:B------:R-:W-:Y:S02]  /*7e970*/  @P1 LOP3.LUT R17, R17, 0x8000, RZ, 0xfc, !PT ;  /* 0x0000800011111812 */ /* 0x000fe400078efcff */
[----:B------:R-:W-:Y:S01]  /*7e980*/  LOP3.LUT P1, RZ, R23, 0x200, RZ, 0xc0, !PT ;  /* 0x0000020017ff7812 */ /* 0x000fe2000782c0ff */
[----:B--2---:R-:W-:-:S05]  /*7e990*/  IMAD.WIDE R34, R140, 0x4, R2 ;  /* 0x000000048c227825 */ /* 0x004fca00078e0202 */
[----:B------:R1:W-:Y:S02]  /*7e9a0*/  @P5 STG.E desc[UR6][R34.64], R143 ;  /* 0x0000008f22005986 */ /* 0x0003e4000c101906 */
[----:B-1----:R-:W-:-:S05]  /*7e9b0*/  IMAD.WIDE R34, R140, 0x4, R4 ;  /* 0x000000048c227825 */ /* 0x002fca00078e0204 */
[----:B---3--:R1:W-:Y:S02]  /*7e9c0*/  @P6 STG.E desc[UR6][R34.64], R141 ;  /* 0x0000008d22006986 */ /* 0x0083e4000c101906 */
[C---:B-1----:R-:W-:Y:S02]  /*7e9d0*/  IMAD.WIDE R34, R140.reuse, 0x4, R6 ;  /* 0x000000048c227825 */ /* 0x042fe400078e0206 */
[----:B------:R-:W2:Y:S04]  /*7e9e0*/  LDL.LU R141, [R1+0x554] ;  /* 0x00055400018d7983 */ /* 0x000ea80000300800 */
[----:B----4-:R1:W-:Y:S02]  /*7e9f0*/  @P0 STG.E desc[UR6][R34.64], R142 ;  /* 0x0000008e22000986 */ /* 0x0103e4000c101906 */
[----:B-1----:R-:W-:-:S02]  /*7ea00*/  IMAD.WIDE R34, R140, 0x4, R8 ;  /* 0x000000048c227825 */ /* 0x002fc400078e0208 */
[----:B------:R-:W3:Y:S04]  /*7ea10*/  LDL.LU R142, [R1+0x1e98] ;  /* 0x001e9800018e7983 */ /* 0x000ee80000300800 */
[----:B------:R-:W4:Y:S04]  /*7ea20*/  LDL.LU R140, [R1+0x1d48] ;  /* 0x001d4800018c7983 */ /* 0x000f280000300800 */
[----:B------:R-:W3:Y:S01]  /*7ea30*/  LDL.LU R143, [R1+0x2310] ;  /* 0x00231000018f7983 */ /* 0x000ee20000300800 */
[----:B------:R-:W-:-:S04]  /*7ea40*/  LOP3.LUT R17, R17, 0xfffeffff, RZ, 0xc0, !PT ;  /* 0xfffeffff11117812 */ /* 0x000fc800078ec0ff */
        /* <DEDUP_REMOVED lines=59> */
[----:B--2---:R3:W-:Y:S02]  /*7ee00*/  @P5 STG.E desc[UR6][R34.64], R141 ;  /* 0x0000008d22005986 */ /* 0x0047e4000c101906 */
[----:B---3--:R-:W-:-:S05]  /*7ee10*/  IMAD.WIDE R34, R143, 0x4, R2 ;  /* 0x000000048f227825 */ /* 0x008fca00078e0202 */
[----:B------:R1:W-:Y:S02]  /*7ee20*/  @P6 STG.E desc[UR6][R34.64], R142 ;  /* 0x0000008e22006986 */ /* 0x0003e4000c101906 */
[----:B-1----:R-:W-:-:S05]  /*7ee30*/  IMAD.WIDE R34, R143, 0x4, R4 ;  /* 0x000000048f227825 */ /* 0x002fca00078e0204 */
[----:B----4-:R1:W-:Y:S04]  /*7ee40*/  @P0 STG.E desc[UR6][R34.64], R140 ;  /* 0x0000008c22000986 */ /* 0x0103e8000c101906 */
[----:B-1----:R-:W2:Y:S04]  /*7ee50*/  LDL.LU R140, [R1+0x1948] ;  /* 0x00194800018c7983 */ /* 0x002ea80000300800 */
[----:B------:R-:W3:Y:S04]  /*7ee60*/  LDL.LU R152, [R1+0x1548] ;  /* 0x0015480001987983 */ /* 0x000ee80000300800 */
[----:B------:R-:W4:Y:S04]  /*7ee70*/  LDL.LU R145, [R1+0x1148] ;  /* 0x0011480001917983 */ /* 0x000f280000300800 */
[----:B------:R-:W4:Y:S04]  /*7ee80*/  LDL.LU R146, [R1+0xd48] ;  /* 0x000d480001927983 */ /* 0x000f280000300800 */
[----:B------:R-:W4:Y:S04]  /*7ee90*/  LDL.LU R144, [R1+0x958] ;  /* 0x0009580001907983 */ /* 0x000f280000300800 */
[----:B------:R-:W4:Y:S01]  /*7eea0*/  LDL.LU R141, [R1+0x2314] ;  /* 0x00231400018d7983 */ /* 0x000f220000300800 */
[----:B------:R-:W-:-:S03]  /*7eeb0*/  LOP3.LUT P4, RZ, R23, 0x20000, RZ, 0xc0, !PT ;  /* 0x0002000017ff7812 */ /* 0x000fc6000788c0ff */
[----:B------:R-:W4:Y:S01]  /*7eec0*/  LDL.LU R142, [R1+0x558] ;  /* 0x00055800018e7983 */ /* 0x000f220000300800 */
[----:B------:R-:W-:Y:S01]  /*7eed0*/  IMAD.WIDE R34, R143, 0x4, R6 ;  /* 0x000000048f227825 */ /* 0x000fe200078e0206 */
        /* <DEDUP_REMOVED lines=15> */
[----:B------:R-:W2:Y:S01]  /*7efd0*/  LDL.LU R81, [R1+0x1d4c] ;  /* 0x001d4c0001517983 */ /* 0x000ea20000300800 */
[----:B------:R-:W-:-:S02]  /*7efe0*/  LOP3.LUT R17, R17, 0xfffff7ff, RZ, 0xc0, !PT ;  /* 0xfffff7ff11117812 */ /* 0x000fc400078ec0ff */
[----:B------:R-:W-:Y:S01]  /*7eff0*/  LOP3.LUT P5, RZ, R23, 0x40000, RZ, 0xc0, !PT ;  /* 0x0004000017ff7812 */ /* 0x000fe200078ac0ff */
[----:B------:R-:W2:Y:S01]  /*7f000*/  LDL.LU R82, [R1+0x194c] ;  /* 0x00194c0001527983 */ /* 0x000ea20000300800 */
[----:B------:R-:W-:Y:S02]  /*7f010*/  @P1 LOP3.LUT R17, R17, 0x800, RZ, 0xfc, !PT ;  /* 0x0000080011111812 */ /* 0x000fe400078efcff */
[----:B------:R-:W-:Y:S01]  /*7f020*/  LOP3.LUT P1, RZ, R23, 0x1000000, RZ, 0xc0, !PT ;  /* 0x0100000017ff7812 */ /* 0x000fe2000782c0ff */
[----:B------:R-:W-:Y:S01]  /*7f030*/  IMAD.WIDE R34, R143, 0x4, R8 ;  /* 0x000000048f227825 */ /* 0x000fe200078e0208 */
[----:B------:R-:W2:Y:S04]  /*7f040*/  LDL.LU R151, [R1+0x114c] ;  /* 0x00114c0001977983 */ /* 0x000ea80000300800 */
[----:B------:R-:W2:Y:S01]  /*7f050*/  LDL.LU R149, [R1+0xd4c] ;  /* 0x000d4c0001957983 */ /* 0x000ea20000300800 */
[----:B------:R-:W-:-:S03]  /*7f060*/  LOP3.LUT R17, R17, 0xffffefff, RZ, 0xc0, !PT ;  /* 0xffffefff11117812 */ /* 0x000fc600078ec0ff */
[----:B------:R-:W2:Y:S04]  /*7f070*/  LDL.LU R150, [R1+0x95c] ;  /* 0x00095c0001967983 */ /* 0x000ea80000300800 */
[----:B------:R-:W2:Y:S04]  /*7f080*/  LDL.LU R148, [R1+0x231c] ;  /* 0x00231c0001947983 */ /* 0x000ea80000300800 */
[----:B------:R-:W2:Y:S04]  /*7f090*/  LDL.LU R147, [R1+0x55c] ;  /* 0x00055c0001937983 */ /* 0x000ea80000300800 */
[----:B------:R-:W2:Y:S04]  /*7f0a0*/  LDL.LU R143, [R1+0x2320] ;  /* 0x00232000018f7983 */ /* 0x000ea80000300800 */
[----:B---3--:R1:W-:Y:S01]  /*7f0b0*/  @P5 STG.E desc[UR6][R34.64], R152 ;  /* 0x0000009822005986 */ /* 0x0083e2000c101906 */
[----:B------:R-:W-:-:S02]  /*7f0c0*/  @P1 LOP3.LUT R17, R17, 0x1000, RZ, 0xfc, !PT ;  /* 0x0000100011111812 */ /* 0x000fc400078efcff */
[----:B------:R-:W-:Y:S01]  /*7f0d0*/  LOP3.LUT P1, RZ, R23, 0x800000, RZ, 0xc0, !PT ;  /* 0x0080000017ff7812 */ /* 0x000fe2000782c0ff */
[----:B-1----:R-:W3:Y:S01]  /*7f0e0*/  LDL.LU R152, [R1+0x154c] ;  /* 0x00154c0001987983 */ /* 0x002ee20000300800 */
[----:B------:R-:W-:-:S11]  /*7f0f0*/  LOP3.LUT R17, R17, 0xffffdfff, RZ, 0xc0, !PT ;  /* 0xffffdfff11117812 */ /* 0x000fd600078ec0ff */
[----:B------:R-:W-:Y:S02]  /*7f100*/  @P1 LOP3.LUT R17, R17, 0x2000, RZ, 0xfc, !PT ;  /* 0x0000200011111812 */ /* 0x000fe400078efcff */
[C---:B------:R-:W-:Y:S02]  /*7f110*/  LOP3.LUT P1, RZ, R23.reuse, 0x400000, RZ, 0xc0, !PT ;  /* 0x0040000017ff7812 */ /* 0x040fe4000782c0ff */
[C---:B------:R-:W-:Y:S02]  /*7f120*/  LOP3.LUT P6, RZ, R23.reuse, 0x80000, RZ, 0xc0, !PT ;  /* 0x0008000017ff7812 */ /* 0x040fe400078cc0ff */
[----:B------:R-:W-:Y:S01]  /*7f130*/  LOP3.LUT P0, RZ, R23, 0x100000, RZ, 0xc0, !PT ;  /* 0x0010000017ff7812 */ /* 0x000fe2000780c0ff */
[----:B----4-:R-:W-:Y:S01]  /*7f140*/  IMAD.WIDE R34, R141, 0x4, R2 ;  /* 0x000000048d227825 */ /* 0x010fe200078e0202 */
[----:B------:R-:W-:-:S07]  /*7f150*/  LOP3.LUT R17, R17, 0xffffbfff, RZ, 0xc0, !PT ;  /* 0xffffbfff11117812 */ /* 0x000fce00078ec0ff */
[----:B------:R-:W-:Y:S02]  /*7f160*/  @P1 LOP3.LUT R17, R17, 0x4000, RZ, 0xfc, !PT ;  /* 0x0000400011111812 */ /* 0x000fe400078efcff */
[----:B------:R-:W-:Y:S01]  /*7f170*/  LOP3.LUT P1, RZ, R23, 0x200000, RZ, 0xc0, !PT ;  /* 0x0020000017ff7812 */ /* 0x000fe2000782c0ff */
[----:B------:R1:W-:Y:S02]  /*7f180*/  @P6 STG.E desc[UR6][R34.64], R145 ;  /* 0x0000009122006986 */ /* 0x0003e4000c101906 */
[C---:B-1----:R-:W-:Y:S02]  /*7f190*/  IMAD.WIDE R34, R141.reuse, 0x4, R4 ;  /* 0x000000048d227825 */ /* 0x042fe400078e0204 */
[----:B------:R-:W4:Y:S04]  /*7f1a0*/  LDL.LU R145, [R1+0x1d50] ;  /* 0x001d500001917983 */ /* 0x000f280000300800 */
[----:B------:R1:W-:Y:S02]  /*7f1b0*/  @P0 STG.E desc[UR6][R34.64], R146 ;  /* 0x0000009222000986 */ /* 0x0003e4000c101906 */
[----:B-1----:R-:W-:-:S02]  /*7f1c0*/  IMAD.WIDE R34, R141, 0x4, R6 ;  /* 0x000000048d227825 */ /* 0x002fc400078e0206 */
[----:B------:R-:W4:Y:S04]  /*7f1d0*/  LDL.LU R146, [R1+0x1950] ;  /* 0x0019500001927983 */ /* 0x000f280000300800 */
[----:B------:R1:W-:Y:S01]  /*7f1e0*/  @P1 STG.E desc[UR6][R34.64], R144 ;  /* 0x0000009022001986 */ /* 0x0003e2000c101906 */
[----:B------:R-:W-:Y:S01]  /*7f1f0*/  LOP3.LUT P1, RZ, R17, 0x4000, RZ, 0xc0, !PT ;  /* 0x0000400011ff7812 */ /* 0x000fe2000782c0ff */
[----:B-1----:R-:W-:Y:S02]  /*7f200*/  IMAD.WIDE R34, R141, 0x4, R8 ;  /* 0x000000048d227825 */ /* 0x002fe400078e0208 */
[----:B------:R-:W4:Y:S10]  /*7f210*/  LDL.LU R144, [R1+0x1550] ;  /* 0x0015500001907983 */ /* 0x000f340000300800 */
[----:B------:R1:W-:Y:S01]  /*7f220*/  @P1 STG.E desc[UR6][R34.64], R142 ;  /* 0x0000008e22001986 */ /* 0x0003e2000c101906 */
[----:B------:R-:W-:-:S03]  /*7f230*/  LOP3.LUT P1, RZ, R17, 0x2000, RZ, 0xc0, !PT ;  /* 0x0000200011ff7812 */ /* 0x000fc6000782c0ff */
[----:B------:R-:W4:Y:S01]  /*7f240*/  LDL.LU R141, [R1+0x1150] ;  /* 0x00115000018d7983 */ /* 0x000f220000300800 */
[----:B-1----:R-:W-:-:S09]  /*7f250*/  IMAD.WIDE R34, R83, 0x4, R2 ;  /* 0x0000000453227825 */ /* 0x002fd200078e0202 */
[----:B--2---:R1:W-:Y:S04]  /*7f260*/  @P1 STG.E desc[UR6][R34.64], R140 ;  /* 0x0000008c22001986 */ /* 0x0043e8000c101906 */
        /* <DEDUP_REMOVED lines=34> */
[----:B------:R1:W-:Y:S02]  /*7f490*/  @P5 STG.E desc[UR6][R34.64], R144 ;  /* 0x0000009022005986 */ /* 0x0003e4000c101906 */
[----:B-1----:R-:W-:Y:S02]  /*7f4a0*/  IMAD.WIDE R34, R143, 0x4, R8 ;  /* 0x000000048f227825 */ /* 0x002fe400078e0208 */
[----:B------:R-:W4:Y:S04]  /*7f4b0*/  LDL.LU R143, [R1+0x960] ;  /* 0x00096000018f7983 */ /* 0x000f280000300800 */
[----:B------:R1:W-:Y:S04]  /*7f4c0*/  @P6 STG.E desc[UR6][R34.64], R141 ;  /* 0x0000008d22006986 */ /* 0x0003e8000c101906 */
[----:B-1----:R-:W3:Y:S04]  /*7f4d0*/  LDL.LU R141, [R1+0x560] ;  /* 0x00056000018d7983 */ /* 0x002ee80000300800 */
[----:B------:R-:W3:Y:S04]  /*7f4e0*/  LDL.LU R245, [R1+0x160] ;  /* 0x0001600001f57983 */ /* 0x000ee80000300800 */
[----:B------:R-:W3:Y:S04]  /*7f4f0*/  LDL.LU R249, [R1+0x1d54] ;  /* 0x001d540001f97983 */ /* 0x000ee80000300800 */
[----:B------:R-:W3:Y:S01]  /*7f500*/  LDL.LU R244, [R1+0x1954] ;  /* 0x0019540001f47983 */ /* 0x000ee20000300800 */
[----:B--2---:R-:W-:-:S05]  /*7f510*/  IMAD.WIDE R34, R142, 0x4, R2 ;  /* 0x000000048e227825 */ /* 0x004fca00078e0202 */
[----:B------:R1:W-:Y:S04]  /*7f520*/  @P0 STG.E desc[UR6][R34.64], R140 ;  /* 0x0000008c22000986 */ /* 0x0003e8000c101906 */
[----:B-1----:R-:W2:Y:S04]  /*7f530*/  LDL.LU R140, [R1+0x2328] ;  /* 0x00232800018c7983 */ /* 0x002ea80000300800 */
[----:B------:R-:W2:Y:S01]  /*7f540*/  LDL.LU R248, [R1+0x1554] ;  /* 0x0015540001f87983 */ /* 0x000ea20000300800 */
[----:B------:R-:W-:Y:S02]  /*7f550*/  LOP3.LUT P1, RZ, R24, 0x10000, RZ, 0xc0, !PT ;  /* 0x0001000018ff7812 */ /* 0x000fe4000782c0ff */
[----:B------:R-:W-:Y:S01]  /*7f560*/  LOP3.LUT R18, R18, 0x7fffffff, RZ, 0xc0, !PT ;  /* 0x7fffffff12127812 */ /* 0x000fe200078ec0ff */
[----:B------:R-:W2:Y:S01]  /*7f570*/  LDL.LU R81, [R1+0x1154] ;  /* 0x0011540001517983 */ /* 0x000ea20000300800 */
[----:B------:R-:W-:-:S03]  /*7f580*/  LOP3.LUT R17, R17, 0xfffffffe, RZ, 0xc0, !PT ;  /* 0xfffffffe11117812 */ /* 0x000fc600078ec0ff */
[----:B------:R-:W2:Y:S04]  /*7f590*/  LDL.LU R82, [R1+0xd54] ;  /* 0x000d540001527983 */ /* 0x000ea80000300800 */
[----:B------:R-:W2:Y:S02]  /*7f5a0*/  LDL.LU R83, [R1+0x964] ;  /* 0x0009640001537983 */ /* 0x000ea40000300800 */
[----:B------:R-:W-:Y:S02]  /*7f5b0*/  @P1 LOP3.LUT R18, R18, 0x80000000, RZ, 0xfc, !PT ;  /* 0x8000000012121812 */ /* 0x000fe400078efcff */
[C---:B------:R-:W-:Y:S01]  /*7f5c0*/  LOP3.LUT P1, RZ, R24.reuse, 0x8000, RZ, 0xc0, !PT ;  /* 0x0000800018ff7812 */ /* 0x040fe2000782c0ff */
[----:B------:R-:W2:Y:S04]  /*7f5d0*/  LDL.LU R152, [R1+0x564] ;  /* 0x0005640001987983 */ /* 0x000ea80000300800 */
[----:B------:R-:W2:Y:S04]  /*7f5e0*/  LDL.LU R149, [R1+0x164] ;  /* 0x0001640001957983 */ /* 0x000ea80000300800 */
[----:B------:R-:W2:Y:S04]  /*7f5f0*/  LDL.LU R150, [R1+0x1d58] ;  /* 0x001d580001967983 */ /* 0x000ea80000300800 */
[----:B------:R-:W-:Y:S01]  /*7f600*/  @P1 LOP3.LUT R17, R17, 0x1, RZ, 0xfc, !PT ;  /* 0x0000000111111812 */ /* 0x000fe200078efcff */
[----:B------:R-:W2:Y:S01]  /*7f610*/  LDL.LU R148, [R1+0x1958] ;  /* 0x0019580001947983 */ /* 0x000ea20000300800 */
[----:B------:R-:W-:-:S02]  /*7f620*/  LOP3.LUT P1, RZ, R24, 0x4000, RZ, 0xc0, !PT ;  /* 0x0000400018ff7812 */ /* 0x000fc4000782c0ff */
[----:B------:R-:W-:Y:S01]  /*7f630*/  LOP3.LUT R17, R17, 0xfffffffd, RZ, 0xc0, !PT ;  /* 0xfffffffd11117812 */ /* 0x000fe200078ec0ff */
[----:B------:R-:W2:Y:S01]  /*7f640*/  LDL.LU R147, [R1+0x1558] ;  /* 0x0015580001937983 */ /* 0x000ea20000300800 */
[----:B------:R-:W-:-:S03]  /*7f650*/  LOP3.LUT P4, RZ, R24, 0x10, RZ, 0xc0, !PT ;  /* 0x0000001018ff7812 */ /* 0x000fc6000788c0ff */
[----:B------:R-:W2:Y:S01]  /*7f660*/  LDL.LU R145, [R1+0x2330] ;  /* 0x0023300001917983 */ /* 0x000ea20000300800 */
[----:B------:R-:W-:Y:S01]  /*7f670*/  LOP3.LUT P5, RZ, R24, 0x20, RZ, 0xc0, !PT ;  /* 0x0000002018ff7812 */ /* 0x000fe200078ac0ff */
[----:B------:R-:W-:Y:S01]  /*7f680*/  IMAD.WIDE R34, R142, 0x4, R4 ;  /* 0x000000048e227825 */ /* 0x000fe200078e0204 */
[C---:B------:R-:W-:Y:S01]  /*7f690*/  LOP3.LUT P6, RZ, R24.reuse, 0x40, RZ, 0xc0, !PT ;  /* 0x0000004018ff7812 */ /* 0x040fe200078cc0ff */
[----:B------:R-:W2:Y:S02]  /*7f6a0*/  LDL.LU R146, [R1+0x1158] ;  /* 0x0011580001927983 */ /* 0x000ea40000300800 */
[----:B------:R-:W-:Y:S02]  /*7f6b0*/  @P1 LOP3.LUT R17, R17, 0x2, RZ, 0xfc, !PT ;  /* 0x0000000211111812 */ /* 0x000fe400078efcff */
[----:B------:R-:W-:Y:S01]  /*7f6c0*/  LOP3.LUT P1, RZ, R24, 0x2000, RZ, 0xc0, !PT ;  /* 0x0000200018ff7812 */ /* 0x000fe2000782c0ff */
[----:B------:R-:W2:Y:S01]  /*7f6d0*/  LDL.LU R144, [R1+0xd58] ;  /* 0x000d580001907983 */ /* 0x000ea20000300800 */
        /* <DEDUP_REMOVED lines=13> */
[----:B------:R-:W-:-:S11]  /*7f7b0*/  LOP3.LUT R17, R17, 0xffffffbf, RZ, 0xc0, !PT ;  /* 0xffffffbf11117812 */ /* 0x000fd600078ec0ff */
[----:B------:R-:W-:Y:S02]  /*7f7c0*/  @P1 LOP3.LUT R17, R17, 0x40, RZ, 0xfc, !PT ;  /* 0x0000004011111812 */ /* 0x000fe400078efcff */
[----:B------:R-:W-:Y:S01]  /*7f7d0*/  LOP3.LUT P1, RZ, R24, 0x100, RZ, 0xc0, !PT ;  /* 0x0000010018ff7812 */ /* 0x000fe2000782c0ff */
[----:B----4-:R1:W-:Y:S02]  /*7f7e0*/  @P4 STG.E desc[UR6][R34.64], R143 ;  /* 0x0000008f22004986 */ /* 0x0103e4000c101906 */
[C---:B-1----:R-:W-:Y:S02]  /*7f7f0*/  IMAD.WIDE R34, R142.reuse, 0x4, R6 ;  /* 0x000000048e227825 */ /* 0x042fe400078e0206 */
[----:B------:R-:W4:Y:S04]  /*7f800*/  LDL.LU R143, [R1+0x968] ;  /* 0x00096800018f7983 */ /* 0x000f280000300800 */
[----:B---3--:R1:W-:Y:S02]  /*7f810*/  @P5 STG.E desc[UR6][R34.64], R141 ;  /* 0x0000008d22005986 */ /* 0x0083e4000c101906 */
[----:B-1----:R-:W-:-:S02]  /*7f820*/  IMAD.WIDE R34, R142, 0x4, R8 ;  /* 0x000000048e227825 */ /* 0x002fc400078e0208 */
[----:B------:R-:W3:Y:S04]  /*7f830*/  LDL.LU R141, [R1+0x568] ;  /* 0x00056800018d7983 */ /* 0x000ee80000300800 */
[----:B------:R2:W-:Y:S04]  /*7f840*/  @P6 STG.E desc[UR6][R34.64], R245 ;  /* 0x000000f522006986 */ /* 0x0005e8000c101906 */
[----:B------:R-:W4:Y:S01]  /*7f850*/  LDL.LU R142, [R1+0x2334] ;  /* 0x00233400018e7983 */ /* 0x000f220000300800 */
[----:B--2---:R-:W-:-:S05]  /*7f860*/  IMAD.WIDE R34, R140, 0x4, R2 ;  /* 0x000000048c227825 */ /* 0x004fca00078e0202 */
[----:B------:R1:W-:Y:S02]  /*7f870*/  @P0 STG.E desc[UR6][R34.64], R249 ;  /* 0x000000f922000986 */ /* 0x0003e4000c101906 */
[----:B-1----:R-:W-:-:S05]  /*7f880*/  IMAD.WIDE R34, R140, 0x4, R4 ;  /* 0x000000048c227825 */ /* 0x002fca00078e0204 */
[----:B------:R1:W-:Y:S01]  /*7f890*/  @P1 STG.E desc[UR6][R34.64], R244 ;  /* 0x000000f422001986 */ /* 0x0003e2000c101906 */
[----:B------:R-:W-:Y:S01]  /*7f8a0*/  LOP3.LUT P1, RZ, R17, 0x40, RZ, 0xc0, !PT ;  /* 0x0000004011ff7812 */ /* 0x000fe2000782c0ff */
[----:B-1----:R-:W-:-:S12]  /*7f8b0*/  IMAD.WIDE R34, R140, 0x4, R6 ;  /* 0x000000048c227825 */ /* 0x002fd800078e0206 */
[----:B------:R1:W-:Y:S02]  /*7f8c0*/  @P1 STG.E desc[UR6][R34.64], R248 ;  /* 0x000000f822001986 */ /* 0x0003e4000c101906 */
[----:B-1----:R-:W-:Y:S02]  /*7f8d0*/  IMAD.WIDE R34, R140, 0x4, R8 ;  /* 0x000000048c227825 */ /* 0x002fe400078e0208 */
[----:B------:R-:W2:Y:S01]  /*7f8e0*/  LDL.LU R140, [R1+0x168] ;  /* 0x00016800018c7983 */ /* 0x000ea20000300800 */
        /* <DEDUP_REMOVED lines=13> */
[----:B------:R-:W-:Y:S01]  /*7f9c0*/  @P1 STG.E desc[UR6][R34.64], R149 ;  /* 0x0000009522001986 */ /* 0x000fe2000c101906 */
[----:B------:R-:W-:Y:S01]  /*7f9d0*/  LOP3.LUT P1, RZ, R17, 0x1, RZ, 0xc0, !PT ;  /* 0x0000000111ff7812 */ /* 0x000fe2000782c0ff */
[----:B------:R-:W-:Y:S01]  /*7f9e0*/  IMAD.WIDE R16, R145, 0x4, R2 ;  /* 0x0000000491107825 */ /* 0x000fe200078e0202 */
[----:B------:R-:W-:-:S11]  /*7f9f0*/  LOP3.LUT P2, RZ, R24, 0x20000, RZ, 0xc0, !PT ;  /* 0x0002000018ff7812 */ /* 0x000fd6000784c0ff */
        /* <DEDUP_REMOVED lines=12> */
[----:B----4-:R-:W-:-:S05]  /*7fac0*/  IMAD.WIDE R16, R142, 0x4, R2 ;  /* 0x000000048e107825 */ /* 0x010fca00078e0202 */
[----:B------:R1:W-:Y:S01]  /*7fad0*/  @P4 STG.E desc[UR6][R16.64], R144 ;  /* 0x0000009010004986 */ /* 0x0003e2000c101906 */
[----:B------:R-:W-:Y:S01]  /*7fae0*/  LOP3.LUT P0, RZ, R24, 0x400000, RZ, 0xc0, !PT ;  /* 0x0040000018ff7812 */ /* 0x000fe2000780c0ff */
[----:B-1----:R-:W-:-:S05]  /*7faf0*/  IMAD.WIDE R16, R142, 0x4, R4 ;  /* 0x000000048e107825 */ /* 0x002fca00078e0204 */
[----:B------:R1:W-:Y:S02]  /*7fb00*/  @P5 STG.E desc[UR6][R16.64], R143 ;  /* 0x0000008f10005986 */ /* 0x0003e4000c101906 */
[----:B-1----:R-:W-:-:S05]  /*7fb10*/  IMAD.WIDE R16, R142, 0x4, R6 ;  /* 0x000000048e107825 */ /* 0x002fca00078e0206 */
[----:B---3--:R1:W-:Y:S02]  /*7fb20*/  @P6 STG.E desc[UR6][R16.64], R141 ;  /* 0x0000008d10006986 */ /* 0x0083e4000c101906 */
[----:B-1----:R-:W-:-:S05]  /*7fb30*/  IMAD.WIDE R16, R142, 0x4, R8 ;  /* 0x000000048e107825 */ /* 0x002fca00078e0208 */
[----:B--2---:R1:W-:Y:S04]  /*7fb40*/  @P0 STG.E desc[UR6][R16.64], R140 ;  /* 0x0000008c10000986 */ /* 0x0043e8000c101906 */
        /* <DEDUP_REMOVED lines=27> */
[----:B------:R-:W2:Y:S04]  /*7fd00*/  LDL.LU R83, [R1+0x1d60] ;  /* 0x001d600001537983 */ /* 0x000ea80000300800 */
[----:B------:R-:W2:Y:S01]  /*7fd10*/  LDL.LU R149, [R1+0x2340] ;  /* 0x0023400001957983 */ /* 0x000ea20000300800 */
[----:B------:R-:W-:-:S02]  /*7fd20*/  @P1 LOP3.LUT R18, R18, 0x8000000, RZ, 0xfc, !PT ;  /* 0x0800000012121812 */ /* 0x000fc400078efcff */
[----:B------:R-:W-:Y:S01]  /*7fd30*/  LOP3.LUT P1, RZ, R24, 0x40000000, RZ, 0xc0, !PT ;  /* 0x4000000018ff7812 */ /* 0x000fe2000782c0ff */
[----:B------:R-:W2:Y:S01]  /*7fd40*/  LDL.LU R152, [R1+0x1960] ;  /* 0x0019600001987983 */ /* 0x000ea20000300800 */
[----:B------:R-:W-:-:S03]  /*7fd50*/  LOP3.LUT R18, R18, 0xefffffff, RZ, 0xc0, !PT ;  /* 0xefffffff12127812 */ /* 0x000fc600078ec0ff */
[----:B------:R-:W2:Y:S01]  /*7fd60*/  LDL.LU R151, [R1+0x1560] ;  /* 0x0015600001977983 */ /* 0x000ea20000300800 */
[C---:B------:R-:W-:Y:S02]  /*7fd70*/  LOP3.LUT P5, RZ, R24.reuse, 0x1000000, RZ, 0xc0, !PT ;  /* 0x0100000018ff7812 */ /* 0x040fe400078ac0ff */
[----:B------:R-:W-:Y:S01]  /*7fd80*/  LOP3.LUT P6, RZ, R24, 0x2000000, RZ, 0xc0, !PT ;  /* 0x0200000018ff7812 */ /* 0x000fe200078cc0ff */
[----:B------:R-:W-:Y:S01]  /*7fd90*/  IMAD.WIDE R16, R144, 0x4, R4 ;  /* 0x0000000490107825 */ /* 0x000fe200078e0204 */
[----:B------:R-:W2:Y:S03]  /*7fda0*/  LDL.LU R150, [R1+0x1160] ;  /* 0x0011600001967983 */ /* 0x000ea60000300800 */
[----:B------:R-:W-:Y:S02]  /*7fdb0*/  @P1 LOP3.LUT R18, R18, 0x10000000, RZ, 0xfc, !PT ;  /* 0x1000000012121812 */ /* 0x000fe400078efcff */
[----:B------:R-:W-:-:S02]  /*7fdc0*/  LOP3.LUT P1, RZ, R24, 0x20000000, RZ, 0xc0, !PT ;  /* 0x2000000018ff7812 */ /* 0x000fc4000782c0ff */
[----:B------:R-:W-:Y:S02]  /*7fdd0*/  LOP3.LUT R18, R18, 0xdfffffff, RZ, 0xc0, !PT ;  /* 0xdfffffff12127812 */ /* 0x000fe400078ec0ff */
[----:B------:R-:W-:-:S09]  /*7fde0*/  LOP3.LUT P0, RZ, R24, 0x4000000, RZ, 0xc0, !PT ;  /* 0x0400000018ff7812 */ /* 0x000fd2000780c0ff */
[----:B------:R-:W-:Y:S02]  /*7fdf0*/  @P1 LOP3.LUT R18, R18, 0x20000000, RZ, 0xfc, !PT ;  /* 0x2000000012121812 */ /* 0x000fe400078efcff */
[----:B------:R-:W-:Y:S01]  /*7fe00*/  LOP3.LUT P1, RZ, R24, 0x10000000, RZ, 0xc0, !PT ;  /* 0x1000000018ff7812 */ /* 0x000fe2000782c0ff */
[----:B---3--:R1:W-:Y:S01]  /*7fe10*/  @P5 STG.E desc[UR6][R16.64], R145 ;  /* 0x0000009110005986 */ /* 0x0083e2000c101906 */
[----:B------:R-:W-:Y:S01]  /*7fe20*/  LOP3.LUT R18, R18, 0xbfffffff, RZ, 0xc0, !PT ;  /* 0xbfffffff12127812 */ /* 0x000fe200078ec0ff */
[----:B-1----:R-:W-:-:S10]  /*7fe30*/  IMAD.WIDE R16, R144, 0x4, R6 ;  /* 0x0000000490107825 */ /* 0x002fd400078e0206 */
[----:B------:R-:W-:Y:S02]  /*7fe40*/  @P1 LOP3.LUT R18, R18, 0x40000000, RZ, 0xfc, !PT ;  /* 0x4000000012121812 */ /* 0x000fe400078efcff */
[----:B------:R-:W-:Y:S01]  /*7fe50*/  LOP3.LUT P1, RZ, R24, 0x8000000, RZ, 0xc0, !PT ;  /* 0x0800000018ff7812 */ /* 0x000fe2000782c0ff */
[----:B----4-:R1:W-:Y:S04]  /*7fe60*/  @P6 STG.E desc[UR6][R16.64], R146 ;  /* 0x0000009210006986 */ /* 0x0103e8000c101906 */
[----:B-1----:R-:W3:Y:S01]  /*7fe70*/  LDL.LU R146, [R1+0x2344] ;  /* 0x0023440001927983 */ /* 0x002ee20000300800 */
[----:B------:R-:W-:-:S03]  /*7fe80*/  IMAD.WIDE R16, R144, 0x4, R8 ;  /* 0x0000000490107825 */ /* 0x000fc600078e0208 */
[----:B------:R-:W4:Y:S04]  /*7fe90*/  LDL.LU R148, [R1+0xd60] ;  /* 0x000d600001947983 */ /* 0x000f280000300800 */
[----:B------:R1:W-:Y:S04]  /*7fea0*/  @P0 STG.E desc[UR6][R16.64], R143 ;  /* 0x0000008f10000986 */ /* 0x0003e8000c101906 */
[----:B------:R-:W4:Y:S04]  /*7feb0*/  LDL.LU R147, [R1+0x970] ;  /* 0x0009700001937983 */ /* 0x000f280000300800 */
[----:B------:R-:W4:Y:S01]  /*7fec0*/  LDL.LU R145, [R1+0x570] ;  /* 0x0005700001917983 */ /* 0x000f220000300800 */
[----:B-1----:R-:W-:-:S03]  /*7fed0*/  IMAD.WIDE R16, R81, 0x4, R2 ;  /* 0x0000000451107825 */ /* 0x002fc600078e0202 */
[----:B------:R-:W4:Y:S04]  /*7fee0*/  LDL.LU R144, [R1+0x170] ;  /* 0x0001700001907983 */ /* 0x000f280000300800 */
[----:B------:R1:W-:Y:S01]  /*7fef0*/  @P1 STG.E desc[UR6][R16.64], R141 ;  /* 0x0000008d10001986 */ /* 0x0003e2000c101906 */
[----:B------:R-:W-:-:S03]  /*7ff00*/  LOP3.LUT P1, RZ, R18, 0x40000000, RZ, 0xc0, !PT ;  /* 0x4000000012ff7812 */ /* 0x000fc6000782c0ff */
[----:B------:R-:W4:Y:S01]  /*7ff10*/  LDL.LU R143, [R1+0x2348] ;  /* 0x00234800018f7983 */ /* 0x000f220000300800 */
[----:B-1----:R-:W-:-:S03]  /*7ff20*/  IMAD.WIDE R16, R81, 0x4, R4 ;  /* 0x0000000451107825 */ /* 0x002fc600078e0204 */
[----:B------:R-:W4:Y:S06]  /*7ff30*/  LDL.LU R141, [R1+0x1d64] ;  /* 0x001d6400018d7983 */ /* 0x000f2c0000300800 */
        /* <DEDUP_REMOVED lines=24> */
[----:B---3--:R-:W-:-:S08]  /*800c0*/  IMAD.WIDE R16, R146, 0x4, R2 ;  /* 0x0000000492107825 */ /* 0x008fd000078e0202 */
[----:B----4-:R1:W-:Y:S01]  /*800d0*/  @P1 STG.E desc[UR6][R16.64], R148 ;  /* 0x0000009410001986 */ /* 0x0103e2000c101906 */
[----:B------:R-:W-:Y:S01]  /*800e0*/  LOP3.LUT P4, RZ, R25, 0x40, RZ, 0xc0, !PT ;  /* 0x0000004019ff7812 */ /* 0x000fe2000788c0ff */
[----:B-1----:R-:W-:-:S05]  /*800f0*/  IMAD.WIDE R16, R146, 0x4, R4 ;  /* 0x0000000492107825 */ /* 0x002fca00078e0204 */
[----:B------:R1:W-:Y:S01]  /*80100*/  @P2 STG.E desc[UR6][R16.64], R147 ;  /* 0x0000009310002986 */ /* 0x0003e2000c101906 */
[----:B------:R-:W-:Y:S01]  /*80110*/  LOP3.LUT P5, RZ, R25, 0x80, RZ, 0xc0, !PT ;  /* 0x0000008019ff7812 */ /* 0x000fe200078ac0ff */
[----:B-1----:R-:W-:-:S05]  /*80120*/  IMAD.WIDE R16, R146, 0x4, R6 ;  /* 0x0000000492107825 */ /* 0x002fca00078e0206 */
[----:B------:R1:W-:Y:S01]  /*80130*/  @P3 STG.E desc[UR6][R16.64], R145 ;  /* 0x0000009110003986 */ /* 0x0003e2000c101906 */
[C---:B------:R-:W-:Y:S01]  /*80140*/  LOP3.LUT P6, RZ, R25.reuse, 0x100, RZ, 0xc0, !PT ;  /* 0x0000010019ff7812 */ /* 0x040fe200078cc0ff */
        /* <DEDUP_REMOVED lines=31> */
[----:B------:R-:W-:-:S03]  /*80340*/  LOP3.LUT P0, RZ, R25, 0x2000, RZ, 0xc0, !PT ;  /* 0x0000200019ff7812 */ /* 0x000fc6000780c0ff */
[----:B------:R-:W4:Y:S01]  /*80350*/  LDL.LU R145, [R1+0x196c] ;  /* 0x00196c0001917983 */ /* 0x000f220000300800 */
[----:B------:R-:W-:Y:S02]  /*80360*/  LOP3.LUT P1, RZ, R25, 0x400000, RZ, 0xc0, !PT ;  /* 0x0040000019ff7812 */ /* 0x000fe4000782c0ff */
[----:B------:R-:W-:Y:S01]  /*80370*/  LOP3.LUT R18, R18, 0xffff7fff, RZ, 0xc0, !PT ;  /* 0xffff7fff12127812 */ /* 0x000fe200078ec0ff */
[----:B---3--:R2:W-:Y:S10]  /*80380*/  @P4 STG.E desc[UR6][R16.64], R146 ;  /* 0x0000009210004986 */ /* 0x0085f4000c101906 */
        /* <DEDUP_REMOVED lines=11> */
[----:B--2---:R-:W-:-:S05]  /*80440*/  IMAD.WIDE R16, R140, 0x4, R2 ;  /* 0x000000048c107825 */ /* 0x004fca00078e0202 */
[----:B----4-:R1:W-:Y:S02]  /*80450*/  @P5 STG.E desc[UR6][R16.64], R144 ;  /* 0x0000009010005986 */ /* 0x0103e4000c101906 */
[C---:B-1----:R-:W-:Y:S02]  /*80460*/  IMAD.WIDE R16, R140.reuse, 0x4, R4 ;  /* 0x000000048c107825 */ /* 0x042fe400078e0204 */
[----:B------:R-:W2:Y:S04]  /*80470*/  LDL.LU R144, [R1+0x156c] ;  /* 0x00156c0001907983 */ /* 0x000ea80000300800 */
[----:B------:R1:W-:Y:S02]  /*80480*/  @P6 STG.E desc[UR6][R16.64], R141 ;  /* 0x0000008d10006986 */ /* 0x0003e4000c101906 */
[----:B-1----:R-:W-:-:S02]  /*80490*/  IMAD.WIDE R16, R140, 0x4, R6 ;  /* 0x000000048c107825 */ /* 0x002fc400078e0206 */
[----:B------:R-:W3:Y:S04]  /*804a0*/  LDL.LU R141, [R1+0x116c] ;  /* 0x00116c00018d7983 */ /* 0x000ee80000300800 */
[----:B------:R1:W-:Y:S02]  /*804b0*/  @P0 STG.E desc[UR6][R16.64], R142 ;  /* 0x0000008e10000986 */ /* 0x0003e4000c101906 */
[----:B-1----:R-:W-:Y:S02]  /*804c0*/  IMAD.WIDE R16, R140, 0x4, R8 ;  /* 0x000000048c107825 */ /* 0x002fe400078e0208 */
[----:B------:R-:W4:Y:S04]  /*804d0*/  LDL.LU R142, [R1+0xd6c] ;  /* 0x000d6c00018e7983 */ /* 0x000f280000300800 */
[----:B------:R-:W4:Y:S04]  /*804e0*/  LDL.LU R140, [R1+0x97c] ;  /* 0x00097c00018c7983 */ /* 0x000f280000300800 */
[----:B------:R-:W4:Y:S01]  /*804f0*/  LDL.LU R146, [R1+0x235c] ;  /* 0x00235c0001927983 */ /* 0x000f220000300800 */
        /* <DEDUP_REMOVED lines=48> */
[----:B------:R-:W4:Y:S04]  /*80800*/  LDL.LU R145, [R1+0x57c] ;  /* 0x00057c0001917983 */ /* 0x000f280000300800 */
[----:B--2---:R1:W-:Y:S02]  /*80810*/  @P4 STG.E desc[UR6][R16.64], R144 ;  /* 0x0000009010004986 */ /* 0x0043e4000c101906 */
[----:B-1----:R-:W-:-:S02]  /*80820*/  IMAD.WIDE R16, R143, 0x4, R8 ;  /* 0x000000048f107825 */ /* 0x002fc400078e0208 */
[----:B------:R-:W2:Y:S04]  /*80830*/  LDL.LU R143, [R1+0x17c] ;  /* 0x00017c00018f7983 */ /* 0x000ea80000300800 */
[----:B---3--:R1:W-:Y:S04]  /*80840*/  @P5 STG.E desc[UR6][R16.64], R141 ;  /* 0x0000008d10005986 */ /* 0x0083e8000c101906 */
[----:B------:R-:W3:Y:S04]  /*80850*/  LDL.LU R144, [R1+0x1ea0] ;  /* 0x001ea00001907983 */ /* 0x000ee80000300800 */
[----:B-1----:R-:W3:Y:S01]  /*80860*/  LDL.LU R141, [R1+0x1d70] ;  /* 0x001d7000018d7983 */ /* 0x002ee20000300800 */
[----:B----4-:R-:W-:-:S05]  /*80870*/  IMAD.WIDE R16, R146, 0x4, R2 ;  /* 0x0000000492107825 */ /* 0x010fca00078e0202 */
[----:B------:R1:W-:Y:S02]  /*80880*/  @P6 STG.E desc[UR6][R16.64], R142 ;  /* 0x0000008e10006986 */ /* 0x0003e4000c101906 */
[----:B-1----:R-:W-:Y:S02]  /*80890*/  IMAD.WIDE R16, R146, 0x4, R4 ;  /* 0x0000000492107825 */ /* 0x002fe400078e0204 */
[----:B------:R-:W4:Y:S04]  /*808a0*/  LDL.LU R142, [R1+0x1970] ;  /* 0x00197000018e7983 */ /* 0x000f280000300800 */
[----:B------:R1:W-:Y:S04]  /*808b0*/  @P0 STG.E desc[UR6][R16.64], R140 ;  /* 0x0000008c10000986 */ /* 0x0003e8000c101906 */
[----:B-1----:R-:W3:Y:S01]  /*808c0*/  LDL.LU R140, [R1+0x2360] ;  /* 0x00236000018c7983 */ /* 0x002ee20000300800 */
[----:B------:R-:W-:-:S03]  /*808d0*/  LOP3.LUT P1, RZ, R26, 0x200, RZ, 0xc0, !PT ;  /* 0x000002001aff7812 */ /* 0x000fc6000782c0ff */
[----:B------:R-:W4:Y:S01]  /*808e0*/  LDL.LU R244, [R1+0x1570] ;  /* 0x0015700001f47983 */ /* 0x000f220000300800 */
[----:B------:R-:W-:-:S03]  /*808f0*/  LOP3.LUT R18, R18, 0xffffff7f, RZ, 0xc0, !PT ;  /* 0xffffff7f12127812 */ /* 0x000fc600078ec0ff */
[----:B------:R-:W4:Y:S04]  /*80900*/  LDL.LU R83, [R1+0x2364] ;  /* 0x0023640001537983 */ /* 0x000f280000300800 */
[----:B------:R-:W4:Y:S02]  /*80910*/  LDL.LU R248, [R1+0x1170] ;  /* 0x0011700001f87983 */ /* 0x000f240000300800 */
[----:B------:R-:W-:Y:S02]  /*80920*/  @P1 LOP3.LUT R18, R18, 0x80, RZ, 0xfc, !PT ;  /* 0x0000008012121812 */ /* 0x000fe400078efcff */
[----:B------:R-:W-:Y:S01]  /*80930*/  LOP3.LUT P1, RZ, R26, 0x100, RZ, 0xc0, !PT ;  /* 0x000001001aff7812 */ /* 0x000fe2000782c0ff */
[----:B------:R-:W4:Y:S01]  /*80940*/  LDL.LU R81, [R1+0xd70] ;  /* 0x000d700001517983 */ /* 0x000f220000300800 */
[----:B------:R-:W-:-:S03]  /*80950*/  LOP3.LUT R18, R18, 0xfffffeff, RZ, 0xc0, !PT ;  /* 0xfffffeff12127812 */ /* 0x000fc600078ec0ff */
[----:B------:R-:W4:Y:S04]  /*80960*/  LDL.LU R82, [R1+0x980] ;  /* 0x0009800001527983 */ /* 0x000f280000300800 */
[----:B------:R-:W4:Y:S04]  /*80970*/  LDL.LU R152, [R1+0x580] ;  /* 0x0005800001987983 */ /* 0x000f280000300800 */
[----:B------:R-:W-:Y:S01]  /*80980*/  @P1 LOP3.LUT R18, R18, 0x100, RZ, 0xfc, !PT ;  /* 0x0000010012121812 */ /* 0x000fe200078efcff */
[----:B------:R-:W4:Y:S01]  /*80990*/  LDL.LU R151, [R1+0x1ea4] ;  /* 0x001ea40001977983 */ /* 0x000f220000300800 */
[----:B------:R-:W-:-:S02]  /*809a0*/  LOP3.LUT P1, RZ, R26, 0x80, RZ, 0xc0, !PT ;  /* 0x000000801aff7812 */ /* 0x000fc4000782c0ff */
[----:B------:R-:W-:Y:S01]  /*809b0*/  LOP3.LUT R18, R18, 0xfffffdff, RZ, 0xc0, !PT ;  /* 0xfffffdff12127812 */ /* 0x000fe200078ec0ff */
[----:B------:R-:W4:Y:S04]  /*809c0*/  LDL.LU R149, [R1+0x1d74] ;  /* 0x001d740001957983 */ /* 0x000f280000300800 */
[----:B------:R-:W4:Y:S04]  /*809d0*/  LDL.LU R150, [R1+0x1974] ;  /* 0x0019740001967983 */ /* 0x000f280000300800 */
[----:B------:R-:W4:Y:S02]  /*809e0*/  LDL.LU R148, [R1+0x2368] ;  /* 0x0023680001947983 */ /* 0x000f240000300800 */
[----:B------:R-:W-:-:S02]  /*809f0*/  @P1 LOP3.LUT R18, R18, 0x200, RZ, 0xfc, !PT ;  /* 0x0000020012121812 */ /* 0x000fc400078efcff */
[----:B------:R-:W-:Y:S02]  /*80a00*/  LOP3.LUT P1, RZ, R26, 0x40, RZ, 0xc0, !PT ;  /* 0x000000401aff7812 */ /* 0x000fe4000782c0ff */
[C---:B------:R-:W-:Y:S02]  /*80a10*/  LOP3.LUT P4, RZ, R25.reuse, 0x20000000, RZ, 0xc0, !PT ;  /* 0x2000000019ff7812 */ /* 0x040fe4000788c0ff */
[----:B------:R-:W-:Y:S01]  /*80a20*/  LOP3.LUT P5, RZ, R25, 0x40000000, RZ, 0xc0, !PT ;  /* 0x4000000019ff7812 */ /* 0x000fe200078ac0ff */
[----:B------:R-:W-:Y:S01]  /*80a30*/  IMAD.WIDE R16, R146, 0x4, R6 ;  /* 0x0000000492107825 */ /* 0x000fe200078e0206 */
[----:B------:R-:W-:Y:S01]  /*80a40*/  LOP3.LUT R18, R18, 0xfffffbff, RZ, 0xc0, !PT ;  /* 0xfffffbff12127812 */ /* 0x000fe200078ec0ff */
        /* <DEDUP_REMOVED lines=12> */
[C---:B------:R-:W-:Y:S02]  /*80b10*/  LOP3.LUT P1, RZ, R26.reuse, 0x4, RZ, 0xc0, !PT ;  /* 0x000000041aff7812 */ /* 0x040fe4000782c0ff */
[----:B------:R-:W-:Y:S02]  /*80b20*/  LOP3.LUT P0, RZ, R26, 0x1, RZ, 0xc0, !PT ;  /* 0x000000011aff7812 */ /* 0x000fe4000780c0ff */
[----:B------:R-:W-:-:S09]  /*80b30*/  LOP3.LUT R18, R18, 0xffffbfff, RZ, 0xc0, !PT ;  /* 0xffffbfff12127812 */ /* 0x000fd200078ec0ff */
[----:B------:R-:W-:Y:S02]  /*80b40*/  @P1 LOP3.LUT R18, R18, 0x4000, RZ, 0xfc, !PT ;  /* 0x0000400012121812 */ /* 0x000fe400078efcff */
[----:B------:R-:W-:Y:S01]  /*80b50*/  LOP3.LUT P1, RZ, R26, 0x2, RZ, 0xc0, !PT ;  /* 0x000000021aff7812 */ /* 0x000fe2000782c0ff */
[----:B------:R1:W-:Y:S02]  /*80b60*/  @P4 STG.E desc[UR6][R16.64], R145 ;  /* 0x0000009110004986 */ /* 0x0003e4000c101906 */
[----:B-1----:R-:W-:-:S05]  /*80b70*/  IMAD.WIDE R16, R146, 0x4, R8 ;  /* 0x0000000492107825 */ /* 0x002fca00078e0208 */
[----:B--2---:R1:W-:Y:S04]  /*80b80*/  @P5 STG.E desc[UR6][R16.64], R143 ;  /* 0x0000008f10005986 */ /* 0x0043e8000c101906 */
[----:B-1----:R-:W2:Y:S04]  /*80b90*/  LDL.LU R143, [R1+0x236c] ;  /* 0x00236c00018f7983 */ /* 0x002ea80000300800 */
[----:B------:R-:W2:Y:S04]  /*80ba0*/  LDL.LU R145, [R1+0x1174] ;  /* 0x0011740001917983 */ /* 0x000ea80000300800 */
[----:B------:R-:W2:Y:S01]  /*80bb0*/  LDL.LU R146, [R1+0xd74] ;  /* 0x000d740001927983 */ /* 0x000ea20000300800 */
[----:B---3--:R-:W-:-:S05]  /*80bc0*/  IMAD.WIDE R16, R140, 0x4, R2 ;  /* 0x000000048c107825 */ /* 0x008fca00078e0202 */
[----:B------:R1:W-:Y:S02]  /*80bd0*/  @P6 STG.E desc[UR6][R16.64], R144 ;  /* 0x0000009010006986 */ /* 0x0003e4000c101906 */
[C---:B-1----:R-:W-:Y:S02]  /*80be0*/  IMAD.WIDE R16, R140.reuse, 0x4, R4 ;  /* 0x000000048c107825 */ /* 0x042fe400078e0204 */
[----:B------:R-:W3:Y:S04]  /*80bf0*/  LDL.LU R144, [R1+0x984] ;  /* 0x0009840001907983 */ /* 0x000ee80000300800 */
[----:B------:R1:W-:Y:S02]  /*80c00*/  @P0 STG.E desc[UR6][R16.64], R141 ;  /* 0x0000008d10000986 */ /* 0x0003e4000c101906 */
[----:B-1----:R-:W-:-:S02]  /*80c10*/  IMAD.WIDE R16, R140, 0x4, R6 ;  /* 0x000000048c107825 */ /* 0x002fc400078e0206 */
[----:B------:R-:W3:Y:S04]  /*80c20*/  LDL.LU R141, [R1+0x584] ;  /* 0x00058400018d7983 */ /* 0x000ee80000300800 */
[----:B----4-:R1:W-:Y:S02]  /*80c30*/  @P1 STG.E desc[UR6][R16.64], R142 ;  /* 0x0000008e10001986 */ /* 0x0103e4000c101906 */
[----:B-1----:R-:W-:Y:S02]  /*80c40*/  IMAD.WIDE R16, R140, 0x4, R8 ;  /* 0x000000048c107825 */ /* 0x002fe400078e0208 */
        /* <DEDUP_REMOVED lines=22> */
[----:B------:R-:W4:Y:S10]  /*80db0*/  LDL.LU R151, [R1+0x237c] ;  /* 0x00237c0001977983 */ /* 0x000f340000300800 */
        /* <DEDUP_REMOVED lines=8> */
[C---:B------:R-:W-:Y:S02]  /*80e40*/  LOP3.LUT P5, RZ, R26.reuse, 0x2000, RZ, 0xc0, !PT ;  /* 0x000020001aff7812 */ /* 0x040fe400078ac0ff */
[C---:B------:R-:W-:Y:S02]  /*80e50*/  LOP3.LUT P6, RZ, R26.reuse, 0x4000, RZ, 0xc0, !PT ;  /* 0x000040001aff7812 */ /* 0x040fe400078cc0ff */
[----:B------:R-:W-:Y:S01]  /*80e60*/  LOP3.LUT P0, RZ, R26, 0x8000, RZ, 0xc0, !PT ;  /* 0x000080001aff7812 */ /* 0x000fe2000780c0ff */
[----:B--2---:R-:W-:-:S05]  /*80e70*/  IMAD.WIDE R16, R143, 0x4, R2 ;  /* 0x000000048f107825 */ /* 0x004fca00078e0202 */
[----:B------:R1:W-:Y:S02]  /*80e80*/  @P3 STG.E desc[UR6][R16.64], R145 ;  /* 0x0000009110003986 */ /* 0x0003e4000c101906 */
[----:B-1----:R-:W-:-:S05]  /*80e90*/  IMAD.WIDE R16, R143, 0x4, R4 ;  /* 0x000000048f107825 */ /* 0x002fca00078e0204 */
[----:B------:R1:W-:Y:S02]  /*80ea0*/  @P4 STG.E desc[UR6][R16.64], R146 ;  /* 0x0000009210004986 */ /* 0x0003e4000c101906 */
[----:B-1----:R-:W-:-:S05]  /*80eb0*/  IMAD.WIDE R16, R143, 0x4, R6 ;  /* 0x000000048f107825 */ /* 0x002fca00078e0206 */
[----:B---3--:R1:W-:Y:S02]  /*80ec0*/  @P5 STG.E desc[UR6][R16.64], R144 ;  /* 0x0000009010005986 */ /* 0x0083e4000c101906 */
[----:B-1----:R-:W-:Y:S02]  /*80ed0*/  IMAD.WIDE R16, R143, 0x4, R8 ;  /* 0x000000048f107825 */ /* 0x002fe400078e0208 */
[----:B------:R-:W2:Y:S04]  /*80ee0*/  LDL.LU R143, [R1+0x1d78] ;  /* 0x001d7800018f7983 */ /* 0x000ea80000300800 */
[----:B------:R1:W-:Y:S04]  /*80ef0*/  @P6 STG.E desc[UR6][R16.64], R141 ;  /* 0x0000008d10006986 */ /* 0x0003e8000c101906 */
[----:B-1----:R-:W3:Y:S04]  /*80f00*/  LDL.LU R141, [R1+0x1978] ;  /* 0x00197800018d7983 */ /* 0x002ee80000300800 */
[----:B------:R-:W3:Y:S04]  /*80f10*/  LDL.LU R245, [R1+0x1578] ;  /* 0x0015780001f57983 */ /* 0x000ee80000300800 */
[----:B------:R-:W3:Y:S01]  /*80f20*/  LDL.LU R249, [R1+0x1178] ;  /* 0x0011780001f97983 */ /* 0x000ee20000300800 */
[----:B----4-:R-:W-:-:S03]  /*80f30*/  IMAD.WIDE R16, R142, 0x4, R2 ;  /* 0x000000048e107825 */ /* 0x010fc600078e0202 */
[----:B------:R-:W4:Y:S04]  /*80f40*/  LDL.LU R244, [R1+0xd78] ;  /* 0x000d780001f47983 */ /* 0x000f280000300800 */
[----:B------:R1:W-:Y:S04]  /*80f50*/  @P0 STG.E desc[UR6][R16.64], R140 ;  /* 0x0000008c10000986 */ /* 0x0003e8000c101906 */
        /* <DEDUP_REMOVED lines=20> */
[----:B------:R-:W-:Y:S01]  /*810a0*/  LOP3.LUT P5, RZ, R26, 0x20000, RZ, 0xc0, !PT ;  /* 0x000200001aff7812 */ /* 0x000fe200078ac0ff */
        /* <DEDUP_REMOVED lines=28> */
[----:B------:R4:W-:Y:S04]  /*81270*/  @P6 STG.E desc[UR6][R16.64], R245 ;  /* 0x000000f510006986 */ /* 0x0009e8000c101906 */
[----:B------:R-:W2:Y:S01]  /*81280*/  LDL.LU R142, [R1+0x2388] ;  /* 0x00238800018e7983 */ /* 0x000ea20000300800 */
[----:B----4-:R-:W-:-:S05]  /*81290*/  IMAD.WIDE R16, R140, 0x4, R2 ;  /* 0x000000048c107825 */ /* 0x010fca00078e0202 */
[----:B------:R1:W-:Y:S02]  /*812a0*/  @P0 STG.E desc[UR6][R16.64], R249 ;  /* 0x000000f910000986 */ /* 0x0003e4000c101906 */
[----:B-1----:R-:W-:-:S05]  /*812b0*/  IMAD.WIDE R16, R140, 0x4, R4 ;  /* 0x000000048c107825 */ /* 0x002fca00078e0204 */
[----:B------:R1:W-:Y:S01]  /*812c0*/  @P1 STG.E desc[UR6][R16.64], R244 ;  /* 0x000000f410001986 */ /* 0x0003e2000c101906 */
[----:B------:R-:W-:Y:S01]  /*812d0*/  LOP3.LUT P1, RZ, R18, 0x40, RZ, 0xc0, !PT ;  /* 0x0000004012ff7812 */ /* 0x000fe2000782c0ff */
[----:B-1----:R-:W-:-:S12]  /*812e0*/  IMAD.WIDE R16, R140, 0x4, R6 ;  /* 0x000000048c107825 */ /* 0x002fd800078e0206 */
[----:B------:R1:W-:Y:S02]  /*812f0*/  @P1 STG.E desc[UR6][R16.64], R248 ;  /* 0x000000f810001986 */ /* 0x0003e4000c101906 */
[----:B-1----:R-:W-:Y:S02]  /*81300*/  IMAD.WIDE R16, R140, 0x4, R8 ;  /* 0x000000048c107825 */ /* 0x002fe400078e0208 */
        /* <DEDUP_REMOVED lines=32> */
[----:B--2---:R-:W-:-:S05]  /*81510*/  IMAD.WIDE R16, R142, 0x4, R2 ;  /* 0x000000048e107825 */ /* 0x004fca00078e0202 */
[----:B------:R1:W-:Y:S02]  /*81520*/  @P4 STG.E desc[UR6][R16.64], R144 ;  /* 0x0000009010004986 */ /* 0x0003e4000c101906 */
[----:B-1----:R-:W-:-:S05]  /*81530*/  IMAD.WIDE R16, R142, 0x4, R4 ;  /* 0x000000048e107825 */ /* 0x002fca00078e0204 */
[----:B------:R1:W-:Y:S02]  /*81540*/  @P5 STG.E desc[UR6][R16.64], R143 ;  /* 0x0000008f10005986 */ /* 0x0003e4000c101906 */
[C---:B-1----:R-:W-:Y:S02]  /*81550*/  IMAD.WIDE R16, R142.reuse, 0x4, R6 ;  /* 0x000000048e107825 */ /* 0x042fe400078e0206 */
[----:B------:R-:W2:Y:S04]  /*81560*/  LDL.LU R143, [R1+0xd80] ;  /* 0x000d8000018f7983 */ /* 0x000ea80000300800 */
[----:B---3--:R1:W-:Y:S02]  /*81570*/  @P6 STG.E desc[UR6][R16.64], R141 ;  /* 0x0000008d10006986 */ /* 0x0083e4000c101906 */
[----:B-1----:R-:W-:-:S02]  /*81580*/  IMAD.WIDE R16, R142, 0x4, R8 ;  /* 0x000000048e107825 */ /* 0x002fc400078e0208 */
[----:B------:R-:W3:Y:S04]  /*81590*/  LDL.LU R141, [R1+0x990] ;  /* 0x00099000018d7983 */ /* 0x000ee80000300800 */
[----:B------:R-:W3:Y:S04]  /*815a0*/  LDL.LU R142, [R1+0x590] ;  /* 0x00059000018e7983 */ /* 0x000ee80000300800 */
[----:B----4-:R1:W-:Y:S04]  /*815b0*/  @P0 STG.E desc[UR6][R16.64], R140 ;  /* 0x0000008c10000986 */ /* 0x0103e8000c101906 */
[----:B-1----:R-:W4:Y:S04]  /*815c0*/  LDL.LU R140, [R1+0x2390] ;  /* 0x00239000018c7983 */ /* 0x002f280000300800 */
        /* <DEDUP_REMOVED lines=10> */
[----:B------:R-:W-:-:S03]  /*81670*/  LOP3.LUT P4, RZ, R27, 0x8, RZ, 0xc0, !PT ;  /* 0x000000081bff7812 */ /* 0x000fc6000788c0ff */
[----:B------:R-:W3:Y:S04]  /*81680*/  LDL.LU R148, [R1+0x1d88] ;  /* 0x001d880001947983 */ /* 0x000ee80000300800 */
[----:B------:R-:W3:Y:S01]  /*81690*/  LDL.LU R145, [R1+0x1988] ;  /* 0x0019880001917983 */ /* 0x000ee20000300800 */
[----:B------:R-:W-:-:S03]  /*816a0*/  LOP3.LUT P5, RZ, R27, 0x10, RZ, 0xc0, !PT ;  /* 0x000000101bff7812 */ /* 0x000fc600078ac0ff */
[----:B------:R-:W3:Y:S04]  /*816b0*/  LDL.LU R146, [R1+0x1588] ;  /* 0x0015880001927983 */ /* 0x000ee80000300800 */
[----:B------:R-:W3:Y:S01]  /*816c0*/  LDL.LU R144, [R1+0x23a4] ;  /* 0x0023a40001907983 */ /* 0x000ee20000300800 */
        /* <DEDUP_REMOVED lines=20> */
[----:B----4-:R-:W-:-:S05]  /*81810*/  IMAD.WIDE R16, R140, 0x4, R2 ;  /* 0x000000048c107825 */ /* 0x010fca00078e0202 */
[----:B--2---:R1:W-:Y:S02]  /*81820*/  @P4 STG.E desc[UR6][R16.64], R143 ;  /* 0x0000008f10004986 */ /* 0x0043e4000c101906 */
        /* <DEDUP_REMOVED lines=86> */
[----:B------:R-:W-:Y:S01]  /*81d90*/  LOP3.LUT P6, RZ, R27, 0x1000000, RZ, 0xc0, !PT ;  /* 0x010000001bff7812 */ /* 0x000fe200078cc0ff */
[----:B--2---:R1:W-:Y:S04]  /*81da0*/  @P4 STG.E desc[UR6][R16.64], R140 ;  /* 0x0000008c10004986 */ /* 0x0043e8000c101906 */
[----:B-1----:R-:W2:Y:S04]  /*81db0*/  LDL.LU R140, [R1+0x99c] ;  /* 0x00099c00018c7983 */ /* 0x002ea80000300800 */
[----:B------:R-:W2:Y:S04]  /*81dc0*/  LDL.LU R81, [R1+0x59c] ;  /* 0x00059c0001517983 */ /* 0x000ea80000300800 */
[----:B------:R-:W2:Y:S04]  /*81dd0*/  LDL.LU R83, [R1+0x19c] ;  /* 0x00019c0001537983 */ /* 0x000ea80000300800 */
[----:B------:R-:W2:Y:S04]  /*81de0*/  LDL.LU R150, [R1+0x23c0] ;  /* 0x0023c00001967983 */ /* 0x000ea80000300800 */
[----:B------:R-:W2:Y:S04]  /*81df0*/  LDL.LU R152, [R1+0x1eb0] ;  /* 0x001eb00001987983 */ /* 0x000ea80000300800 */
[----:B------:R-:W2:Y:S01]  /*81e00*/  LDL.LU R151, [R1+0x1d90] ;  /* 0x001d900001977983 */ /* 0x000ea20000300800 */
[----:B------:R-:W-:Y:S01]  /*81e10*/  LOP3.LUT R19, R19, 0xfff7ffff, RZ, 0xc0, !PT ;  /* 0xfff7ffff13137812 */ /* 0x000fe200078ec0ff */
[----:B---3--:R-:W-:Y:S01]  /*81e20*/  IMAD.WIDE R16, R143, 0x4, R2 ;  /* 0x000000048f107825 */ /* 0x008fe200078e0202 */
[----:B------:R-:W-:Y:S01]  /*81e30*/  LOP3.LUT P0, RZ, R27, 0x2000000, RZ, 0xc0, !PT ;  /* 0x020000001bff7812 */ /* 0x000fe2000780c0ff */
[----:B------:R-:W3:Y:S01]  /*81e40*/  LDL.LU R149, [R1+0x1990] ;  /* 0x0019900001957983 */ /* 0x000ee20000300800 */
[----:B------:R-:W-:-:S02]  /*81e50*/  @P1 LOP3.LUT R19, R19, 0x80000, RZ, 0xfc, !PT ;  /* 0x0008000013131812 */ /* 0x000fc400078efcff */
[----:B------:R-:W-:Y:S01]  /*81e60*/  LOP3.LUT P1, RZ, R27, 0x20000000, RZ, 0xc0, !PT ;  /* 0x200000001bff7812 */ /* 0x000fe2000782c0ff */
[----:B------:R1:W-:Y:S01]  /*81e70*/  @P5 STG.E desc[UR6][R16.64], R145 ;  /* 0x0000009110005986 */ /* 0x0003e2000c101906 */
[----:B------:R-:W-:Y:S01]  /*81e80*/  LOP3.LUT R19, R19, 0xffefffff, RZ, 0xc0, !PT ;  /* 0xffefffff13137812 */ /* 0x000fe200078ec0ff */
[----:B-1----:R-:W-:-:S05]  /*81e90*/  IMAD.WIDE R16, R143, 0x4, R4 ;  /* 0x000000048f107825 */ /* 0x002fca00078e0204 */
[----:B----4-:R1:W-:Y:S05]  /*81ea0*/  @P6 STG.E desc[UR6][R16.64], R146 ;  /* 0x0000009210006986 */ /* 0x0103ea000c101906 */
[----:B------:R-:W-:Y:S02]  /*81eb0*/  @P1 LOP3.LUT R19, R19, 0x100000, RZ, 0xfc, !PT ;  /* 0x0010000013131812 */ /* 0x000fe400078efcff */
[----:B------:R-:W-:Y:S01]  /*81ec0*/  LOP3.LUT P1, RZ, R27, 0x10000000, RZ, 0xc0, !PT ;  /* 0x100000001bff7812 */ /* 0x000fe2000782c0ff */
[----:B-1----:R-:W-:-:S05]  /*81ed0*/  IMAD.WIDE R16, R143, 0x4, R6 ;  /* 0x000000048f107825 */ /* 0x002fca00078e0206 */
[----:B------:R1:W-:Y:S01]  /*81ee0*/  @P0 STG.E desc[UR6][R16.64], R144 ;  /* 0x0000009010000986 */ /* 0x0003e2000c101906 */
[----:B------:R-:W-:-:S03]  /*81ef0*/  LOP3.LUT R19, R19, 0xffdfffff, RZ, 0xc0, !PT ;  /* 0xffdfffff13137812 */ /* 0x000fc600078ec0ff */
[----:B-1----:R-:W4:Y:S04]  /*81f00*/  LDL.LU R144, [R1+0x23c8] ;  /* 0x0023c80001907983 */ /* 0x002f280000300800 */
[----:B------:R-:W4:Y:S04]  /*81f10*/  LDL.LU R148, [R1+0x1590] ;  /* 0x0015900001947983 */ /* 0x000f280000300800 */
[----:B------:R-:W4:Y:S01]  /*81f20*/  LDL.LU R147, [R1+0x1190] ;  /* 0x0011900001937983 */ /* 0x000f220000300800 */
[----:B------:R-:W-:Y:S02]  /*81f30*/  @P1 LOP3.LUT R19, R19, 0x200000, RZ, 0xfc, !PT ;  /* 0x0020000013131812 */ /* 0x000fe400078efcff */
[----:B------:R-:W-:Y:S01]  /*81f40*/  LOP3.LUT P1, RZ, R27, 0x8000000, RZ, 0xc0, !PT ;  /* 0x080000001bff7812 */ /* 0x000fe2000782c0ff */
[----:B------:R-:W4:Y:S01]  /*81f50*/  LDL.LU R145, [R1+0xd90] ;  /* 0x000d900001917983 */ /* 0x000f220000300800 */
[----:B------:R-:W-:Y:S01]  /*81f60*/  LOP3.LUT R19, R19, 0xffbfffff, RZ, 0xc0, !PT ;  /* 0xffbfffff13137812 */ /* 0x000fe200078ec0ff */
[----:B------:R-:W-:-:S02]  /*81f70*/  IMAD.WIDE R16, R143, 0x4, R8 ;  /* 0x000000048f107825 */ /* 0x000fc400078e0208 */
[----:B------:R-:W4:Y:S08]  /*81f80*/  LDL.LU R146, [R1+0x9a0] ;  /* 0x0009a00001927983 */ /* 0x000f300000300800 */
[----:B------:R-:W-:Y:S02]  /*81f90*/  @P1 LOP3.LUT R19, R19, 0x400000, RZ, 0xfc, !PT ;  /* 0x0040000013131812 */ /* 0x000fe400078efcff */
[----:B------:R-:W-:-:S13]  /*81fa0*/  LOP3.LUT P1, RZ, R27, 0x4000000, RZ, 0xc0, !PT ;  /* 0x040000001bff7812 */ /* 0x000fda000782c0ff */
[----:B------:R1:W-:Y:S01]  /*81fb0*/  @P1 STG.E desc[UR6][R16.64], R141 ;  /* 0x0000008d10001986 */ /* 0x0003e2000c101906 */
[C---:B------:R-:W-:Y:S01]  /*81fc0*/  LOP3.LUT P1, RZ, R19.reuse, 0x400000, RZ, 0xc0, !PT ;  /* 0x0040000013ff7812 */ /* 0x040fe2000782c0ff */
[----:B-1----:R-:W-:Y:S02]  /*81fd0*/  IMAD.WIDE R16, R82, 0x4, R2 ;  /* 0x0000000452107825 */ /* 0x002fe400078e0202 */
[----:B------:R-:W4:Y:S10]  /*81fe0*/  LDL.LU R141, [R1+0x5a0] ;  /* 0x0005a000018d7983 */ /* 0x000f340000300800 */
        /* <DEDUP_REMOVED lines=13> */
[C---:B------:R-:W-:Y:S01]  /*820c0*/  LOP3.LUT P1, RZ, R19.reuse, 0x40000, RZ, 0xc0, !PT ;  /* 0x0004000013ff7812 */ /* 0x040fe2000782c0ff */
        /* <DEDUP_REMOVED lines=9> */
[----:B---3--:R1:W-:Y:S01]  /*82160*/  @P1 STG.E desc[UR6][R16.64], R149 ;  /* 0x0000009510001986 */ /* 0x0083e2000c101906 */
[----:B------:R-:W-:Y:S02]  /*82170*/  LOP3.LUT P1, RZ, R19, 0x8000, RZ, 0xc0, !PT ;  /* 0x0000800013ff7812 */ /* 0x000fe4000782c0ff */
[----:B------:R-:W-:Y:S01]  /*82180*/  LOP3.LUT P3, RZ, R28, 0x10, RZ, 0xc0, !PT ;  /* 0x000000101cff7812 */ /* 0x000fe2000786c0ff */
[----:B-1----:R-:W-:-:S10]  /*82190*/  IMAD.WIDE R16, R150, 0x4, R8 ;  /* 0x0000000496107825 */ /* 0x002fd400078e0208 */
[----:B----4-:R1:W-:Y:S02]  /*821a0*/  @P1 STG.E desc[UR6][R16.64], R148 ;  /* 0x0000009410001986 */ /* 0x0103e4000c101906 */
[----:B-1----:R-:W-:-:S05]  /*821b0*/  IMAD.WIDE R16, R144, 0x4, R2 ;  /* 0x0000000490107825 */ /* 0x002fca00078e0202 */
[----:B------:R1:W-:Y:S02]  /*821c0*/  @P2 STG.E desc[UR6][R16.64], R147 ;  /* 0x0000009310002986 */ /* 0x0003e4000c101906 */
[----:B-1----:R-:W-:-:S05]  /*821d0*/  IMAD.WIDE R16, R144, 0x4, R4 ;  /* 0x0000000490107825 */ /* 0x002fca00078e0204 */
[----:B------:R1:W-:Y:S04]  /*821e0*/  @P3 STG.E desc[UR6][R16.64], R145 ;  /* 0x0000009110003986 */ /* 0x0003e8000c101906 */
[----:B-1----:R-:W3:Y:S01]  /*821f0*/  LDL.LU R145, [R1+0x1994] ;  /* 0x0019940001917983 */ /* 0x002ee20000300800 */
[C---:B------:R-:W-:Y:S02]  /*82200*/  LOP3.LUT P4, RZ, R28.reuse, 0x20, RZ, 0xc0, !PT ;  /* 0x000000201cff7812 */ /* 0x040fe4000788c0ff */
[----:B------:R-:W-:Y:S01]  /*82210*/  LOP3.LUT P5, RZ, R28, 0x40, RZ, 0xc0, !PT ;  /* 0x000000401cff7812 */ /* 0x000fe200078ac0ff */
        /* <DEDUP_REMOVED lines=24> */
[C---:B------:R-:W-:Y:S01]  /*823a0*/  LOP3.LUT P4, RZ, R28.reuse, 0x200, RZ, 0xc0, !PT ;  /* 0x000002001cff7812 */ /* 0x040fe2000788c0ff */
        /* <DEDUP_REMOVED lines=20> */
[----:B---3--:R1:W-:Y:S02]  /*824f0*/  @P4 STG.E desc[UR6][R16.64], R145 ;  /* 0x0000009110004986 */ /* 0x0083e4000c101906 */
[----:B-1----:R-:W-:Y:S02]  /*82500*/  IMAD.WIDE R16, R143, 0x4, R8 ;  /* 0x000000048f107825 */ /* 0x002fe400078e0208 */
[----:B------:R-:W3:Y:S04]  /*82510*/  LDL.LU R143, [R1+0x23e8] ;  /* 0x0023e800018f7983 */ /* 0x000ee80000300800 */
[----:B------:R-:W3:Y:S01]  /*82520*/  LDL.LU R152, [R1+0x1598] ;  /* 0x0015980001987983 */ /* 0x000ee20000300800 */
[----:B------:R-:W-:-:S02]  /*82530*/  LOP3.LUT R19, R19, 0xffffdfff, RZ, 0xc0, !PT ;  /* 0xffffdfff13137812 */ /* 0x000fc400078ec0ff */
[C---:B------:R-:W-:Y:S01]  /*82540*/  LOP3.LUT P5, RZ, R28.reuse, 0x400, RZ, 0xc0, !PT ;  /* 0x000004001cff7812 */ /* 0x040fe200078ac0ff */
[----:B------:R-:W3:Y:S01]  /*82550*/  LDL.LU R145, [R1+0x1ebc] ;  /* 0x001ebc0001917983 */ /* 0x000ee20000300800 */
[----:B------:R-:W-:Y:S02]  /*82560*/  @P1 LOP3.LUT R19, R19, 0x2000, RZ, 0xfc, !PT ;  /* 0x0000200013131812 */ /* 0x000fe400078efcff */
[C---:B------:R-:W-:Y:S02]  /*82570*/  LOP3.LUT P1, RZ, R28.reuse, 0x4000, RZ, 0xc0, !PT ;  /* 0x000040001cff7812 */ /* 0x040fe4000782c0ff */
[C---:B------:R-:W-:Y:S02]  /*82580*/  LOP3.LUT P6, RZ, R28.reuse, 0x800, RZ, 0xc0, !PT ;  /* 0x000008001cff7812 */ /* 0x040fe400078cc0ff */
[----:B------:R-:W-:Y:S02]  /*82590*/  LOP3.LUT P0, RZ, R28, 0x1000, RZ, 0xc0, !PT ;  /* 0x000010001cff7812 */ /* 0x000fe4000780c0ff */
[----:B------:R-:W-:-:S03]  /*825a0*/  LOP3.LUT R19, R19, 0xffffbfff, RZ, 0xc0, !PT ;  /* 0xffffbfff13137812 */ /* 0x000fc600078ec0ff */
[----:B----4-:R1:W-:Y:S04]  /*825b0*/  @P5 STG.E desc[UR6][R16.64], R146 ;  /* 0x0000009210005986 */ /* 0x0103e8000c101906 */
[----:B------:R-:W-:Y:S02]  /*825c0*/  @P1 LOP3.LUT R19, R19, 0x4000, RZ, 0xfc, !PT ;  /* 0x0000400013131812 */ /* 0x000fe400078efcff */
[----:B------:R-:W-:Y:S01]  /*825d0*/  LOP3.LUT P1, RZ, R28, 0x2000, RZ, 0xc0, !PT ;  /* 0x000020001cff7812 */ /* 0x000fe2000782c0ff */
[----:B-1----:R-:W4:Y:S01]  /*825e0*/  LDL.LU R146, [R1+0x1d9c] ;  /* 0x001d9c0001927983 */ /* 0x002f220000300800 */
[----:B--2---:R-:W-:-:S05]  /*825f0*/  IMAD.WIDE R16, R140, 0x4, R2 ;  /* 0x000000048c107825 */ /* 0x004fca00078e0202 */
[----:B------:R1:W-:Y:S02]  /*82600*/  @P6 STG.E desc[UR6][R16.64], R144 ;  /* 0x0000009010006986 */ /* 0x0003e4000c101906 */
[C---:B-1----:R-:W-:Y:S02]  /*82610*/  IMAD.WIDE R16, R140.reuse, 0x4, R4 ;  /* 0x000000048c107825 */ /* 0x042fe400078e0204 */
[----:B------:R-:W2:Y:S04]  /*82620*/  LDL.LU R144, [R1+0x199c] ;  /* 0x00199c0001907983 */ /* 0x000ea80000300800 */
[----:B------:R1:W-:Y:S02]  /*82630*/  @P0 STG.E desc[UR6][R16.64], R141 ;  /* 0x0000008d10000986 */ /* 0x0003e4000c101906 */
[----:B-1----:R-:W-:-:S05]  /*82640*/  IMAD.WIDE R16, R140, 0x4, R6 ;  /* 0x000000048c107825 */ /* 0x002fca00078e0206 */
[----:B------:R1:W-:Y:S02]  /*82650*/  @P1 STG.E desc[UR6][R16.64], R142 ;  /* 0x0000008e10001986 */ /* 0x0003e4000c101906 */
[----:B-1----:R-:W-:Y:S02]  /*82660*/  IMAD.WIDE R16, R140, 0x4, R8 ;  /* 0x000000048c107825 */ /* 0x002fe400078e0208 */
[----:B------:R-:W2:Y:S04]  /*82670*/  LDL.LU R142, [R1+0x159c] ;  /* 0x00159c00018e7983 */ /* 0x000ea80000300800 */
[----:B------:R-:W2:Y:S04]  /*82680*/  LDL.LU R140, [R1+0x119c] ;  /* 0x00119c00018c7983 */ /* 0x000ea80000300800 */
        /* <DEDUP_REMOVED lines=37> */
[----:B--2---:R1:W-:Y:S04]  /*828e0*/  @P5 STG.E desc[UR6][R16.64], R144 ;  /* 0x0000009010005986 */ /* 0x0043e8000c101906 */
[----:B-1----:R-:W2:Y:S01]  /*828f0*/  LDL.LU R144, [R1+0xd9c] ;  /* 0x000d9c0001907983 */ /* 0x002ea20000300800 */
[----:B------:R-:W-:-:S03]  /*82900*/  IMAD.WIDE R16, R143, 0x4, R8 ;  /* 0x000000048f107825 */ /* 0x000fc600078e0208 */
[----:B------:R-:W3:Y:S04]  /*82910*/  LDL.LU R143, [R1+0x9ac] ;  /* 0x0009ac00018f7983 */ /* 0x000ee80000300800 */
[----:B------:R1:W-:Y:S02]  /*82920*/  @P6 STG.E desc[UR6][R16.64], R142 ;  /* 0x0000008e10006986 */ /* 0x0003e4000c101906 */
[----:B-1----:R-:W-:Y:S02]  /*82930*/  IMAD.WIDE R16, R141, 0x4, R2 ;  /* 0x000000048d107825 */ /* 0x002fe400078e0202 */
        /* <DEDUP_REMOVED lines=23> */
[----:B------:R-:W4:Y:S04]  /*82ab0*/  LDL.LU R147, [R1+0x15a4] ;  /* 0x0015a40001937983 */ /* 0x000f280000300800 */
[----:B------:R-:W4:Y:S02]  /*82ac0*/  LDL.LU R145, [R1+0x2408] ;  /* 0x0024080001917983 */ /* 0x000f240000300800 */
[----:B------:R-:W-:Y:S02]  /*82ad0*/  @P1 LOP3.LUT R19, R19, 0x2, RZ, 0xfc, !PT ;  /* 0x0000000213131812 */ /* 0x000fe400078efcff */
[----:B------:R-:W-:Y:S02]  /*82ae0*/  LOP3.LUT P1, RZ, R29, 0x20, RZ, 0xc0, !PT ;  /* 0x000000201dff7812 */ /* 0x000fe4000782c0ff */
[----:B------:R-:W-:Y:S01]  /*82af0*/  LOP3.LUT P5, RZ, R28, 0x20000000, RZ, 0xc0, !PT ;  /* 0x200000001cff7812 */ /* 0x000fe200078ac0ff */
[----:B------:R-:W-:Y:S01]  /*82b00*/  IMAD.WIDE R16, R141, 0x4, R4 ;  /* 0x000000048d107825 */ /* 0x000fe200078e0204 */
[----:B------:R-:W-:Y:S01]  /*82b10*/  LOP3.LUT R19, R19, 0xfffffffb, RZ, 0xc0, !PT ;  /* 0xfffffffb13137812 */ /* 0x000fe200078ec0ff */
[----:B------:R-:W4:Y:S08]  /*82b20*/  LDL.LU R146, [R1+0x11a4] ;  /* 0x0011a40001927983 */ /* 0x000f300000300800 */
        /* <DEDUP_REMOVED lines=12> */
[----:B------:R-:W-:Y:S02]  /*82bf0*/  LOP3.LUT P0, RZ, R28, 0x80000000, RZ, 0xc0, !PT ;  /* 0x800000001cff7812 */ /* 0x000fe4000780c0ff */
[----:B------:R-:W-:-:S09]  /*82c00*/  LOP3.LUT R19, R19, 0xffffffbf, RZ, 0xc0, !PT ;  /* 0xffffffbf13137812 */ /* 0x000fd200078ec0ff */
        /* <DEDUP_REMOVED lines=8> */
[----:B------:R-:W3:Y:S04]  /*82c90*/  LDL.LU R141, [R1+0x5b4] ;  /* 0x0005b400018d7983 */ /* 0x000ee80000300800 */
[----:B----4-:R1:W-:Y:S04]  /*82ca0*/  @P6 STG.E desc[UR6][R16.64], R142 ;  /* 0x0000008e10006986 */ /* 0x0103e8000c101906 */
[----:B-1----:R-:W4:Y:S01]  /*82cb0*/  LDL.LU R142, [R1+0x240c] ;  /* 0x00240c00018e7983 */ /* 0x002f220000300800 */
[----:B------:R-:W-:-:S05]  /*82cc0*/  IMAD.WIDE R16, R140, 0x4, R2 ;  /* 0x000000048c107825 */ /* 0x000fca00078e0202 */
        /* <DEDUP_REMOVED lines=40> */
[----:B--2---:R1:W-:Y:S02]  /*82f50*/  @P4 STG.E desc[UR6][R16.64], R144 ;  /* 0x0000009010004986 */ /* 0x0043e4000c101906 */
[----:B-1----:R-:W-:-:S05]  /*82f60*/  IMAD.WIDE R16, R142, 0x4, R4 ;  /* 0x000000048e107825 */ /* 0x002fca00078e0204 */
[----:B---3--:R1:W-:Y:S02]  /*82f70*/  @P5 STG.E desc[UR6][R16.64], R143 ;  /* 0x0000008f10005986 */ /* 0x0083e4000c101906 */
[C---:B-1----:R-:W-:Y:S02]  /*82f80*/  IMAD.WIDE R16, R142.reuse, 0x4, R6 ;  /* 0x000000048e107825 */ /* 0x042fe400078e0206 */
[----:B------:R-:W2:Y:S04]  /*82f90*/  LDL.LU R143, [R1+0x1da8] ;  /* 0x001da800018f7983 */ /* 0x000ea80000300800 */
[----:B------:R1:W-:Y:S02]  /*82fa0*/  @P6 STG.E desc[UR6][R16.64], R141 ;  /* 0x0000008d10006986 */ /* 0x0003e4000c101906 */
        /* <DEDUP_REMOVED lines=21> */
[----:B------:R-:W-:-:S03]  /*83100*/  LOP3.LUT P6, RZ, R29, 0x20000, RZ, 0xc0, !PT ;  /* 0x000200001dff7812 */ /* 0x000fc600078cc0ff */
        /* <DEDUP_REMOVED lines=30> */
[----:B------:R-:W2:Y:S01]  /*832f0*/  LDL.LU R143, [R1+0x2434] ;  /* 0x00243400018f7983 */ /* 0x000ea20000300800 */
        /* <DEDUP_REMOVED lines=46> */
[----:B------:R1:W-:Y:S04]  /*835e0*/  @P4 STG.E desc[UR6][R16.64], R144 ;  /* 0x0000009010004986 */ /* 0x0003e8000c101906 */
        /* <DEDUP_REMOVED lines=8> */
[----:B----4-:R1:W-:Y:S04]  /*83670*/  @P0 STG.E desc[UR6][R16.64], R140 ;  /* 0x0000008c10000986 */ /* 0x0103e8000c101906 */
[----:B-1----:R-:W4:Y:S04]  /*83680*/  LDL.LU R140, [R1+0x243c] ;  /* 0x00243c00018c7983 */ /* 0x002f280000300800 */
[----:B------:R-:W3:Y:S01]  /*83690*/  LDL.LU R249, [R1+0x1c0] ;  /* 0x0001c00001f97983 */ /* 0x000ee20000300800 */
[----:B------:R-:W-:-:S03]  /*836a0*/  IMAD.WIDE R16, R143, 0x4, R8 ;  /* 0x000000048f107825 */ /* 0x000fc600078e0208 */
        /* <DEDUP_REMOVED lines=11> */
[C---:B------:R-:W-:Y:S01]  /*83760*/  LOP3.LUT P5, RZ, R30.reuse, 0x8, RZ, 0xc0, !PT ;  /* 0x000000081eff7812 */ /* 0x040fe200078ac0ff */
[----:B------:R-:W3:Y:S01]  /*83770*/  LDL.LU R148, [R1+0x1c4] ;  /* 0x0001c40001947983 */ /* 0x000ee20000300800 */
[----:B------:R-:W-:-:S03]  /*83780*/  LOP3.LUT P6, RZ, R30, 0x10, RZ, 0xc0, !PT ;  /* 0x000000101eff7812 */ /* 0x000fc600078cc0ff */
        /* <DEDUP_REMOVED lines=8> */
[----:B------:R-:W-:Y:S01]  /*83810*/  LOP3.LUT P1, RZ, R30, 0x1000, RZ, 0xc0, !PT ;  /* 0x000010001eff7812 */ /* 0x000fe2000782c0ff */
[----:B------:R1:W-:Y:S04]  /*83820*/  @P4 STG.E desc[UR6][R16.64], R146 ;  /* 0x0000009210004986 */ /* 0x0003e8000c101906 */
[----:B-1----:R-:W3:Y:S01]  /*83830*/  LDL.LU R146, [R1+0x19b8] ;  /* 0x0019b80001927983 */ /* 0x002ee20000300800 */
[----:B------:R-:W-:-:S07]  /*83840*/  LOP3.LUT R20, R20, 0xfffdffff, RZ, 0xc0, !PT ;  /* 0xfffdffff14147812 */ /* 0x000fce00078ec0ff */
[----:B------:R-:W-:Y:S02]  /*83850*/  @P1 LOP3.LUT R20, R20, 0x20000, RZ, 0xfc, !PT ;  /* 0x0002000014141812 */ /* 0x000fe400078efcff */
[----:B------:R-:W-:Y:S01]  /*83860*/  LOP3.LUT P1, RZ, R30, 0x800, RZ, 0xc0, !PT ;  /* 0x000008001eff7812 */ /* 0x000fe2000782c0ff */
[----:B----4-:R-:W-:-:S05]  /*83870*/  IMAD.WIDE R16, R140, 0x4, R2 ;  /* 0x000000048c107825 */ /* 0x010fca00078e0202 */
[----:B------:R1:W-:Y:S02]  /*83880*/  @P5 STG.E desc[UR6][R16.64], R144 ;  /* 0x0000009010005986 */ /* 0x0003e4000c101906 */
[C---:B-1----:R-:W-:Y:S02]  /*83890*/  IMAD.WIDE R16, R140.reuse, 0x4, R4 ;  /* 0x000000048c107825 */ /* 0x042fe400078e0204 */
[----:B------:R-:W4:Y:S04]  /*838a0*/  LDL.LU R144, [R1+0x15b8] ;  /* 0x0015b80001907983 */ /* 0x000f280000300800 */
[----:B--2---:R1:W-:Y:S02]  /*838b0*/  @P6 STG.E desc[UR6][R16.64], R141 ;  /* 0x0000008d10006986 */ /* 0x0043e4000c101906 */
[----:B-1----:R-:W-:-:S02]  /*838c0*/  IMAD.WIDE R16, R140, 0x4, R6 ;  /* 0x000000048c107825 */ /* 0x002fc400078e0206 */
[----:B------:R-:W2:Y:S04]  /*838d0*/  LDL.LU R141, [R1+0x11b8] ;  /* 0x0011b800018d7983 */ /* 0x000ea80000300800 */
[----:B---3--:R1:W-:Y:S02]  /*838e0*/  @P0 STG.E desc[UR6][R16.64], R142 ;  /* 0x0000008e10000986 */ /* 0x0083e4000c101906 */
[----:B-1----:R-:W-:Y:S02]  /*838f0*/  IMAD.WIDE R16, R140, 0x4, R8 ;  /* 0x000000048c107825 */ /* 0x002fe400078e0208 */
[----:B------:R-:W3:Y:S04]  /*83900*/  LDL.LU R142, [R1+0xdb8] ;  /* 0x000db800018e7983 */ /* 0x000ee80000300800 */
[----:B------:R-:W3:Y:S04]  /*83910*/  LDL.LU R140, [R1+0x9c8] ;  /* 0x0009c800018c7983 */ /* 0x000ee80000300800 */
        /* <DEDUP_REMOVED lines=55> */
[----:B--2---:R3:W-:Y:S02]  /*83c90*/  @P5 STG.E desc[UR6][R16.64], R141 ;  /* 0x0000008d10005986 */ /* 0x0047e4000c101906 */
[----:B---3--:R-:W-:-:S05]  /*83ca0*/  IMAD.WIDE R16, R147, 0x4, R2 ;  /* 0x0000000493107825 */ /* 0x008fca00078e0202 */
        /* <DEDUP_REMOVED lines=32> */
[----:B------:R-:W-:Y:S01]  /*83eb0*/  LOP3.LUT P1, RZ, R30, 0x10000000, RZ, 0xc0, !PT ;  /* 0x100000001eff7812 */ /* 0x000fe2000782c0ff */
[----:B------:R-:W2:Y:S01]  /*83ec0*/  LDL.LU R148, [R1+0x2384] ;  /* 0x0023840001947983 */ /* 0x000ea20000300800 */
[----:B------:R-:W-:Y:S02]  /*83ed0*/  LOP3.LUT R20, R20, 0xffffefff, RZ, 0xc0, !PT ;  /* 0xffffefff14147812 */ /* 0x000fe400078ec0ff */
[C---:B------:R-:W-:Y:S01]  /*83ee0*/  LOP3.LUT P5, RZ, R30.reuse, 0x400000, RZ, 0xc0, !PT ;  /* 0x004000001eff7812 */ /* 0x040fe200078ac0ff */
[----:B------:R-:W2:Y:S01]  /*83ef0*/  LDL.LU R151, [R1+0x1dc0] ;  /* 0x001dc00001977983 */ /* 0x000ea20000300800 */
[C---:B------:R-:W-:Y:S01]  /*83f00*/  LOP3.LUT P6, RZ, R30.reuse, 0x800000, RZ, 0xc0, !PT ;  /* 0x008000001eff7812 */ /* 0x040fe200078cc0ff */
[----:B------:R-:W-:Y:S01]  /*83f10*/  IMAD.WIDE R16, R147, 0x4, R8 ;  /* 0x0000000493107825 */ /* 0x000fe200078e0208 */
[----:B------:R-:W-:Y:S01]  /*83f20*/  LOP3.LUT P0, RZ, R30, 0x1000000, RZ, 0xc0, !PT ;  /* 0x010000001eff7812 */ /* 0x000fe2000780c0ff */
[----:B------:R-:W2:Y:S04]  /*83f30*/  LDL.LU R149, [R1+0x19c0] ;  /* 0x0019c00001957983 */ /* 0x000ea80000300800 */
[----:B------:R-:W-:-:S02]  /*83f40*/  @P1 LOP3.LUT R20, R20, 0x1000, RZ, 0xfc, !PT ;  /* 0x0000100014141812 */ /* 0x000fc400078efcff */
[----:B------:R-:W-:Y:S02]  /*83f50*/  LOP3.LUT P1, RZ, R30, 0x8000000, RZ, 0xc0, !PT ;  /* 0x080000001eff7812 */ /* 0x000fe4000782c0ff */
[----:B------:R-:W-:Y:S01]  /*83f60*/  LOP3.LUT R20, R20, 0xffffdfff, RZ, 0xc0, !PT ;  /* 0xffffdfff14147812 */ /* 0x000fe200078ec0ff */
[----:B---3--:R4:W-:Y:S10]  /*83f70*/  @P5 STG.E desc[UR6][R16.64], R145 ;  /* 0x0000009110005986 */ /* 0x0089f4000c101906 */
[----:B------:R-:W-:-:S02]  /*83f80*/  @P1 LOP3.LUT R20, R20, 0x2000, RZ, 0xfc, !PT ;  /* 0x0000200014141812 */ /* 0x000fc400078efcff */
[----:B------:R-:W-:Y:S01]  /*83f90*/  LOP3.LUT P1, RZ, R30, 0x4000000, RZ, 0xc0, !PT ;  /* 0x040000001eff7812 */ /* 0x000fe2000782c0ff */
[----:B----4-:R-:W-:Y:S01]  /*83fa0*/  IMAD.WIDE R16, R141, 0x4, R2 ;  /* 0x000000048d107825 */ /* 0x010fe200078e0202 */
[----:B------:R-:W-:-:S04]  /*83fb0*/  LOP3.LUT R20, R20, 0xffffbfff, RZ, 0xc0, !PT ;  /* 0xffffbfff14147812 */ /* 0x000fc800078ec0ff */
[----:B------:R1:W-:Y:S07]  /*83fc0*/  @P6 STG.E desc[UR6][R16.64], R146 ;  /* 0x0000009210006986 */ /* 0x0003ee000c101906 */
[----:B------:R-:W-:Y:S01]  /*83fd0*/  @P1 LOP3.LUT R20, R20, 0x4000, RZ, 0xfc, !PT ;  /* 0x0000400014141812 */ /* 0x000fe200078efcff */
[----:B-1----:R-:W-:Y:S01]  /*83fe0*/  IMAD.WIDE R16, R141, 0x4, R4 ;  /* 0x000000048d107825 */ /* 0x002fe200078e0204 */
[----:B------:R-:W-:-:S04]  /*83ff0*/  LOP3.LUT P1, RZ, R30, 0x2000000, RZ, 0xc0, !PT ;  /* 0x020000001eff7812 */ /* 0x000fc8000782c0ff */
[----:B------:R1:W-:Y:S04]  /*84000*/  @P0 STG.E desc[UR6][R16.64], R143 ;  /* 0x0000008f10000986 */ /* 0x0003e8000c101906 */
[----:B-1----:R-:W3:Y:S04]  /*84010*/  LDL.LU R143, [R1+0x238c] ;  /* 0x00238c00018f7983 */ /* 0x002ee80000300800 */
[----:B------:R-:W4:Y:S01]  /*84020*/  LDL.LU R150, [R1+0x15c0] ;  /* 0x0015c00001967983 */ /* 0x000f220000300800 */
[----:B------:R-:W-:-:S03]  /*84030*/  IMAD.WIDE R16, R141, 0x4, R6 ;  /* 0x000000048d107825 */ /* 0x000fc600078e0206 */
[----:B------:R-:W3:Y:S04]  /*84040*/  LDL.LU R147, [R1+0x11c0] ;  /* 0x0011c00001937983 */ /* 0x000ee80000300800 */
[----:B------:R1:W-:Y:S01]  /*84050*/  @P1 STG.E desc[UR6][R16.64], R144 ;  /* 0x0000009010001986 */ /* 0x0003e2000c101906 */
[----:B------:R-:W-:-:S03]  /*84060*/  LOP3.LUT P1, RZ, R20, 0x4000, RZ, 0xc0, !PT ;  /* 0x0000400014ff7812 */ /* 0x000fc6000782c0ff */
[----:B------:R-:W3:Y:S04]  /*84070*/  LDL.LU R145, [R1+0xdc0] ;  /* 0x000dc00001917983 */ /* 0x000ee80000300800 */
[----:B------:R-:W3:Y:S01]  /*84080*/  LDL.LU R146, [R1+0x9d0] ;  /* 0x0009d00001927983 */ /* 0x000ee20000300800 */
[----:B-1----:R-:W-:-:S03]  /*84090*/  IMAD.WIDE R16, R141, 0x4, R8 ;  /* 0x000000048d107825 */ /* 0x002fc600078e0208 */
[----:B------:R-:W3:Y:S04]  /*840a0*/  LDL.LU R144, [R1+0x5d0] ;  /* 0x0005d00001907983 */ /* 0x000ee80000300800 */
[----:B------:R1:W-:Y:S01]  /*840b0*/  @P1 STG.E desc[UR6][R16.64], R142 ;  /* 0x0000008e10001986 */ /* 0x0003e2000c101906 */
[----:B------:R-:W-:-:S03]  /*840c0*/  LOP3.LUT P1, RZ, R20, 0x2000, RZ, 0xc0, !PT ;  /* 0x0000200014ff7812 */ /* 0x000fc6000782c0ff */
[----:B------:R-:W3:Y:S01]  /*840d0*/  LDL.LU R141, [R1+0x1d0] ;  /* 0x0001d000018d7983 */ /* 0x000ee20000300800 */
        /* <DEDUP_REMOVED lines=22> */
[----:B------:R-:W-:Y:S01]  /*84240*/  LOP3.LUT P3, RZ, R31, 0x8, RZ, 0xc0, !PT ;  /* 0x000000081fff7812 */ /* 0x000fe2000786c0ff */
[----:B-1----:R-:W-:-:S10]  /*84250*/  IMAD.WIDE R16, R148, 0x4, R6 ;  /* 0x0000000494107825 */ /* 0x002fd400078e0206 */
[----:B----4-:R1:W-:Y:S01]  /*84260*/  @P1 STG.E desc[UR6][R16.64], R150 ;  /* 0x0000009610001986 */ /* 0x0103e2000c101906 */
[----:B------:R-:W-:Y:S01]  /*84270*/  LOP3.LUT P4, RZ, R31, 0x10, RZ, 0xc0, !PT ;  /* 0x000000101fff7812 */ /* 0x000fe2000788c0ff */
[----:B-1----:R-:W-:-:S05]  /*84280*/  IMAD.WIDE R16, R148, 0x4, R8 ;  /* 0x0000000494107825 */ /* 0x002fca00078e0208 */
[----:B---3--:R1:W-:Y:S01]  /*84290*/  @P2 STG.E desc[UR6][R16.64], R147 ;  /* 0x0000009310002986 */ /* 0x0083e2000c101906 */
[----:B------:R-:W-:Y:S01]  /*842a0*/  LOP3.LUT P5, RZ, R31, 0x20, RZ, 0xc0, !PT ;  /* 0x000000201fff7812 */ /* 0x000fe200078ac0ff */
[----:B-1----:R-:W-:-:S05]  /*842b0*/  IMAD.WIDE R16, R143, 0x4, R2 ;  /* 0x000000048f107825 */ /* 0x002fca00078e0202 */
[----:B------:R1:W-:Y:S01]  /*842c0*/  @P3 STG.E desc[UR6][R16.64], R145 ;  /* 0x0000009110003986 */ /* 0x0003e2000c101906 */
[----:B------:R-:W-:Y:S01]  /*842d0*/  LOP3.LUT P6, RZ, R31, 0x40, RZ, 0xc0, !PT ;  /* 0x000000401fff7812 */ /* 0x000fe200078cc0ff */
[----:B-1----:R-:W-:-:S05]  /*842e0*/  IMAD.WIDE R16, R143, 0x4, R4 ;  /* 0x000000048f107825 */ /* 0x002fca00078e0204 */
[----:B------:R1:W-:Y:S02]  /*842f0*/  @P4 STG.E desc[UR6][R16.64], R146 ;  /* 0x0000009210004986 */ /* 0x0003e4000c101906 */
[----:B-1----:R-:W-:-:S05]  /*84300*/  IMAD.WIDE R16, R143, 0x4, R6 ;  /* 0x000000048f107825 */ /* 0x002fca00078e0206 */
[----:B------:R1:W-:Y:S01]  /*84310*/  @P5 STG.E desc[UR6][R16.64], R144 ;  /* 0x0000009010005986 */ /* 0x0003e2000c101906 */
[----:B------:R-:W-:Y:S01]  /*84320*/  LOP3.LUT P0, RZ, R31, 0x80, RZ, 0xc0, !PT ;  /* 0x000000801fff7812 */ /* 0x000fe2000780c0ff */
[----:B-1----:R-:W-:Y:S02]  /*84330*/  IMAD.WIDE R16, R143, 0x4, R8 ;  /* 0x000000048f107825 */ /* 0x002fe400078e0208 */
[----:B------:R-:W3:Y:S04]  /*84340*/  LDL.LU R143, [R1+0x19c4] ;  /* 0x0019c400018f7983 */ /* 0x000ee80000300800 */
[----:B------:R1:W-:Y:S04]  /*84350*/  @P6 STG.E desc[UR6][R16.64], R141 ;  /* 0x0000008d10006986 */ /* 0x0003e8000c101906 */
[----:B-1----:R-:W4:Y:S04]  /*84360*/  LDL.LU R141, [R1+0x15c4] ;  /* 0x0015c400018d7983 */ /* 0x002f280000300800 */
[----:B------:R-:W4:Y:S04]  /*84370*/  LDL.LU R245, [R1+0x11c4] ;  /* 0x0011c40001f57983 */ /* 0x000f280000300800 */
[----:B------:R-:W4:Y:S04]  /*84380*/  LDL.LU R249, [R1+0xdc4] ;  /* 0x000dc40001f97983 */ /* 0x000f280000300800 */
[----:B------:R-:W4:Y:S01]  /*84390*/  LDL.LU R244, [R1+0x9d4] ;  /* 0x0009d40001f47983 */ /* 0x000f220000300800 */
[----:B--2---:R-:W-:-:S05]  /*843a0*/  IMAD.WIDE R16, R142, 0x4, R2 ;  /* 0x000000048e107825 */ /* 0x004fca00078e0202 */
[----:B------:R1:W-:Y:S04]  /*843b0*/  @P0 STG.E desc[UR6][R16.64], R140 ;  /* 0x0000008c10000986 */ /* 0x0003e8000c101906 */
[----:B-1----:R-:W2:Y:S04]  /*843c0*/  LDL.LU R140, [R1+0x23a0] ;  /* 0x0023a000018c7983 */ /* 0x002ea80000300800 */
[----:B------:R-:W2:Y:S01]  /*843d0*/  LDL.LU R248, [R1+0x5d4] ;  /* 0x0005d40001f87983 */ /* 0x000ea20000300800 */
[----:B------:R-:W-:-:S03]  /*843e0*/  LOP3.LUT P1, RZ, R31, 0x100000, RZ, 0xc0, !PT ;  /* 0x001000001fff7812 */ /* 0x000fc6000782c0ff */
[----:B------:R-:W2:Y:S01]  /*843f0*/  LDL.LU R81, [R1+0x1d4] ;  /* 0x0001d40001517983 */ /* 0x000ea20000300800 */
[----:B------:R-:W-:-:S03]  /*84400*/  LOP3.LUT R21, R21, 0x7fffffff, RZ, 0xc0, !PT ;  /* 0x7fffffff15157812 */ /* 0x000fc600078ec0ff */
[----:B------:R-:W2:Y:S01]  /*84410*/  LDL.LU R82, [R1+0x1dc8] ;  /* 0x001dc80001527983 */ /* 0x000ea20000300800 */
[----:B------:R-:W-:-:S03]  /*84420*/  LOP3.LUT R20, R20, 0xfffffffe, RZ, 0xc0, !PT ;  /* 0xfffffffe14147812 */ /* 0x000fc600078ec0ff */
        /* <DEDUP_REMOVED lines=10> */
[----:B------:R-:W2:Y:S04]  /*844d0*/  LDL.LU R147, [R1+0x5d8] ;  /* 0x0005d80001937983 */ /* 0x000ea80000300800 */
[----:B------:R-:W2:Y:S01]  /*844e0*/  LDL.LU R145, [R1+0x23b4] ;  /* 0x0023b40001917983 */ /* 0x000ea20000300800 */
[C---:B------:R-:W-:Y:S02]  /*844f0*/  LOP3.LUT P4, RZ, R31.reuse, 0x100, RZ, 0xc0, !PT ;  /* 0x000001001fff7812 */ /* 0x040fe4000788c0ff */
[----:B------:R-:W-:Y:S01]  /*84500*/  LOP3.LUT P5, RZ, R31, 0x200, RZ, 0xc0, !PT ;  /* 0x000002001fff7812 */ /* 0x000fe200078ac0ff */
[----:B------:R-:W-:Y:S01]  /*84510*/  IMAD.WIDE R16, R142, 0x4, R4 ;  /* 0x000000048e107825 */ /* 0x000fe200078e0204 */
[----:B------:R-:W2:Y:S01]  /*84520*/  LDL.LU R146, [R1+0x1d8] ;  /* 0x0001d80001927983 */ /* 0x000ea20000300800 */
[----:B------:R-:W-:-:S02]  /*84530*/  @P1 LOP3.LUT R20, R20, 0x2, RZ, 0xfc, !PT ;  /* 0x0000000214141812 */ /* 0x000fc400078efcff */
        /* <DEDUP_REMOVED lines=19> */
[----:B---3--:R1:W-:Y:S02]  /*84670*/  @P4 STG.E desc[UR6][R16.64], R143 ;  /* 0x0000008f10004986 */ /* 0x0083e4000c101906 */
[C---:B-1----:R-:W-:Y:S02]  /*84680*/  IMAD.WIDE R16, R142.reuse, 0x4, R6 ;  /* 0x000000048e107825 */ /* 0x042fe400078e0206 */
[----:B------:R-:W3:Y:S04]  /*84690*/  LDL.LU R143, [R1+0x19cc] ;  /* 0x0019cc00018f7983 */ /* 0x000ee80000300800 */
[----:B----4-:R1:W-:Y:S02]  /*846a0*/  @P5 STG.E desc[UR6][R16.64], R141 ;  /* 0x0000008d10005986 */ /* 0x0103e4000c101906 */
[----:B-1----:R-:W-:-:S02]  /*846b0*/  IMAD.WIDE R16, R142, 0x4, R8 ;  /* 0x000000048e107825 */ /* 0x002fc400078e0208 */
[----:B------:R-:W4:Y:S04]  /*846c0*/  LDL.LU R141, [R1+0x15cc] ;  /* 0x0015cc00018d7983 */ /* 0x000f280000300800 */
[----:B------:R-:W3:Y:S04]  /*846d0*/  LDL.LU R142, [R1+0x23bc] ;  /* 0x0023bc00018e7983 */ /* 0x000ee80000300800 */
[----:B------:R2:W-:Y:S02]  /*846e0*/  @P6 STG.E desc[UR6][R16.64], R245 ;  /* 0x000000f510006986 */ /* 0x0005e4000c101906 */
        /* <DEDUP_REMOVED lines=38> */
[----:B---3--:R-:W-:-:S05]  /*84950*/  IMAD.WIDE R16, R142, 0x4, R2 ;  /* 0x000000048e107825 */ /* 0x008fca00078e0202 */
[----:B------:R1:W-:Y:S02]  /*84960*/  @P4 STG.E desc[UR6][R16.64], R144 ;  /* 0x0000009010004986 */ /* 0x0003e4000c101906 */
[C---:B-1----:R-:W-:Y:S02]  /*84970*/  IMAD.WIDE R16, R142.reuse, 0x4, R4 ;  /* 0x000000048e107825 */ /* 0x042fe400078e0204 */
[----:B------:R-:W3:Y:S04]  /*84980*/  LDL.LU R144, [R1+0xdcc] ;  /* 0x000dcc0001907983 */ /* 0x000ee80000300800 */
[----:B------:R1:W-:Y:S02]  /*84990*/  @P5 STG.E desc[UR6][R16.64], R143 ;  /* 0x0000008f10005986 */ /* 0x0003e4000c101906 */
[----:B-1----:R-:W-:-:S02]  /*849a0*/  IMAD.WIDE R16, R142, 0x4, R6 ;  /* 0x000000048e107825 */ /* 0x002fc400078e0206 */
[----:B------:R-:W3:Y:S04]  /*849b0*/  LDL.LU R143, [R1+0x9dc] ;  /* 0x0009dc00018f7983 */ /* 0x000ee80000300800 */
[----:B----4-:R1:W-:Y:S01]  /*849c0*/  @P6 STG.E desc[UR6][R16.64], R141 ;  /* 0x0000008d10006986 */ /* 0x0103e2000c101906 */
[C---:B------:R-:W-:Y:S01]  /*849d0*/  LOP3.LUT P0, RZ, R31.reuse, 0x4000000, RZ, 0xc0, !PT ;  /* 0x040000001fff7812 */ /* 0x040fe2000780c0ff */
[----:B-1----:R-:W-:Y:S02]  /*849e0*/  IMAD.WIDE R16, R142, 0x4, R8 ;  /* 0x000000048e107825 */ /* 0x002fe400078e0208 */
[----:B------:R-:W4:Y:S04]  /*849f0*/  LDL.LU R141, [R1+0x5dc] ;  /* 0x0005dc00018d7983 */ /* 0x000f280000300800 */
[----:B------:R-:W3:Y:S06]  /*84a00*/  LDL.LU R142, [R1+0x23c4] ;  /* 0x0023c400018e7983 */ /* 0x000eec0000300800 */
[----:B--2---:R1:W-:Y:S04]  /*84a10*/  @P0 STG.E desc[UR6][R16.64], R140 ;  /* 0x0000008c10000986 */ /* 0x0043e8000c101906 */
[----:B-1----:R-:W2:Y:S04]  /*84a20*/  LDL.LU R140, [R1+0x1dc] ;  /* 0x0001dc00018c7983 */ /* 0x002ea80000300800 */
[----:B------:R-:W2:Y:S04]  /*84a30*/  LDL.LU R81, [R1+0x23d0] ;  /* 0x0023d00001517983 */ /* 0x000ea80000300800 */
[----:B------:R-:W2:Y:S04]  /*84a40*/  LDL.LU R249, [R1+0x1ec0] ;  /* 0x001ec00001f97983 */ /* 0x000ea80000300800 */
[----:B------:R-:W2:Y:S04]  /*84a50*/  LDL.LU R244, [R1+0x1dd0] ;  /* 0x001dd00001f47983 */ /* 0x000ea80000300800 */
[----:B------:R-:W2:Y:S04]  /*84a60*/  LDL.LU R248, [R1+0x19d0] ;  /* 0x0019d00001f87983 */ /* 0x000ea80000300800 */
[----:B------:R-:W2:Y:S04]  /*84a70*/  LDL.LU R82, [R1+0x15d0] ;  /* 0x0015d00001527983 */ /* 0x000ea80000300800 */
[----:B------:R-:W2:Y:S04]  /*84a80*/  LDL.LU R83, [R1+0x11d0] ;  /* 0x0011d00001537983 */ /* 0x000ea80000300800 */
[----:B------:R-:W2:Y:S04]  /*84a90*/  LDL.LU R149, [R1+0x23d8] ;  /* 0x0023d80001957983 */ /* 0x000ea80000300800 */
[----:B------:R-:W2:Y:S04]  /*84aa0*/  LDL.LU R152, [R1+0xdd0] ;  /* 0x000dd00001987983 */ /* 0x000ea80000300800 */
[----:B------:R-:W2:Y:S01]  /*84ab0*/  LDL.LU R151, [R1+0x9e0] ;  /* 0x0009e00001977983 */ /* 0x000ea20000300800 */
[----:B------:R-:W-:-:S03]  /*84ac0*/  LOP3.LUT P4, RZ, R31, 0x8000000, RZ, 0xc0, !PT ;  /* 0x080000001fff7812 */ /* 0x000fc6000788c0ff */
[----:B------:R-:W2:Y:S01]  /*84ad0*/  LDL.LU R150, [R1+0x5e0] ;  /* 0x0005e00001967983 */ /* 0x000ea20000300800 */
[----:B------:R-:W-:-:S03]  /*84ae0*/  LOP3.LUT P5, RZ, R31, 0x10000000, RZ, 0xc0, !PT ;  /* 0x100000001fff7812 */ /* 0x000fc600078ac0ff */
[----:B------:R-:W2:Y:S04]  /*84af0*/  LDL.LU R148, [R1+0x1ec4] ;  /* 0x001ec40001947983 */ /* 0x000ea80000300800 */
[----:B------:R-:W2:Y:S04]  /*84b00*/  LDL.LU R147, [R1+0x1dd4] ;  /* 0x001dd40001937983 */ /* 0x000ea80000300800 */
[----:B------:R-:W2:Y:S01]  /*84b10*/  LDL.LU R145, [R1+0x19d4] ;  /* 0x0019d40001917983 */ /* 0x000ea20000300800 */
[----:B------:R-:W-:-:S03]  /*84b20*/  LOP3.LUT P6, RZ, R31, 0x20000000, RZ, 0xc0, !PT ;  /* 0x200000001fff7812 */ /* 0x000fc600078cc0ff */
[----:B------:R-:W2:Y:S01]  /*84b30*/  LDL.LU R146, [R1+0x23e0] ;  /* 0x0023e00001927983 */ /* 0x000ea20000300800 */
[----:B------:R-:W-:Y:S02]  /*84b40*/  LOP3.LUT P0, RZ, R31, 0x40000000, RZ, 0xc0, !PT ;  /* 0x400000001fff7812 */ /* 0x000fe4000780c0ff */
        /* <DEDUP_REMOVED lines=8> */
[----:B---3--:R-:W-:-:S05]  /*84bd0*/  IMAD.WIDE R16, R142, 0x4, R2 ;  /* 0x000000048e107825 */ /* 0x008fca00078e0202 */
[----:B------:R1:W-:Y:S02]  /*84be0*/  @P4 STG.E desc[UR6][R16.64], R144 ;  /* 0x0000009010004986 */ /* 0x0003e4000c101906 */
[----:B-1----:R-:W-:-:S05]  /*84bf0*/  IMAD.WIDE R16, R142, 0x4, R4 ;  /* 0x000000048e107825 */ /* 0x002fca00078e0204 */
[----:B------:R1:W-:Y:S02]  /*84c00*/  @P5 STG.E desc[UR6][R16.64], R143 ;  /* 0x0000008f10005986 */ /* 0x0003e4000c101906 */
[C---:B-1----:R-:W-:Y:S02]  /*84c10*/  IMAD.WIDE R16, R142.reuse, 0x4, R6 ;  /* 0x000000048e107825 */ /* 0x042fe400078e0206 */
[----:B------:R-:W3:Y:S04]  /*84c20*/  LDL.LU R143, [R1+0x15d4] ;  /* 0x0015d400018f7983 */ /* 0x000ee80000300800 */
[----:B----4-:R1:W-:Y:S02]  /*84c30*/  @P6 STG.E desc[UR6][R16.64], R141 ;  /* 0x0000008d10006986 */ /* 0x0103e4000c101906 */
[----:B-1----:R-:W-:-:S02]  /*84c40*/  IMAD.WIDE R16, R142, 0x4, R8 ;  /* 0x000000048e107825 */ /* 0x002fc400078e0208 */
[----:B------:R-:W4:Y:S04]  /*84c50*/  LDL.LU R141, [R1+0x11d4] ;  /* 0x0011d400018d7983 */ /* 0x000f280000300800 */
[----:B------:R-:W4:Y:S04]  /*84c60*/  LDL.LU R142, [R1+0xdd4] ;  /* 0x000dd400018e7983 */ /* 0x000f280000300800 */
[----:B--2---:R1:W-:Y:S04]  /*84c70*/  @P0 STG.E desc[UR6][R16.64], R140 ;  /* 0x0000008c10000986 */ /* 0x0043e8000c101906 */
[----:B-1----:R-:W2:Y:S04]  /*84c80*/  LDL.LU R140, [R1+0x9e4] ;  /* 0x0009e400018c7983 */ /* 0x002ea80000300800 */
        /* <DEDUP_REMOVED lines=16> */
[----:B------:R-:W-:-:S10]  /*84d90*/  IMAD.WIDE R16, R81, 0x4, R2 ;  /* 0x0000000451107825 */ /* 0x000fd400078e0202 */
        /* <DEDUP_REMOVED lines=38> */
[----:B------:R-:W2:Y:S04]  /*85000*/  LDL.LU R146, [R1+0x5e4] ;  /* 0x0005e40001927983 */ /* 0x000ea80000300800 */
[----:B---3--:R1:W-:Y:S04]  /*85010*/  @P4 STG.E desc[UR6][R16.64], R143 ;  /* 0x0000008f10004986 */ /* 0x0083e8000c101906 */
[----:B-1----:R-:W3:Y:S01]  /*85020*/  LDL.LU R143, [R1+0x1ec8] ;  /* 0x001ec800018f7983 */ /* 0x002ee20000300800 */
[----:B----4-:R-:W-:-:S05]  /*85030*/  IMAD.WIDE R16, R144, 0x4, R2 ;  /* 0x0000000490107825 */ /* 0x010fca00078e0202 */
        /* <DEDUP_REMOVED lines=24> */
[C---:B------:R-:W-:Y:S02]  /*851c0*/  LOP3.LUT P5, RZ, R32.reuse, 0x8000, RZ, 0xc0, !PT ;  /* 0x0000800020ff7812 */ /* 0x040fe400078ac0ff */
        /* <DEDUP_REMOVED lines=16> */
[----:B------:R1:W-:Y:S04]  /*852d0*/  @P4 STG.E desc[UR6][R16.64], R146 ;  /* 0x0000009210004986 */ /* 0x0003e8000c101906 */
[----:B-1----:R-:W4:Y:S01]  /*852e0*/  LDL.LU R146, [R1+0x9ec] ;  /* 0x0009ec0001927983 */ /* 0x002f220000300800 */
[----:B--2---:R-:W-:-:S05]  /*852f0*/  IMAD.WIDE R16, R140, 0x4, R2 ;  /* 0x000000048c107825 */ /* 0x004fca00078e0202 */
[----:B---3--:R1:W-:Y:S02]  /*85300*/  @P5 STG.E desc[UR6][R16.64], R143 ;  /* 0x0000008f10005986 */ /* 0x0083e4000c101906 */
[C---:B-1----:R-:W-:Y:S02]  /*85310*/  IMAD.WIDE R16, R140.reuse, 0x4, R4 ;  /* 0x000000048c107825 */ /* 0x042fe400078e0204 */
[----:B------:R-:W2:Y:S04]  /*85320*/  LDL.LU R143, [R1+0x5ec] ;  /* 0x0005ec00018f7983 */ /* 0x000ea80000300800 */
[----:B----4-:R1:W-:Y:S02]  /*85330*/  @P6 STG.E desc[UR6][R16.64], R141 ;  /* 0x0000008d10006986 */ /* 0x0103e4000c101906 */
[----:B-1----:R-:W-:-:S05]  /*85340*/  IMAD.WIDE R16, R140, 0x4, R6 ;  /* 0x000000048c107825 */ /* 0x002fca00078e0206 */
[----:B------:R1:W-:Y:S02]  /*85350*/  @P0 STG.E desc[UR6][R16.64], R142 ;  /* 0x0000008e10000986 */ /* 0x0003e4000c101906 */
[----:B-1----:R-:W-:Y:S02]  /*85360*/  IMAD.WIDE R16, R140, 0x4, R8 ;  /* 0x000000048c107825 */ /* 0x002fe400078e0208 */
[----:B------:R-:W3:Y:S04]  /*85370*/  LDL.LU R142, [R1+0x1de0] ;  /* 0x001de000018e7983 */ /* 0x000ee80000300800 */
[----:B------:R-:W4:Y:S04]  /*85380*/  LDL.LU R140, [R1+0x19e0] ;  /* 0x0019e000018c7983 */ /* 0x000f280000300800 */
[----:B------:R-:W3:Y:S01]  /*85390*/  LDL.LU R141, [R1+0x2418] ;  /* 0x00241800018d7983 */ /* 0x000ee20000300800 */
        /* <DEDUP_REMOVED lines=38> */
[----:B------:R1:W-:Y:S02]  /*85600*/  @P1 STG.E desc[UR6][R16.64], R148 ;  /* 0x0000009410001986 */ /* 0x0003e4000c101906 */
[----:B-1----:R-:W-:-:S05]  /*85610*/  IMAD.WIDE R16, R144, 0x4, R2 ;  /* 0x0000000490107825 */ /* 0x002fca00078e0202 */
[----:B------:R1:W-:Y:S02]  /*85620*/  @P2 STG.E desc[UR6][R16.64], R147 ;  /* 0x0000009310002986 */ /* 0x0003e4000c101906 */
[----:B-1----:R-:W-:-:S05]  /*85630*/  IMAD.WIDE R16, R144, 0x4, R4 ;  /* 0x0000000490107825 */ /* 0x002fca00078e0204 */
[----:B------:R1:W-:Y:S04]  /*85640*/  @P3 STG.E desc[UR6][R16.64], R145 ;  /* 0x0000009110003986 */ /* 0x0003e8000c101906 */
[----:B-1----:R-:W4:Y:S01]  /*85650*/  LDL.LU R145, [R1+0x15e0] ;  /* 0x0015e00001917983 */ /* 0x002f220000300800 */
[C---:B------:R-:W-:Y:S02]  /*85660*/  LOP3.LUT P4, RZ, R32.reuse, 0x20000000, RZ, 0xc0, !PT ;  /* 0x2000000020ff7812 */ /* 0x040fe4000788c0ff */
[----:B------:R-:W-:Y:S01]  /*85670*/  LOP3.LUT P5, RZ, R32, 0x40000000, RZ, 0xc0, !PT ;  /* 0x4000000020ff7812 */ /* 0x000fe200078ac0ff */
[----:B------:R-:W-:Y:S01]  /*85680*/  IMAD.WIDE R16, R144, 0x4, R6 ;  /* 0x0000000490107825 */ /* 0x000fe200078e0206 */
[----:B------:R-:W-:Y:S02]  /*85690*/  LOP3.LUT P6, RZ, R32, 0x80000000, RZ, 0xc0, !PT ;  /* 0x8000000020ff7812 */ /* 0x000fe400078cc0ff */
[----:B------:R-:W-:-:S07]  /*856a0*/  LOP3.LUT P0, RZ, R153, 0x1, RZ, 0xc0, !PT ;  /* 0x0000000199ff7812 */ /* 0x000fce000780c0ff */
[----:B------:R1:W-:Y:S02]  /*856b0*/  @P4 STG.E desc[UR6][R16.64], R146 ;  /* 0x0000009210004986 */ /* 0x0003e4000c101906 */
[----:B-1----:R-:W-:Y:S02]  /*856c0*/  IMAD.WIDE R16, R144, 0x4, R8 ;  /* 0x0000000490107825 */ /* 0x002fe400078e0208 */
[----:B------:R-:W4:Y:S04]  /*856d0*/  LDL.LU R146, [R1+0x11e0] ;  /* 0x0011e00001927983 */ /* 0x000f280000300800 */
[----:B--2---:R1:W-:Y:S04]  /*856e0*/  @P5 STG.E desc[UR6][R16.64], R143 ;  /* 0x0000008f10005986 */ /* 0x0043e8000c101906 */
[----:B------:R-:W2:Y:S04]  /*856f0*/  LDL.LU R144, [R1+0xde0] ;  /* 0x000de00001907983 */ /* 0x000ea80000300800 */
[----:B-1----:R-:W2:Y:S01]  /*85700*/  LDL.LU R143, [R1+0x9f0] ;  /* 0x0009f000018f7983 */ /* 0x002ea20000300800 */
[----:B---3--:R-:W-:-:S05]  /*85710*/  IMAD.WIDE R16, R141, 0x4, R2 ;  /* 0x000000048d107825 */ /* 0x008fca00078e0202 */
[----:B------:R1:W-:Y:S02]  /*85720*/  @P6 STG.E desc[UR6][R16.64], R142 ;  /* 0x0000008e10006986 */ /* 0x0003e4000c101906 */
[----:B-1----:R-:W-:Y:S02]  /*85730*/  IMAD.WIDE R16, R141, 0x4, R4 ;  /* 0x000000048d107825 */ /* 0x002fe400078e0204 */
[----:B------:R-:W3:Y:S04]  /*85740*/  LDL.LU R142, [R1+0x5f0] ;  /* 0x0005f000018e7983 */ /* 0x000ee80000300800 */
[----:B----4-:R1:W-:Y:S04]  /*85750*/  @P0 STG.E desc[UR6][R16.64], R140 ;  /* 0x0000008c10000986 */ /* 0x0103e8000c101906 */
[----:B-1----:R-:W4:Y:S01]  /*85760*/  LDL.LU R140, [R1+0x2420] ;  /* 0x00242000018c7983 */ /* 0x002f220000300800 */
        /* <DEDUP_REMOVED lines=9> */
[----:B------:R-:W-:Y:S01]  /*85800*/  LOP3.LUT P4, RZ, R153, 0x2, RZ, 0xc0, !PT ;  /* 0x0000000299ff7812 */ /* 0x000fe2000788c0ff */
        /* <DEDUP_REMOVED lines=29> */
[----:B------:R1:W-:Y:S02]  /*859e0*/  @P4 STG.E desc[UR6][R16.64], R145 ;  /* 0x0000009110004986 */ /* 0x0003e4000c101906 */
[----:B-1----:R-:W-:Y:S02]  /*859f0*/  IMAD.WIDE R16, R141, 0x4, R8 ;  /* 0x000000048d107825 */ /* 0x002fe400078e0208 */
[----:B------:R-:W3:Y:S04]  /*85a00*/  LDL.LU R141, [R1+0x2438] ;  /* 0x00243800018d7983 */ /* 0x000ee80000300800 */
[----:B------:R-:W3:Y:S04]  /*85a10*/  LDL.LU R152, [R1+0x11e4] ;  /* 0x0011e40001987983 */ /* 0x000ee80000300800 */
[----:B------:R-:W3:Y:S04]  /*85a20*/  LDL.LU R145, [R1+0x1de8] ;  /* 0x001de80001917983 */ /* 0x000ee80000300800 */
[----:B------:R4:W-:Y:S02]  /*85a30*/  @P5 STG.E desc[UR6][R16.64], R146 ;  /* 0x0000009210005986 */ /* 0x0009e4000c101906 */
[----:B----4-:R-:W-:-:S05]  /*85a40*/  IMAD.WIDE R16, R140, 0x4, R2 ;  /* 0x000000048c107825 */ /* 0x010fca00078e0202 */
[----:B--2---:R1:W-:Y:S02]  /*85a50*/  @P6 STG.E desc[UR6][R16.64], R144 ;  /* 0x0000009010006986 */ /* 0x0043e4000c101906 */
[C---:B-1----:R-:W-:Y:S02]  /*85a60*/  IMAD.WIDE R16, R140.reuse, 0x4, R4 ;  /* 0x000000048c107825 */ /* 0x042fe400078e0204 */
[----:B------:R-:W2:Y:S04]  /*85a70*/  LDL.LU R144, [R1+0x19e8] ;  /* 0x0019e80001907983 */ /* 0x000ea80000300800 */
[----:B------:R1:W-:Y:S02]  /*85a80*/  @P0 STG.E desc[UR6][R16.64], R143 ;  /* 0x0000008f10000986 */ /* 0x0003e4000c101906 */
[----:B-1----:R-:W-:-:S02]  /*85a90*/  IMAD.WIDE R16, R140, 0x4, R6 ;  /* 0x000000048c107825 */ /* 0x002fc400078e0206 */
[----:B------:R-:W4:Y:S04]  /*85aa0*/  LDL.LU R143, [R1+0x15e8] ;  /* 0x0015e800018f7983 */ /* 0x000f280000300800 */
[----:B---3--:R1:W-:Y:S02]  /*85ab0*/  @P1 STG.E desc[UR6][R16.64], R142 ;  /* 0x0000008e10001986 */ /* 0x0083e4000c101906 */
[----:B-1----:R-:W-:Y:S02]  /*85ac0*/  IMAD.WIDE R16, R140, 0x4, R8 ;  /* 0x000000048c107825 */ /* 0x002fe400078e0208 */
[----:B------:R-:W3:Y:S04]  /*85ad0*/  LDL.LU R142, [R1+0x11e8] ;  /* 0x0011e800018e7983 */ /* 0x000ee80000300800 */
        /* <DEDUP_REMOVED lines=21> */
[----:B------:R1:W-:Y:S01]  /*85c30*/  @P1 STG.E desc[UR6][R16.64], R152 ;  /* 0x0000009810001986 */ /* 0x0003e2000c101906 */
[----:B------:R-:W-:Y:S01]  /*85c40*/  LOP3.LUT P1, RZ, R21, 0x200, RZ, 0xc0, !PT ;  /* 0x0000020015ff7812 */ /* 0x000fe2000782c0ff */
[----:B-1----:R-:W-:-:S12]  /*85c50*/  IMAD.WIDE R16, R148, 0x4, R2 ;  /* 0x0000000494107825 */ /* 0x002fd800078e0202 */
[----:B------:R1:W-:Y:S01]  /*85c60*/  @P1 STG.E desc[UR6][R16.64], R151 ;  /* 0x0000009710001986 */ /* 0x0003e2000c101906 */
[C---:B------:R-:W-:Y:S01]  /*85c70*/  LOP3.LUT P1, RZ, R21.reuse, 0x100, RZ, 0xc0, !PT ;  /* 0x0000010015ff7812 */ /* 0x040fe2000782c0ff */
[C---:B-1----:R-:W-:Y:S02]  /*85c80*/  IMAD.WIDE R16, R148.reuse, 0x4, R4 ;  /* 0x0000000494107825 */ /* 0x042fe400078e0204 */
[----:B------:R-:W3:Y:S10]  /*85c90*/  LDL.LU R151, [R1+0x2788] ;  /* 0x0027880001977983 */ /* 0x000ef40000300800 */
        /* <DEDUP_REMOVED lines=9> */
[----:B--2---:R1:W-:Y:S02]  /*85d30*/  @P4 STG.E desc[UR6][R16.64], R144 ;  /* 0x0000009010004986 */ /* 0x0043e4000c101906 */
[----:B-1----:R-:W-:-:S05]  /*85d40*/  IMAD.WIDE R16, R141, 0x4, R6 ;  /* 0x000000048d107825 */ /* 0x002fca00078e0206 */
[----:B----4-:R1:W-:Y:S02]  /*85d50*/  @P5 STG.E desc[UR6][R16.64], R143 ;  /* 0x0000008f10005986 */ /* 0x0103e4000c101906 */
[----:B-1----:R-:W-:-:S05]  /*85d60*/  IMAD.WIDE R16, R141, 0x4, R8 ;  /* 0x000000048d107825 */ /* 0x002fca00078e0208 */
[----:B---3--:R1:W-:Y:S02]  /*85d70*/  @P6 STG.E desc[UR6][R16.64], R142 ;  /* 0x0000008e10006986 */ /* 0x0083e4000c101906 */
        /* <DEDUP_REMOVED lines=24> */
[----:B------:R-:W-:Y:S01]  /*85f00*/  LOP3.LUT P1, RZ, R153, 0x40000000, RZ, 0xc0, !PT ;  /* 0x4000000099ff7812 */ /* 0x000fe2000782c0ff */
[----:B--2---:R1:W-:Y:S04]  /*85f10*/  @P4 STG.E desc[UR6][R16.64], R140 ;  /* 0x0000008c10004986 */ /* 0x0043e8000c101906 */
[----:B-1----:R-:W2:Y:S04]  /*85f20*/  LDL.LU R140, [R1+0x11ec] ;  /* 0x0011ec00018c7983 */ /* 0x002ea80000300800 */
[----:B------:R-:W2:Y:S01]  /*85f30*/  LDL.LU R82, [R1+0xdec] ;  /* 0x000dec0001527983 */ /* 0x000ea20000300800 */
[----:B------:R-:W-:-:S03]  /*85f40*/  LOP3.LUT R21, R21, 0xfffffff7, RZ, 0xc0, !PT ;  /* 0xfffffff715157812 */ /* 0x000fc600078ec0ff */
[----:B------:R-:W2:Y:S01]  /*85f50*/  LDL.LU R83, [R1+0x9fc] ;  /* 0x0009fc0001537983 */ /* 0x000ea20000300800 */
[----:B------:R-:W-:Y:S01]  /*85f60*/  @P1 LOP3.LUT R21, R21, 0x8, RZ, 0xfc, !PT ;  /* 0x0000000815151812 */ /* 0x000fe200078efcff */
[----:B------:R-:W-:Y:S01]  /*85f70*/  IMAD.WIDE R16, R146, 0x4, R6 ;  /* 0x0000000492107825 */ /* 0x000fe200078e0206 */
[----:B------:R-:W-:-:S04]  /*85f80*/  LOP3.LUT P1, RZ, R153, 0x20000000, RZ, 0xc0, !PT ;  /* 0x2000000099ff7812 */ /* 0x000fc8000782c0ff */
[----:B---3--:R1:W-:Y:S01]  /*85f90*/  @P5 STG.E desc[UR6][R16.64], R145 ;  /* 0x0000009110005986 */ /* 0x0083e2000c101906 */
[----:B------:R-:W-:-:S03]  /*85fa0*/  LOP3.LUT R21, R21, 0xffffffef, RZ, 0xc0, !PT ;  /* 0xffffffef15157812 */ /* 0x000fc600078ec0ff */
[----:B-1----:R-:W3:Y:S04]  /*85fb0*/  LDL.LU R145, [R1+0x2794] ;  /* 0x0027940001917983 */ /* 0x002ee80000300800 */
[----:B------:R-:W3:Y:S01]  /*85fc0*/  LDL.LU R152, [R1+0x5fc] ;  /* 0x0005fc0001987983 */ /* 0x000ee20000300800 */
[----:B------:R-:W-:Y:S02]  /*85fd0*/  @P1 LOP3.LUT R21, R21, 0x10, RZ, 0xfc, !PT ;  /* 0x0000001015151812 */ /* 0x000fe400078efcff */
[----:B------:R-:W-:Y:S01]  /*85fe0*/  LOP3.LUT P1, RZ, R153, 0x10000000, RZ, 0xc0, !PT ;  /* 0x1000000099ff7812 */ /* 0x000fe2000782c0ff */
[----:B------:R-:W3:Y:S01]  /*85ff0*/  LDL.LU R149, [R1+0x1fc] ;  /* 0x0001fc0001957983 */ /* 0x000ee20000300800 */
[----:B------:R-:W-:Y:S02]  /*86000*/  LOP3.LUT R21, R21, 0xffffffdf, RZ, 0xc0, !PT ;  /* 0xffffffdf15157812 */ /* 0x000fe400078ec0ff */
[C---:B------:R-:W-:Y:S01]  /*86010*/  LOP3.LUT P6, RZ, R153.reuse, 0x1000000, RZ, 0xc0, !PT ;  /* 0x0100000099ff7812 */ /* 0x040fe200078cc0ff */
[----:B------:R-:W3:Y:S01]  /*86020*/  LDL.LU R150, [R1+0x1df0] ;  /* 0x001df00001967983 */ /* 0x000ee20000300800 */
[----:B------:R-:W-:Y:S01]  /*86030*/  LOP3.LUT P0, RZ, R153, 0x2000000, RZ, 0xc0, !PT ;  /* 0x0200000099ff7812 */ /* 0x000fe2000780c0ff */
[----:B------:R-:W-:-:S02]  /*86040*/  IMAD.WIDE R16, R146, 0x4, R8 ;  /* 0x0000000492107825 */ /* 0x000fc400078e0208 */
[----:B------:R-:W3:Y:S04]  /*86050*/  LDL.LU R148, [R1+0x19f0] ;  /* 0x0019f00001947983 */ /* 0x000ee80000300800 */
[----:B------:R-:W-:Y:S02]  /*86060*/  @P1 LOP3.LUT R21, R21, 0x20, RZ, 0xfc, !PT ;  /* 0x0000002015151812 */ /* 0x000fe400078efcff */
[----:B------:R-:W-:Y:S02]  /*86070*/  LOP3.LUT P1, RZ, R153, 0x8000000, RZ, 0xc0, !PT ;  /* 0x0800000099ff7812 */ /* 0x000fe4000782c0ff */
[----:B------:R-:W-:Y:S01]  /*86080*/  LOP3.LUT R21, R21, 0xffffffbf, RZ, 0xc0, !PT ;  /* 0xffffffbf15157812 */ /* 0x000fe200078ec0ff */
[----:B----4-:R1:W-:Y:S10]  /*86090*/  @P6 STG.E desc[UR6][R16.64], R144 ;  /* 0x0000009010006986 */ /* 0x0103f4000c101906 */
[----:B------:R-:W-:-:S02]  /*860a0*/  @P1 LOP3.LUT R21, R21, 0x40, RZ, 0xfc, !PT ;  /* 0x0000004015151812 */ /* 0x000fc400078efcff */
[----:B------:R-:W-:Y:S01]  /*860b0*/  LOP3.LUT P1, RZ, R153, 0x4000000, RZ, 0xc0, !PT ;  /* 0x0400000099ff7812 */ /* 0x000fe2000782c0ff */
        /* <DEDUP_REMOVED lines=156> */
[C---:B-1----:R-:W-:Y:S02]  /*86a80*/  IMAD.WIDE R16, R145.reuse, 0x4, R4 ;  /* 0x0000000491107825 */ /* 0x042fe400078e0204 */
        /* <DEDUP_REMOVED lines=88> */
[C---:B------:R-:W-:Y:S01]  /*87010*/  LOP3.LUT P3, RZ, R155.reuse, 0x400, RZ, 0xc0, !PT ;  /* 0x000004009bff7812 */ /* 0x040fe2000786c0ff */
        /* <DEDUP_REMOVED lines=97> */
[----:B------:R-:W-:Y:S02]  /*87630*/  LOP3.LUT P5, RZ, R155, 0x80000000, RZ, 0xc0, !PT ;  /* 0x800000009bff7812 */ /* 0x000fe400078ac0ff */
[----:B------:R-:W-:-:S02]  /*87640*/  LOP3.LUT P6, RZ, R156, 0x1, RZ, 0xc0, !PT ;  /* 0x000000019cff7812 */ /* 0x000fc400078cc0ff */
[----:B------:R-:W-:Y:S01]  /*87650*/  LOP3.LUT P0, RZ, R156, 0x2, RZ, 0xc0, !PT ;  /* 0x000000029cff7812 */ /* 0x000fe2000780c0ff */
[----:B----4-:R1:W-:Y:S01]  /*87660*/  @P1 STG.E desc[UR6][R16.64], R152 ;  /* 0x0000009810001986 */ /* 0x0103e2000c101906 */
[----:B------:R-:W-:Y:S01]  /*87670*/  LOP3.LUT P1, RZ, R22, 0x200, RZ, 0xc0, !PT ;  /* 0x0000020016ff7812 */ /* 0x000fe2000782c0ff */
[----:B-1----:R-:W-:-:S12]  /*87680*/  IMAD.WIDE R16, R148, 0x4, R2 ;  /* 0x0000000494107825 */ /* 0x002fd800078e0202 */
[----:B------:R1:W-:Y:S01]  /*87690*/  @P1 STG.E desc[UR6][R16.64], R151 ;  /* 0x0000009710001986 */ /* 0x0003e2000c101906 */
[----:B------:R-:W-:Y:S01]  /*876a0*/  LOP3.LUT P1, RZ, R22, 0x100, RZ, 0xc0, !PT ;  /* 0x0000010016ff7812 */ /* 0x000fe2000782c0ff */
[----:B-1----:R-:W-:Y:S02]  /*876b0*/  IMAD.WIDE R16, R148, 0x4, R4 ;  /* 0x0000000494107825 */ /* 0x002fe400078e0204 */
        /* <DEDUP_REMOVED lines=150> */
[C---:B------:R-:W-:Y:S01]  /*88020*/  LOP3.LUT P1, RZ, R156.reuse, 0x10000000, RZ, 0xc0, !PT ;  /* 0x100000009cff7812 */ /* 0x040fe2000782c0ff */
        /* <DEDUP_REMOVED lines=11> */
[----:B------:R-:W-:Y:S01]  /*880e0*/  LOP3.LUT P1, RZ, R156, 0x4000000, RZ, 0xc0, !PT ;  /* 0x040000009cff7812 */ /* 0x000fe2000782c0ff */
        /* <DEDUP_REMOVED lines=190> */
[----:B------:R-:W-:Y:S01]  /*88cd0*/  LOP3.LUT P5, RZ, R157, 0x10000000, RZ, 0xc0, !PT ;  /* 0x100000009dff7812 */ /* 0x000fe200078ac0ff */
        /* <DEDUP_REMOVED lines=62> */
[----:B------:R-:W-:-:S02]  /*890c0*/  LOP3.LUT P1, RZ, R23, 0x80, RZ, 0xc0, !PT ;  /* 0x0000008017ff7812 */ /* 0x000fc4000782c0ff */
[----:B------:R-:W-:Y:S01]  /*890d0*/  LOP3.LUT P3, RZ, R158, 0x200, RZ, 0xc0, !PT ;  /* 0x000002009eff7812 */ /* 0x000fe2000786c0ff */
        /* <DEDUP_REMOVED lines=32> */
[C---:B------:R-:W-:Y:S01]  /*892e0*/  LOP3.LUT P1, RZ, R158.reuse, 0x2000000, RZ, 0xc0, !PT ;  /* 0x020000009eff7812 */ /* 0x040fe2000782c0ff */
        /* <DEDUP_REMOVED lines=12> */
[C---:B------:R-:W-:Y:S01]  /*893b0*/  LOP3.LUT P6, RZ, R158.reuse, 0x10000, RZ, 0xc0, !PT ;  /* 0x000100009eff7812 */ /* 0x040fe200078cc0ff */
        /* <DEDUP_REMOVED lines=65> */
[----:B------:R-:W-:Y:S02]  /*897d0*/  LOP3.LUT P6, RZ, R158, 0x80000000, RZ, 0xc0, !PT ;  /* 0x800000009eff7812 */ /* 0x000fe400078cc0ff */
        /* <DEDUP_REMOVED lines=356> */
[----:B------:R-:W-:Y:S01]  /*8ae20*/  LOP3.LUT P5, RZ, R160, 0x8000000, RZ, 0xc0, !PT ;  /* 0x08000000a0ff7812 */ /* 0x000fe200078ac0ff */
[----:B------:R-:W2:Y:S08]  /*8ae30*/  LDL.LU R149, [R1+0x1260] ;  /* 0x0012600001957983 */ /* 0x000eb00000300800 */
[----:B------:R-:W-:-:S02]  /*8ae40*/  @P1 LOP3.LUT R24, R24, 0x10, RZ, 0xfc, !PT ;  /* 0x0000001018181812 */ /* 0x000fc400078efcff */
[----:B------:R-:W-:Y:S01]  /*8ae50*/  LOP3.LUT P1, RZ, R161, 0x1, RZ, 0xc0, !PT ;  /* 0x00000001a1ff7812 */ /* 0x000fe2000782c0ff */
        /* <DEDUP_REMOVED lines=185> */
[C---:B------:R-:W-:Y:S02]  /*8b9f0*/  LOP3.LUT P5, RZ, R162.reuse, 0x2, RZ, 0xc0, !PT ;  /* 0x00000002a2ff7812 */ /* 0x040fe400078ac0ff */
        /* <DEDUP_REMOVED lines=119> */
[C---:B------:R-:W-:Y:S01]  /*8c170*/  LOP3.LUT P5, RZ, R162.reuse, 0x100000, RZ, 0xc0, !PT ;  /* 0x00100000a2ff7812 */ /* 0x040fe200078ac0ff */
        /* <DEDUP_REMOVED lines=92> */
[----:B------:R-:W-:Y:S01]  /*8c740*/  LOP3.LUT P1, RZ, R163, 0x20000, RZ, 0xc0, !PT ;  /* 0x00020000a3ff7812 */ /* 0x000fe2000782c0ff */
        /* <DEDUP_REMOVED lines=10> */
[C---:B------:R-:W-:Y:S01]  /*8c7f0*/  LOP3.LUT P5, RZ, R163.reuse, 0x80, RZ, 0xc0, !PT ;  /* 0x00000080a3ff7812 */ /* 0x040fe200078ac0ff */
[----:B------:R-:W-:Y:S01]  /*8c800*/  IMAD.WIDE R16, R142, 0x4, R4 ;  /* 0x000000048e107825 */ /* 0x000fe200078e0204 */
[----:B------:R-:W-:Y:S01]  /*8c810*/  LOP3.LUT P6, RZ, R163, 0x100, RZ, 0xc0, !PT ;  /* 0x00000100a3ff7812 */ /* 0x000fe200078cc0ff */
        /* <DEDUP_REMOVED lines=110> */
[C---:B------:R-:W-:Y:S01]  /*8cf00*/  LOP3.LUT P6, RZ, R163.reuse, 0x8000000, RZ, 0xc0, !PT ;  /* 0x08000000a3ff7812 */ /* 0x040fe200078cc0ff */
        /* <DEDUP_REMOVED lines=168> */
[----:B--2---:R1:W-:Y:S02]  /*8d990*/  @P4 STG.E desc[UR6][R16.64], R144 ;  /* 0x0000009010004986 */ /* 0x0043e4000c101906 */
[----:B-1----:R-:W-:-:S05]  /*8d9a0*/  IMAD.WIDE R16, R143, 0x4, R8 ;  /* 0x000000048f107825 */ /* 0x002fca00078e0208 */
[----:B---3--:R1:W-:Y:S04]  /*8d9b0*/  @P5 STG.E desc[UR6][R16.64], R141 ;  /* 0x0000008d10005986 */ /* 0x0083e8000c101906 */
[----:B-1----:R-:W2:Y:S04]  /*8d9c0*/  LDL.LU R141, [R1+0x6ac] ;  /* 0x0006ac00018d7983 */ /* 0x002ea80000300800 */
[----:B------:R-:W3:Y:S04]  /*8d9d0*/  LDL.LU R144, [R1+0x1f90] ;  /* 0x001f900001907983 */ /* 0x000ee80000300800 */
[----:B------:R-:W3:Y:S01]  /*8d9e0*/  LDL.LU R143, [R1+0x1aa0] ;  /* 0x001aa000018f7983 */ /* 0x000ee20000300800 */
[----:B----4-:R-:W-:-:S05]  /*8d9f0*/  IMAD.WIDE R16, R146, 0x4, R2 ;  /* 0x0000000492107825 */ /* 0x010fca00078e0202 */
[----:B------:R1:W-:Y:S02]  /*8da00*/  @P6 STG.E desc[UR6][R16.64], R142 ;  /* 0x0000008e10006986 */ /* 0x0003e4000c101906 */
[----:B-1----:R-:W-:Y:S02]  /*8da10*/  IMAD.WIDE R16, R146, 0x4, R4 ;  /* 0x0000000492107825 */ /* 0x002fe400078e0204 */
[----:B------:R-:W4:Y:S04]  /*8da20*/  LDL.LU R142, [R1+0x16a0] ;  /* 0x0016a000018e7983 */ /* 0x000f280000300800 */
[----:B------:R1:W-:Y:S04]  /*8da30*/  @P0 STG.E desc[UR6][R16.64], R140 ;  /* 0x0000008c10000986 */ /* 0x0003e8000c101906 */
[----:B-1----:R-:W3:Y:S04]  /*8da40*/  LDL.LU R140, [R1+0x25b8] ;  /* 0x0025b800018c7983 */ /* 0x002ee80000300800 */
[----:B------:R-:W4:Y:S01]  /*8da50*/  LDL.LU R248, [R1+0x12a0] ;  /* 0x0012a00001f87983 */ /* 0x000f220000300800 */
[----:B------:R-:W-:-:S03]  /*8da60*/  LOP3.LUT P1, RZ, R165, 0x800, RZ, 0xc0, !PT ;  /* 0x00000800a5ff7812 */ /* 0x000fc6000782c0ff */
[----:B------:R-:W4:Y:S04]  /*8da70*/  LDL.LU R152, [R1+0x25bc] ;  /* 0x0025bc0001987983 */ /* 0x000f280000300800 */
[----:B------:R-:W4:Y:S01]  /*8da80*/  LDL.LU R81, [R1+0xeb0] ;  /* 0x000eb00001517983 */ /* 0x000f220000300800 */
[----:B------:R-:W-:-:S03]  /*8da90*/  LOP3.LUT R26, R26, 0xffffff7f, RZ, 0xc0, !PT ;  /* 0xffffff7f1a1a7812 */ /* 0x000fc600078ec0ff */
        /* <DEDUP_REMOVED lines=12> */
[----:B------:R-:W4:Y:S06]  /*8db60*/  LDL.LU R147, [R1+0x25c0] ;  /* 0x0025c00001937983 */ /* 0x000f2c0000300800 */
[----:B------:R-:W-:-:S02]  /*8db70*/  @P1 LOP3.LUT R26, R26, 0x200, RZ, 0xfc, !PT ;  /* 0x000002001a1a1812 */ /* 0x000fc400078efcff */
        /* <DEDUP_REMOVED lines=8> */
[----:B------:R-:W-:Y:S02]  /*8dc00*/  LOP3.LUT R26, R26, 0xffffefff, RZ, 0xc0, !PT ;  /* 0xffffefff1a1a7812 */ /* 0x000fe400078ec0ff */
[----:B------:R-:W-:Y:S01]  /*8dc10*/  LOP3.LUT P5, RZ, R165, 0x1, RZ, 0xc0, !PT ;  /* 0x00000001a5ff7812 */ /* 0x000fe200078ac0ff */
[----:B------:R-:W-:-:S08]  /*8dc20*/  IMAD.WIDE R16, R146, 0x4, R6 ;  /* 0x0000000492107825 */ /* 0x000fd000078e0206 */
[----:B------:R-:W-:Y:S02]  /*8dc30*/  @P1 LOP3.LUT R26, R26, 0x1000, RZ, 0xfc, !PT ;  /* 0x000010001a1a1812 */ /* 0x000fe400078efcff */
[C---:B------:R-:W-:Y:S02]  /*8dc40*/  LOP3.LUT P1, RZ, R165.reuse, 0x20, RZ, 0xc0, !PT ;  /* 0x00000020a5ff7812 */ /* 0x040fe4000782c0ff */
[C---:B------:R-:W-:Y:S02]  /*8dc50*/  LOP3.LUT P6, RZ, R165.reuse, 0x2, RZ, 0xc0, !PT ;  /* 0x00000002a5ff7812 */ /* 0x040fe400078cc0ff */
[----:B------:R-:W-:Y:S02]  /*8dc60*/  LOP3.LUT R26, R26, 0xffffdfff, RZ, 0xc0, !PT ;  /* 0xffffdfff1a1a7812 */ /* 0x000fe400078ec0ff */
[----:B------:R-:W-:-:S07]  /*8dc70*/  LOP3.LUT P0, RZ, R165, 0x4, RZ, 0xc0, !PT ;  /* 0x00000004a5ff7812 */ /* 0x000fce000780c0ff */
[----:B------:R-:W-:Y:S02]  /*8dc80*/  @P1 LOP3.LUT R26, R26, 0x2000, RZ, 0xfc, !PT ;  /* 0x000020001a1a1812 */ /* 0x000fe400078efcff */
[----:B------:R-:W-:Y:S02]  /*8dc90*/  LOP3.LUT P1, RZ, R165, 0x10, RZ, 0xc0, !PT ;  /* 0x00000010a5ff7812 */ /* 0x000fe4000782c0ff */
[----:B------:R-:W-:-:S11]  /*8dca0*/  LOP3.LUT R26, R26, 0xffffbfff, RZ, 0xc0, !PT ;  /* 0xffffbfff1a1a7812 */ /* 0x000fd600078ec0ff */
[----:B------:R-:W-:Y:S02]  /*8dcb0*/  @P1 LOP3.LUT R26, R26, 0x4000, RZ, 0xfc, !PT ;  /* 0x000040001a1a1812 */ /* 0x000fe400078efcff */
[----:B------:R-:W-:Y:S01]  /*8dcc0*/  LOP3.LUT P1, RZ, R165, 0x8, RZ, 0xc0, !PT ;  /* 0x00000008a5ff7812 */ /* 0x000fe2000782c0ff */
[----:B------:R1:W-:Y:S02]  /*8dcd0*/  @P4 STG.E desc[UR6][R16.64], R145 ;  /* 0x0000009110004986 */ /* 0x0003e4000c101906 */
        /* <DEDUP_REMOVED lines=9> */
[----:B------:R1:W-:Y:S04]  /*8dd70*/  @P0 STG.E desc[UR6][R16.64], R143 ;  /* 0x0000008f10000986 */ /* 0x0003e8000c101906 */
[----:B-1----:R-:W3:Y:S01]  /*8dd80*/  LDL.LU R143, [R1+0x6b4] ;  /* 0x0006b400018f7983 */ /* 0x002ee20000300800 */
[----:B------:R-:W-:-:S05]  /*8dd90*/  IMAD.WIDE R16, R140, 0x4, R6 ;  /* 0x000000048c107825 */ /* 0x000fca00078e0206 */
        /* <DEDUP_REMOVED lines=31> */
[----:B-1----:R-:W-:Y:S01]  /*8df90*/  IMAD.WIDE R16, R147, 0x4, R8 ;  /* 0x0000000493107825 */ /* 0x002fe200078e0208 */
[C---:B------:R-:W-:Y:S02]  /*8dfa0*/  LOP3.LUT P5, RZ, R165.reuse, 0x8000, RZ, 0xc0, !PT ;  /* 0x00008000a5ff7812 */ /* 0x040fe400078ac0ff */
[C---:B------:R-:W-:Y:S02]  /*8dfb0*/  LOP3.LUT P6, RZ, R165.reuse, 0x10000, RZ, 0xc0, !PT ;  /* 0x00010000a5ff7812 */ /* 0x040fe400078cc0ff */
[----:B------:R2:W-:Y:S01]  /*8dfc0*/  @P2 STG.E desc[UR6][R16.64], R145 ;  /* 0x0000009110002986 */ /* 0x0005e2000c101906 */
[----:B------:R-:W-:Y:S01]  /*8dfd0*/  LOP3.LUT P0, RZ, R165, 0x20000, RZ, 0xc0, !PT ;  /* 0x00020000a5ff7812 */ /* 0x000fe2000780c0ff */
[----:B--2---:R-:W-:-:S05]  /*8dfe0*/  IMAD.WIDE R16, R141, 0x4, R2 ;  /* 0x000000048d107825 */ /* 0x004fca00078e0202 */
[----:B------:R1:W-:Y:S02]  /*8dff0*/  @P3 STG.E desc[UR6][R16.64], R146 ;  /* 0x0000009210003986 */ /* 0x0003e4000c101906 */
[----:B-1----:R-:W-:-:S05]  /*8e000*/  IMAD.WIDE R16, R141, 0x4, R4 ;  /* 0x000000048d107825 */ /* 0x002fca00078e0204 */
[----:B---3--:R1:W-:Y:S02]  /*8e010*/  @P4 STG.E desc[UR6][R16.64], R144 ;  /* 0x0000009010004986 */ /* 0x0083e4000c101906 */
[----:B-1----:R-:W-:-:S05]  /*8e020*/  IMAD.WIDE R16, R141, 0x4, R6 ;  /* 0x000000048d107825 */ /* 0x002fca00078e0206 */
[----:B------:R1:W-:Y:S02]  /*8e030*/  @P5 STG.E desc[UR6][R16.64], R143 ;  /* 0x0000008f10005986 */ /* 0x0003e4000c101906 */
[----:B-1----:R-:W-:-:S05]  /*8e040*/  IMAD.WIDE R16, R141, 0x4, R8 ;  /* 0x000000048d107825 */ /* 0x002fca00078e0208 */
[----:B------:R1:W-:Y:S04]  /*8e050*/  @P6 STG.E desc[UR6][R16.64], R166 ;  /* 0x000000a610006986 */ /* 0x0003e8000c101906 */
[----:B-1----:R-:W2:Y:S04]  /*8e060*/  LDL.LU R166, [R1+0x2894] ;  /* 0x0028940001a67983 */ /* 0x002ea80000300800 */
[----:B------:R-:W3:Y:S01]  /*8e070*/  LDL.LU R143, [R1+0x1aa8] ;  /* 0x001aa800018f7983 */ /* 0x000ee20000300800 */
[----:B----4-:R-:W-:-:S03]  /*8e080*/  IMAD.WIDE R16, R142, 0x4, R2 ;  /* 0x000000048e107825 */ /* 0x010fc600078e0202 */
[----:B------:R-:W4:Y:S04]  /*8e090*/  LDL.LU R141, [R1+0x16a8] ;  /* 0x0016a800018d7983 */ /* 0x000f280000300800 */
[----:B------:R-:W2:Y:S04]  /*8e0a0*/  LDL.LU R245, [R1+0x12a8] ;  /* 0x0012a80001f57983 */ /* 0x000ea80000300800 */
[----:B------:R-:W2:Y:S04]  /*8e0b0*/  LDL.LU R249, [R1+0xeb8] ;  /* 0x000eb80001f97983 */ /* 0x000ea80000300800 */
[----:B------:R1:W-:Y:S04]  /*8e0c0*/  @P0 STG.E desc[UR6][R16.64], R140 ;  /* 0x0000008c10000986 */ /* 0x0003e8000c101906 */
[----:B------:R-:W2:Y:S04]  /*8e0d0*/  LDL.LU R244, [R1+0xab8] ;  /* 0x000ab80001f47983 */ /* 0x000ea80000300800 */
[----:B-1----:R-:W2:Y:S04]  /*8e0e0*/  LDL.LU R140, [R1+0x25cc] ;  /* 0x0025cc00018c7983 */ /* 0x002ea80000300800 */
[----:B------:R-:W2:Y:S01]  /*8e0f0*/  LDL.LU R248, [R1+0x6b8] ;  /* 0x0006b80001f87983 */ /* 0x000ea20000300800 */
[----:B------:R-:W-:-:S02]  /*8e100*/  LOP3.LUT P1, RZ, R165, 0x40000000, RZ, 0xc0, !PT ;  /* 0x40000000a5ff7812 */ /* 0x000fc4000782c0ff */
        /* <DEDUP_REMOVED lines=46> */
[----:B--2---:R1:W-:Y:S04]  /*8e3f0*/  @P6 STG.E desc[UR6][R16.64], R245 ;  /* 0x000000f510006986 */ /* 0x0043e8000c101906 */
[----:B------:R-:W2:Y:S01]  /*8e400*/  LDL.LU R142, [R1+0x25d8] ;  /* 0x0025d800018e7983 */ /* 0x000ea20000300800 */
        /* <DEDUP_REMOVED lines=27> */
[----:B------:R-:W-:Y:S02]  /*8e5c0*/  LOP3.LUT P2, RZ, R165, 0x80000000, RZ, 0xc0, !PT ;  /* 0x80000000a5ff7812 */ /* 0x000fe4000784c0ff */
[----:B------:R-:W-:Y:S01]  /*8e5d0*/  LOP3.LUT P3, RZ, R166, 0x1, RZ, 0xc0, !PT ;  /* 0x00000001a6ff7812 */ /* 0x000fe2000786c0ff */
[----:B-1----:R-:W-:-:S08]  /*8e5e0*/  IMAD.WIDE R16, R145, 0x4, R4 ;  /* 0x0000000491107825 */ /* 0x002fd000078e0204 */
[----:B------:R1:W-:Y:S01]  /*8e5f0*/  @P1 STG.E desc[UR6][R16.64], R148 ;  /* 0x0000009410001986 */ /* 0x0003e2000c101906 */
[C---:B------:R-:W-:Y:S01]  /*8e600*/  LOP3.LUT P4, RZ, R166.reuse, 0x2, RZ, 0xc0, !PT ;  /* 0x00000002a6ff7812 */ /* 0x040fe2000788c0ff */
[C---:B-1----:R-:W-:Y:S01]  /*8e610*/  IMAD.WIDE R16, R145.reuse, 0x4, R6 ;  /* 0x0000000491107825 */ /* 0x042fe200078e0206 */
[C---:B------:R-:W-:Y:S01]  /*8e620*/  LOP3.LUT P5, RZ, R166.reuse, 0x4, RZ, 0xc0, !PT ;  /* 0x00000004a6ff7812 */ /* 0x040fe200078ac0ff */
[----:B------:R-:W4:Y:S04]  /*8e630*/  LDL.LU R148, [R1+0x25e4] ;  /* 0x0025e40001947983 */ /* 0x000f280000300800 */
[----:B------:R1:W-:Y:S01]  /*8e640*/  @P2 STG.E desc[UR6][R16.64], R147 ;  /* 0x0000009310002986 */ /* 0x0003e2000c101906 */
[----:B------:R-:W-:Y:S01]  /*8e650*/  LOP3.LUT P6, RZ, R166, 0x8, RZ, 0xc0, !PT ;  /* 0x00000008a6ff7812 */ /* 0x000fe200078cc0ff */
[----:B-1----:R-:W-:-:S05]  /*8e660*/  IMAD.WIDE R16, R145, 0x4, R8 ;  /* 0x0000000491107825 */ /* 0x002fca00078e0208 */
[----:B------:R2:W-:Y:S01]  /*8e670*/  @P3 STG.E desc[UR6][R16.64], R146 ;  /* 0x0000009210003986 */ /* 0x0005e2000c101906 */
        /* <DEDUP_REMOVED lines=23> */
[----:B------:R-:W-:Y:S01]  /*8e7f0*/  LOP3.LUT R27, R27, 0xff7fffff, RZ, 0xc0, !PT ;  /* 0xff7fffff1b1b7812 */ /* 0x000fe200078ec0ff */
[----:B------:R-:W4:Y:S01]  /*8e800*/  LDL.LU R145, [R1+0x1fa8] ;  /* 0x001fa80001917983 */ /* 0x000f220000300800 */
[C---:B------:R-:W-:Y:S02]  /*8e810*/  LOP3.LUT P4, RZ, R166.reuse, 0x20, RZ, 0xc0, !PT ;  /* 0x00000020a6ff7812 */ /* 0x040fe4000788c0ff */
[C---:B------:R-:W-:Y:S01]  /*8e820*/  LOP3.LUT P5, RZ, R166.reuse, 0x40, RZ, 0xc0, !PT ;  /* 0x00000040a6ff7812 */ /* 0x040fe200078ac0ff */
[----:B------:R-:W4:Y:S01]  /*8e830*/  LDL.LU R146, [R1+0x1ab8] ;  /* 0x001ab80001927983 */ /* 0x000f220000300800 */
[C---:B------:R-:W-:Y:S02]  /*8e840*/  LOP3.LUT P6, RZ, R166.reuse, 0x80, RZ, 0xc0, !PT ;  /* 0x00000080a6ff7812 */ /* 0x040fe400078cc0ff */
[----:B------:R-:W-:Y:S01]  /*8e850*/  LOP3.LUT P0, RZ, R166, 0x100, RZ, 0xc0, !PT ;  /* 0x00000100a6ff7812 */ /* 0x000fe2000780c0ff */
[----:B------:R-:W4:Y:S02]  /*8e860*/  LDL.LU R144, [R1+0x16b8] ;  /* 0x0016b80001907983 */ /* 0x000f240000300800 */
        /* <DEDUP_REMOVED lines=33> */
[----:B------:R1:W-:Y:S04]  /*8ea80*/  @P0 STG.E desc[UR6][R16.64], R244 ;  /* 0x000000f410000986 */ /* 0x0003e8000c101906 */
[----:B------:R-:W4:Y:S04]  /*8ea90*/  LDL.LU R140, [R1+0xac8] ;  /* 0x000ac800018c7983 */ /* 0x000f280000300800 */
[----:B------:R-:W4:Y:S01]  /*8eaa0*/  LDL.LU R147, [R1+0x25ec] ;  /* 0x0025ec0001937983 */ /* 0x000f220000300800 */
[----:B-1----:R-:W-:-:S05]  /*8eab0*/  IMAD.WIDE R16, R83, 0x4, R2 ;  /* 0x0000000453107825 */ /* 0x002fca00078e0202 */
        /* <DEDUP_REMOVED lines=21> */
[----:B------:R1:W-:Y:S04]  /*8ec10*/  @P1 STG.E desc[UR6][R16.64], R167 ;  /* 0x000000a710001986 */ /* 0x0003e8000c101906 */
[----:B-1----:R-:W4:Y:S01]  /*8ec20*/  LDL.LU R167, [R1+0x2890] ;  /* 0x0028900001a77983 */ /* 0x002f220000300800 */
[----:B------:R-:W-:Y:S02]  /*8ec30*/  LOP3.LUT P1, RZ, R27, 0x800000, RZ, 0xc0, !PT ;  /* 0x008000001bff7812 */ /* 0x000fe4000782c0ff */
[C---:B------:R-:W-:Y:S01]  /*8ec40*/  LOP3.LUT P2, RZ, R166.reuse, 0x40000, RZ, 0xc0, !PT ;  /* 0x00040000a6ff7812 */ /* 0x040fe2000784c0ff */
[----:B------:R-:W4:Y:S01]  /*8ec50*/  LDL.LU R82, [R1+0x25f4] ;  /* 0x0025f40001527983 */ /* 0x000f220000300800 */
[C---:B------:R-:W-:Y:S02]  /*8ec60*/  LOP3.LUT P3, RZ, R166.reuse, 0x80000, RZ, 0xc0, !PT ;  /* 0x00080000a6ff7812 */ /* 0x040fe4000786c0ff */
[----:B------:R-:W-:-:S02]  /*8ec70*/  LOP3.LUT P4, RZ, R166, 0x100000, RZ, 0xc0, !PT ;  /* 0x00100000a6ff7812 */ /* 0x000fc4000788c0ff */
        /* <DEDUP_REMOVED lines=8> */
[----:B------:R1:W-:Y:S02]  /*8ed00*/  @P3 STG.E desc[UR6][R16.64], R144 ;  /* 0x0000009010003986 */ /* 0x0003e4000c101906 */
[----:B-1----:R-:W-:-:S05]  /*8ed10*/  IMAD.WIDE R16, R143, 0x4, R8 ;  /* 0x000000048f107825 */ /* 0x002fca00078e0208 */
[----:B---3--:R4:W-:Y:S02]  /*8ed20*/  @P4 STG.E desc[UR6][R16.64], R141 ;  /* 0x0000008d10004986 */ /* 0x0089e4000c101906 */
[----:B----4-:R-:W-:-:S05]  /*8ed30*/  IMAD.WIDE R16, R147, 0x4, R2 ;  /* 0x0000000493107825 */ /* 0x010fca00078e0202 */
[----:B------:R1:W-:Y:S02]  /*8ed40*/  @P5 STG.E desc[UR6][R16.64], R142 ;  /* 0x0000008e10005986 */ /* 0x0003e4000c101906 */
        /* <DEDUP_REMOVED lines=11> */
[----:B------:R-:W-:-:S03]  /*8ee00*/  LOP3.LUT P4, RZ, R166, 0x1000000, RZ, 0xc0, !PT ;  /* 0x01000000a6ff7812 */ /* 0x000fc6000788c0ff */
[----:B------:R-:W4:Y:S01]  /*8ee10*/  LDL.LU R140, [R1+0xecc] ;  /* 0x000ecc00018c7983 */ /* 0x000f220000300800 */
[----:B------:R-:W-:Y:S01]  /*8ee20*/  IMAD.WIDE R16, R147, 0x4, R8 ;  /* 0x0000000493107825 */ /* 0x000fe200078e0208 */
[----:B------:R-:W-:Y:S02]  /*8ee30*/  LOP3.LUT R27, R27, 0xffff7fff, RZ, 0xc0, !PT ;  /* 0xffff7fff1b1b7812 */ /* 0x000fe400078ec0ff */
[C---:B------:R-:W-:Y:S02]  /*8ee40*/  LOP3.LUT P5, RZ, R166.reuse, 0x2000000, RZ, 0xc0, !PT ;  /* 0x02000000a6ff7812 */ /* 0x040fe400078ac0ff */
[C---:B------:R-:W-:Y:S02]  /*8ee50*/  LOP3.LUT P6, RZ, R166.reuse, 0x4000000, RZ, 0xc0, !PT ;  /* 0x04000000a6ff7812 */ /* 0x040fe400078cc0ff */
[----:B------:R-:W-:Y:S02]  /*8ee60*/  LOP3.LUT P0, RZ, R166, 0x8000000, RZ, 0xc0, !PT ;  /* 0x08000000a6ff7812 */ /* 0x000fe4000780c0ff */
[----:B---3--:R1:W-:Y:S04]  /*8ee70*/  @P4 STG.E desc[UR6][R16.64], R142 ;  /* 0x0000008e10004986 */ /* 0x0083e8000c101906 */
[----:B-1----:R-:W3:Y:S01]  /*8ee80*/  LDL.LU R142, [R1+0xacc] ;  /* 0x000acc00018e7983 */ /* 0x002ee20000300800 */
[----:B--2---:R-:W-:-:S03]  /*8ee90*/  LOP3.LUT P1, RZ, R167, 0x10, RZ, 0xc0, !PT ;  /* 0x00000010a7ff7812 */ /* 0x004fc6000782c0ff */
[----:B------:R-:W2:Y:S04]  /*8eea0*/  LDL.LU R81, [R1+0x6cc] ;  /* 0x0006cc0001517983 */ /* 0x000ea80000300800 */
[----:B------:R-:W2:Y:S04]  /*8eeb0*/  LDL.LU R83, [R1+0x2cc] ;  /* 0x0002cc0001537983 */ /* 0x000ea80000300800 */
[----:B------:R-:W2:Y:S02]  /*8eec0*/  LDL.LU R150, [R1+0x25f8] ;  /* 0x0025f80001967983 */ /* 0x000ea40000300800 */
[----:B------:R-:W-:-:S02]  /*8eed0*/  @P1 LOP3.LUT R27, R27, 0x8000, RZ, 0xfc, !PT ;  /* 0x000080001b1b1812 */ /* 0x000fc400078efcff */
[----:B------:R-:W-:Y:S01]  /*8eee0*/  LOP3.LUT P1, RZ, R167, 0x8, RZ, 0xc0, !PT ;  /* 0x00000008a7ff7812 */ /* 0x000fe2000782c0ff */
[----:B------:R-:W2:Y:S01]  /*8eef0*/  LDL.LU R152, [R1+0x1fb0] ;  /* 0x001fb00001987983 */ /* 0x000ea20000300800 */
[----:B------:R-:W-:-:S03]  /*8ef00*/  LOP3.LUT R27, R27, 0xfffeffff, RZ, 0xc0, !PT ;  /* 0xfffeffff1b1b7812 */ /* 0x000fc600078ec0ff */
[----:B------:R-:W2:Y:S01]  /*8ef10*/  LDL.LU R151, [R1+0x1ac0] ;  /* 0x001ac00001977983 */ /* 0x000ea20000300800 */
[----:B----4-:R-:W-:-:S03]  /*8ef20*/  IMAD.WIDE R16, R143, 0x4, R2 ;  /* 0x000000048f107825 */ /* 0x010fc600078e0202 */
[----:B------:R-:W4:Y:S04]  /*8ef30*/  LDL.LU R149, [R1+0x16c0] ;  /* 0x0016c00001957983 */ /* 0x000f280000300800 */
        /* <DEDUP_REMOVED lines=15> */
[----:B------:R1:W-:Y:S10]  /*8f030*/  @P5 STG.E desc[UR6][R16.64], R145 ;  /* 0x0000009110005986 */ /* 0x0003f4000c101906 */
[----:B------:R-:W-:-:S02]  /*8f040*/  @P1 LOP3.LUT R27, R27, 0x200000, RZ, 0xfc, !PT ;  /* 0x002000001b1b1812 */ /* 0x000fc400078efcff */
[----:B------:R-:W-:Y:S01]  /*8f050*/  LOP3.LUT P1, RZ, R166, 0x20000000, RZ, 0xc0, !PT ;  /* 0x20000000a6ff7812 */ /* 0x000fe2000782c0ff */
[----:B-1----:R-:W-:Y:S01]  /*8f060*/  IMAD.WIDE R16, R143, 0x4, R4 ;  /* 0x000000048f107825 */ /* 0x002fe200078e0204 */
[----:B------:R-:W-:-:S04]  /*8f070*/  LOP3.LUT R27, R27, 0xffbfffff, RZ, 0xc0, !PT ;  /* 0xffbfffff1b1b7812 */ /* 0x000fc800078ec0ff */
[----:B------:R1:W-:Y:S07]  /*8f080*/  @P6 STG.E desc[UR6][R16.64], R146 ;  /* 0x0000009210006986 */ /* 0x0003ee000c101906 */
[----:B------:R-:W-:Y:S02]  /*8f090*/  @P1 LOP3.LUT R27, R27, 0x400000, RZ, 0xfc, !PT ;  /* 0x004000001b1b1812 */ /* 0x000fe400078efcff */
[----:B------:R-:W-:Y:S01]  /*8f0a0*/  LOP3.LUT P1, RZ, R166, 0x10000000, RZ, 0xc0, !PT ;  /* 0x10000000a6ff7812 */ /* 0x000fe2000782c0ff */
[----:B-1----:R-:W-:-:S05]  /*8f0b0*/  IMAD.WIDE R16, R143, 0x4, R6 ;  /* 0x000000048f107825 */ /* 0x002fca00078e0206 */
[----:B------:R1:W-:Y:S04]  /*8f0c0*/  @P0 STG.E desc[UR6][R16.64], R144 ;  /* 0x0000009010000986 */ /* 0x0003e8000c101906 */
[----:B-1----:R-:W4:Y:S01]  /*8f0d0*/  LDL.LU R144, [R1+0x25fc] ;  /* 0x0025fc0001907983 */ /* 0x002f220000300800 */
[----:B------:R-:W-:-:S03]  /*8f0e0*/  IMAD.WIDE R16, R143, 0x4, R8 ;  /* 0x000000048f107825 */ /* 0x000fc600078e0208 */
        /* <DEDUP_REMOVED lines=10> */
[----:B------:R-:W4:Y:S04]  /*8f190*/  LDL.LU R141, [R1+0x1fb4] ;  /* 0x001fb400018d7983 */ /* 0x000f280000300800 */
[----:B-1----:R-:W4:Y:S01]  /*8f1a0*/  LDL.LU R140, [R1+0x2600] ;  /* 0x00260000018c7983 */ /* 0x002f220000300800 */
[----:B------:R-:W-:-:S05]  /*8f1b0*/  IMAD.WIDE R16, R82, 0x4, R4 ;  /* 0x0000000452107825 */ /* 0x000fca00078e0204 */
[----:B---3--:R1:W-:Y:S04]  /*8f1c0*/  @P1 STG.E desc[UR6][R16.64], R142 ;  /* 0x0000008e10001986 */ /* 0x0083e8000c101906 */
[----:B-1----:R-:W3:Y:S01]  /*8f1d0*/  LDL.LU R142, [R1+0x1ac4] ;  /* 0x001ac400018e7983 */ /* 0x002ee20000300800 */
[----:B------:R-:W-:Y:S01]  /*8f1e0*/  LOP3.LUT P1, RZ, R27, 0x100000, RZ, 0xc0, !PT ;  /* 0x001000001bff7812 */ /* 0x000fe2000782c0ff */
[----:B------:R-:W-:-:S12]  /*8f1f0*/  IMAD.WIDE R16, R82, 0x4, R6 ;  /* 0x0000000452107825 */ /* 0x000fd800078e0206 */
[----:B--2---:R1:W-:Y:S01]  /*8f200*/  @P1 STG.E desc[UR6][R16.64], R81 ;  /* 0x0000005110001986 */ /* 0x0043e2000c101906 */
        /* <DEDUP_REMOVED lines=14> */
[C---:B------:R-:W-:Y:S01]  /*8f2f0*/  LOP3.LUT P3, RZ, R167.reuse, 0x40, RZ, 0xc0, !PT ;  /* 0x00000040a7ff7812 */ /* 0x040fe2000786c0ff */
[----:B-1----:R-:W-:Y:S01]  /*8f300*/  IMAD.WIDE R16, R150, 0x4, R8 ;  /* 0x0000000496107825 */ /* 0x002fe200078e0208 */
[C---:B------:R-:W-:Y:S01]  /*8f310*/  LOP3.LUT P4, RZ, R167.reuse, 0x80, RZ, 0xc0, !PT ;  /* 0x00000080a7ff7812 */ /* 0x040fe2000788c0ff */
[----:B------:R-:W2:Y:S01]  /*8f320*/  LDL.LU R150, [R1+0x2608] ;  /* 0x0026080001967983 */ /* 0x000ea20000300800 */
[C---:B------:R-:W-:Y:S02]  /*8f330*/  LOP3.LUT P5, RZ, R167.reuse, 0x100, RZ, 0xc0, !PT ;  /* 0x00000100a7ff7812 */ /* 0x040fe400078ac0ff */
[----:B------:R-:W-:-:S02]  /*8f340*/  LOP3.LUT P6, RZ, R167, 0x200, RZ, 0xc0, !PT ;  /* 0x00000200a7ff7812 */ /* 0x000fc400078cc0ff */
[----:B------:R-:W-:Y:S01]  /*8f350*/  LOP3.LUT P0, RZ, R167, 0x400, RZ, 0xc0, !PT ;  /* 0x00000400a7ff7812 */ /* 0x000fe2000780c0ff */
        /* <DEDUP_REMOVED lines=8> */
[----:B------:R1:W-:Y:S02]  /*8f3e0*/  @P5 STG.E desc[UR6][R16.64], R143 ;  /* 0x0000008f10005986 */ /* 0x0003e4000c101906 */
[C---:B-1----:R-:W-:Y:S02]  /*8f3f0*/  IMAD.WIDE R16, R140.reuse, 0x4, R2 ;  /* 0x000000048c107825 */ /* 0x042fe400078e0202 */
[----:B------:R-:W4:Y:S04]  /*8f400*/  LDL.LU R143, [R1+0x16c4] ;  /* 0x0016c400018f7983 */ /* 0x000f280000300800 */
[----:B------:R1:W-:Y:S04]  /*8f410*/  @P6 STG.E desc[UR6][R16.64], R141 ;  /* 0x0000008d10006986 */ /* 0x0003e8000c101906 */
[----:B------:R-:W2:Y:S04]  /*8f420*/  LDL.LU R81, [R1+0x12c4] ;  /* 0x0012c40001517983 */ /* 0x000ea80000300800 */
[----:B------:R-:W2:Y:S01]  /*8f430*/  LDL.LU R82, [R1+0xed4] ;  /* 0x000ed40001527983 */ /* 0x000ea20000300800 */
[----:B-1----:R-:W-:-:S03]  /*8f440*/  IMAD.WIDE R16, R140, 0x4, R4 ;  /* 0x000000048c107825 */ /* 0x002fc600078e0204 */
[----:B------:R-:W2:Y:S04]  /*8f450*/  LDL.LU R83, [R1+0xad4] ;  /* 0x000ad40001537983 */ /* 0x000ea80000300800 */
[----:B------:R-:W2:Y:S04]  /*8f460*/  LDL.LU R141, [R1+0x6d4] ;  /* 0x0006d400018d7983 */ /* 0x000ea80000300800 */
[----:B---3--:R1:W-:Y:S04]  /*8f470*/  @P0 STG.E desc[UR6][R16.64], R142 ;  /* 0x0000008e10000986 */ /* 0x0083e8000c101906 */
[----:B-1----:R-:W3:Y:S01]  /*8f480*/  LDL.LU R142, [R1+0x2604] ;  /* 0x00260400018e7983 */ /* 0x002ee20000300800 */
[----:B------:R-:W-:-:S02]  /*8f490*/  LOP3.LUT P1, RZ, R167, 0x800000, RZ, 0xc0, !PT ;  /* 0x00800000a7ff7812 */ /* 0x000fc4000782c0ff */
[----:B------:R-:W-:Y:S01]  /*8f4a0*/  LOP3.LUT R27, R27, 0xffffff7f, RZ, 0xc0, !PT ;  /* 0xffffff7f1b1b7812 */ /* 0x000fe200078ec0ff */
[----:B------:R-:W3:Y:S04]  /*8f4b0*/  LDL.LU R152, [R1+0x1fb8] ;  /* 0x001fb80001987983 */ /* 0x000ee80000300800 */
[----:B------:R-:W3:Y:S04]  /*8f4c0*/  LDL.LU R151, [R1+0x1ac8] ;  /* 0x001ac80001977983 */ /* 0x000ee80000300800 */
[----:B------:R-:W3:Y:S02]  /*8f4d0*/  LDL.LU R149, [R1+0x16c8] ;  /* 0x0016c80001957983 */ /* 0x000ee40000300800 */
[----:B------:R-:W-:-:S02]  /*8f4e0*/  @P1 LOP3.LUT R27, R27, 0x80, RZ, 0xfc, !PT ;  /* 0x000000801b1b1812 */ /* 0x000fc400078efcff */
[C---:B------:R-:W-:Y:S02]  /*8f4f0*/  LOP3.LUT P1, RZ, R167.reuse, 0x400000, RZ, 0xc0, !PT ;  /* 0x00400000a7ff7812 */ /* 0x040fe4000782c0ff */
[C---:B------:R-:W-:Y:S02]  /*8f500*/  LOP3.LUT P4, RZ, R167.reuse, 0x800, RZ, 0xc0, !PT ;  /* 0x00000800a7ff7812 */ /* 0x040fe4000788c0ff */
[----:B------:R-:W-:Y:S01]  /*8f510*/  LOP3.LUT P5, RZ, R167, 0x1000, RZ, 0xc0, !PT ;  /* 0x00001000a7ff7812 */ /* 0x000fe200078ac0ff */
[----:B------:R-:W-:Y:S01]  /*8f520*/  IMAD.WIDE R16, R140, 0x4, R6 ;  /* 0x000000048c107825 */ /* 0x000fe200078e0206 */
[----:B------:R-:W-:Y:S01]  /*8f530*/  LOP3.LUT R27, R27, 0xfffffeff, RZ, 0xc0, !PT ;  /* 0xfffffeff1b1b7812 */ /* 0x000fe200078ec0ff */
[----:B------:R-:W3:Y:S01]  /*8f540*/  LDL.LU R148, [R1+0x12c8] ;  /* 0x0012c80001947983 */ /* 0x000ee20000300800 */
[C---:B------:R-:W-:Y:S02]  /*8f550*/  LOP3.LUT P6, RZ, R167.reuse, 0x2000, RZ, 0xc0, !PT ;  /* 0x00002000a7ff7812 */ /* 0x040fe400078cc0ff */
[----:B------:R-:W-:Y:S01]  /*8f560*/  LOP3.LUT P0, RZ, R167, 0x4000, RZ, 0xc0, !PT ;  /* 0x00004000a7ff7812 */ /* 0x000fe2000780c0ff */
[----:B------:R-:W3:Y:S02]  /*8f570*/  LDL.LU R147, [R1+0xed8] ;  /* 0x000ed80001937983 */ /* 0x000ee40000300800 */
[----:B------:R-:W-:-:S02]  /*8f580*/  @P1 LOP3.LUT R27, R27, 0x100, RZ, 0xfc, !PT ;  /* 0x000001001b1b1812 */ /* 0x000fc400078efcff */
[----:B------:R-:W-:Y:S01]  /*8f590*/  LOP3.LUT P1, RZ, R167, 0x200000, RZ, 0xc0, !PT ;  /* 0x00200000a7ff7812 */ /* 0x000fe2000782c0ff */
[----:B------:R-:W3:Y:S01]  /*8f5a0*/  LDL.LU R145, [R1+0xad8] ;  /* 0x000ad80001917983 */ /* 0x000ee20000300800 */
[----:B------:R-:W-:-:S03]  /*8f5b0*/  LOP3.LUT R27, R27, 0xfffffdff, RZ, 0xc0, !PT ;  /* 0xfffffdff1b1b7812 */ /* 0x000fc600078ec0ff */
[----:B------:R-:W3:Y:S04]  /*8f5c0*/  LDL.LU R146, [R1+0x260c] ;  /* 0x00260c0001927983 */ /* 0x000ee80000300800 */
[----:B------:R-:W3:Y:S04]  /*8f5d0*/  LDL.LU R144, [R1+0x1fbc] ;  /* 0x001fbc0001907983 */ /* 0x000ee80000300800 */
[----:B------:R-:W-:Y:S02]  /*8f5e0*/  @P1 LOP3.LUT R27, R27, 0x200, RZ, 0xfc, !PT ;  /* 0x000002001b1b1812 */ /* 0x000fe400078efcff */
        /* <DEDUP_REMOVED lines=16> */
[----:B----4-:R1:W-:Y:S02]  /*8f6f0*/  @P4 STG.E desc[UR6][R16.64], R143 ;  /* 0x0000008f10004986 */ /* 0x0103e4000c101906 */
[----:B-1----:R-:W-:Y:S02]  /*8f700*/  IMAD.WIDE R16, R140, 0x4, R8 ;  /* 0x000000048c107825 */ /* 0x002fe400078e0208 */
[----:B------:R-:W4:Y:S04]  /*8f710*/  LDL.LU R143, [R1+0x1acc] ;  /* 0x001acc00018f7983 */ /* 0x000f280000300800 */
[----:B--2---:R3:W-:Y:S04]  /*8f720*/  @P5 STG.E desc[UR6][R16.64], R81 ;  /* 0x0000005110005986 */ /* 0x0047e8000c101906 */
[----:B------:R-:W2:Y:S01]  /*8f730*/  LDL.LU R140, [R1+0x2610] ;  /* 0x00261000018c7983 */ /* 0x000ea20000300800 */
[----:B---3--:R-:W-:-:S05]  /*8f740*/  IMAD.WIDE R16, R142, 0x4, R2 ;  /* 0x000000048e107825 */ /* 0x008fca00078e0202 */
[----:B------:R1:W-:Y:S02]  /*8f750*/  @P6 STG.E desc[UR6][R16.64], R82 ;  /* 0x0000005210006986 */ /* 0x0003e4000c101906 */
[----:B-1----:R-:W-:-:S05]  /*8f760*/  IMAD.WIDE R16, R142, 0x4, R4 ;  /* 0x000000048e107825 */ /* 0x002fca00078e0204 */
[----:B------:R1:W-:Y:S02]  /*8f770*/  @P0 STG.E desc[UR6][R16.64], R83 ;  /* 0x0000005310000986 */ /* 0x0003e4000c101906 */
[----:B-1----:R-:W-:-:S05]  /*8f780*/  IMAD.WIDE R16, R142, 0x4, R6 ;  /* 0x000000048e107825 */ /* 0x002fca00078e0206 */
[----:B------:R1:W-:Y:S01]  /*8f790*/  @P1 STG.E desc[UR6][R16.64], R141 ;  /* 0x0000008d10001986 */ /* 0x0003e2000c101906 */
[C---:B------:R-:W-:Y:S01]  /*8f7a0*/  LOP3.LUT P1, RZ, R27.reuse, 0x4000, RZ, 0xc0, !PT ;  /* 0x000040001bff7812 */ /* 0x040fe2000782c0ff */
[----:B-1----:R-:W-:Y:S02]  /*8f7b0*/  IMAD.WIDE R16, R142, 0x4, R8 ;  /* 0x000000048e107825 */ /* 0x002fe400078e0208 */
[----:B------:R-:W3:Y:S04]  /*8f7c0*/  LDL.LU R141, [R1+0x16cc] ;  /* 0x0016cc00018d7983 */ /* 0x000ee80000300800 */
[----:B------:R-:W3:Y:S06]  /*8f7d0*/  LDL.LU R142, [R1+0x2614] ;  /* 0x00261400018e7983 */ /* 0x000eec0000300800 */
[----:B------:R1:W-:Y:S04]  /*8f7e0*/  @P1 STG.E desc[UR6][R16.64], R168 ;  /* 0x000000a810001986 */ /* 0x0003e8000c101906 */
[----:B-1----:R-:W4:Y:S01]  /*8f7f0*/  LDL.LU R168, [R1+0x2888] ;  /* 0x0028880001a87983 */ /* 0x002f220000300800 */
        /* <DEDUP_REMOVED lines=21> */
[----:B----4-:R1:W-:Y:S04]  /*8f950*/  @P1 STG.E desc[UR6][R16.64], R168 ;  /* 0x000000a810001986 */ /* 0x0103e8000c101906 */
[----:B-1----:R-:W4:Y:S01]  /*8f960*/  LDL.LU R168, [R1+0x2884] ;  /* 0x0028840001a87983 */ /* 0x002f220000300800 */
[----:B------:R-:W-:-:S05]  /*8f970*/  IMAD.WIDE R16, R146, 0x4, R8 ;  /* 0x0000000492107825 */ /* 0x000fca00078e0208 */
[----:B------:R1:W-:Y:S04]  /*8f980*/  @P2 STG.E desc[UR6][R16.64], R170 ;  /* 0x000000aa10002986 */ /* 0x0003e8000c101906 */
[----:B-1----:R-:W4:Y:S01]  /*8f990*/  LDL.LU R170, [R1+0x2880] ;  /* 0x0028800001aa7983 */ /* 0x002f220000300800 */
[C---:B------:R-:W-:Y:S02]  /*8f9a0*/  LOP3.LUT P3, RZ, R167.reuse, 0x2000000, RZ, 0xc0, !PT ;  /* 0x02000000a7ff7812 */ /* 0x040fe4000786c0ff */
[C---:B------:R-:W-:Y:S01]  /*8f9b0*/  LOP3.LUT P4, RZ, R167.reuse, 0x4000000, RZ, 0xc0, !PT ;  /* 0x04000000a7ff7812 */ /* 0x040fe2000788c0ff */
[----:B--2---:R-:W-:Y:S01]  /*8f9c0*/  IMAD.WIDE R16, R140, 0x4, R2 ;  /* 0x000000048c107825 */ /* 0x004fe200078e0202 */
[C---:B------:R-:W-:Y:S02]  /*8f9d0*/  LOP3.LUT P5, RZ, R167.reuse, 0x8000000, RZ, 0xc0, !PT ;  /* 0x08000000a7ff7812 */ /* 0x040fe400078ac0ff */
[----:B------:R-:W-:-:S07]  /*8f9e0*/  LOP3.LUT P6, RZ, R167, 0x10000000, RZ, 0xc0, !PT ;  /* 0x10000000a7ff7812 */ /* 0x000fce00078cc0ff */
[----:B------:R1:W-:Y:S01]  /*8f9f0*/  @P3 STG.E desc[UR6][R16.64], R144 ;  /* 0x0000009010003986 */ /* 0x0003e2000c101906 */
[----:B------:R-:W-:Y:S01]  /*8fa00*/  LOP3.LUT P0, RZ, R167, 0x20000000, RZ, 0xc0, !PT ;  /* 0x20000000a7ff7812 */ /* 0x000fe2000780c0ff */
[----:B-1----:R-:W-:-:S05]  /*8fa10*/  IMAD.WIDE R16, R140, 0x4, R4 ;  /* 0x000000048c107825 */ /* 0x002fca00078e0204 */
[----:B------:R1:W-:Y:S02]  /*8fa20*/  @P4 STG.E desc[UR6][R16.64], R143 ;  /* 0x0000008f10004986 */ /* 0x0003e4000c101906 */
[----:B-1----:R-:W-:-:S05]  /*8fa30*/  IMAD.WIDE R16, R140, 0x4, R6 ;  /* 0x000000048c107825 */ /* 0x002fca00078e0206 */
[----:B---3--:R1:W-:Y:S02]  /*8fa40*/  @P5 STG.E desc[UR6][R16.64], R141 ;  /* 0x0000008d10005986 */ /* 0x0083e4000c101906 */
[----:B-1----:R-:W-:-:S05]  /*8fa50*/  IMAD.WIDE R16, R140, 0x4, R8 ;  /* 0x000000048c107825 */ /* 0x002fca00078e0208 */
[----:B----4-:R1:W-:Y:S02]  /*8fa60*/  @P6 STG.E desc[UR6][R16.64], R168 ;  /* 0x000000a810006986 */ /* 0x0103e4000c101906 */
[----:B-1----:R-:W-:Y:S02]  /*8fa70*/  IMAD.WIDE R16, R142, 0x4, R2 ;  /* 0x000000048e107825 */ /* 0x002fe400078e0202 */
[----:B------:R-:W2:Y:S04]  /*8fa80*/  LDL.LU R168, [R1+0x287c] ;  /* 0x00287c0001a87983 */ /* 0x000ea80000300800 */
[----:B------:R1:W-:Y:S04]  /*8fa90*/  @P0 STG.E desc[UR6][R16.64], R170 ;  /* 0x000000aa10000986 */ /* 0x0003e8000c101906 */
[----:B-1----:R-:W3:Y:S04]  /*8faa0*/  LDL.LU R170, [R1+0x2878] ;  /* 0x0028780001aa7983 */ /* 0x002ee80000300800 */
[----:B------:R-:W4:Y:S04]  /*8fab0*/  LDL.LU R143, [R1+0xadc] ;  /* 0x000adc00018f7983 */ /* 0x000f280000300800 */
        /* <DEDUP_REMOVED lines=17> */
[----:B------:R-:W-:Y:S01]  /*8fbd0*/  LOP3.LUT P5, RZ, R167, 0x80000000, RZ, 0xc0, !PT ;  /* 0x80000000a7ff7812 */ /* 0x000fe200078ac0ff */
[----:B------:R-:W-:Y:S01]  /*8fbe0*/  IMAD.WIDE R16, R142, 0x4, R4 ;  /* 0x000000048e107825 */ /* 0x000fe200078e0204 */
[----:B------:R-:W3:Y:S01]  /*8fbf0*/  LDL.LU R144, [R1+0x12d4] ;  /* 0x0012d40001907983 */ /* 0x000ee20000300800 */
[----:B------:R-:W-:Y:S02]  /*8fc00*/  LOP3.LUT R27, R27, 0xfffffffe, RZ, 0xc0, !PT ;  /* 0xfffffffe1b1b7812 */ /* 0x000fe400078ec0ff */
[----:B--2---:R-:W-:-:S06]  /*8fc10*/  LOP3.LUT P6, RZ, R168, 0x1, RZ, 0xc0, !PT ;  /* 0x00000001a8ff7812 */ /* 0x004fcc00078cc0ff */
[----:B----4-:R1:W-:Y:S02]  /*8fc20*/  @P4 STG.E desc[UR6][R16.64], R143 ;  /* 0x0000008f10004986 */ /* 0x0103e4000c101906 */
[C---:B-1----:R-:W-:Y:S02]  /*8fc30*/  IMAD.WIDE R16, R142.reuse, 0x4, R6 ;  /* 0x000000048e107825 */ /* 0x042fe400078e0206 */
[----:B------:R-:W2:Y:S04]  /*8fc40*/  LDL.LU R143, [R1+0xee4] ;  /* 0x000ee400018f7983 */ /* 0x000ea80000300800 */
[----:B---3--:R1:W-:Y:S02]  /*8fc50*/  @P5 STG.E desc[UR6][R16.64], R141 ;  /* 0x0000008d10005986 */ /* 0x0083e4000c101906 */
[----:B-1----:R-:W-:-:S02]  /*8fc60*/  IMAD.WIDE R16, R142, 0x4, R8 ;  /* 0x000000048e107825 */ /* 0x002fc400078e0208 */
[----:B------:R-:W3:Y:S04]  /*8fc70*/  LDL.LU R141, [R1+0xae4] ;  /* 0x000ae400018d7983 */ /* 0x000ee80000300800 */
[----:B------:R1:W-:Y:S04]  /*8fc80*/  @P6 STG.E desc[UR6][R16.64], R140 ;  /* 0x0000008c10006986 */ /* 0x0003e8000c101906 */
[----:B------:R-:W4:Y:S04]  /*8fc90*/  LDL.LU R142, [R1+0x6e4] ;  /* 0x0006e400018e7983 */ /* 0x000f280000300800 */
[----:B-1----:R-:W2:Y:S01]  /*8fca0*/  LDL.LU R140, [R1+0x2624] ;  /* 0x00262400018c7983 */ /* 0x002ea20000300800 */
[----:B------:R-:W-:-:S02]  /*8fcb0*/  LOP3.LUT P1, RZ, R168, 0x400, RZ, 0xc0, !PT ;  /* 0x00000400a8ff7812 */ /* 0x000fc4000782c0ff */
[----:B------:R-:W-:-:S11]  /*8fcc0*/  LOP3.LUT R170, R170, 0x7fffffff, RZ, 0xc0, !PT ;  /* 0x7fffffffaaaa7812 */ /* 0x000fd600078ec0ff */
[----:B------:R-:W-:Y:S02]  /*8fcd0*/  @P1 LOP3.LUT R170, R170, 0x80000000, RZ, 0xfc, !PT ;  /* 0x80000000aaaa1812 */ /* 0x000fe400078efcff */
[----:B------:R-:W-:-:S13]  /*8fce0*/  LOP3.LUT P1, RZ, R168, 0x200, RZ, 0xc0, !PT ;  /* 0x00000200a8ff7812 */ /* 0x000fda000782c0ff */
        /* <DEDUP_REMOVED lines=19> */
[----:B------:R-:W-:-:S10]  /*8fe20*/  IMAD.WIDE R16, R81, 0x4, R2 ;  /* 0x0000000451107825 */ /* 0x000fd400078e0202 */
        /* <DEDUP_REMOVED lines=39> */
[----:B--2---:R-:W-:-:S05]  /*900a0*/  IMAD.WIDE R16, R140, 0x4, R2 ;  /* 0x000000048c107825 */ /* 0x004fca00078e0202 */
[----:B------:R1:W-:Y:S01]  /*900b0*/  @P4 STG.E desc[UR6][R16.64], R143 ;  /* 0x0000008f10004986 */ /* 0x0003e2000c101906 */
[----:B------:R-:W-:Y:S01]  /*900c0*/  LOP3.LUT P0, RZ, R168, 0x10000, RZ, 0xc0, !PT ;  /* 0x00010000a8ff7812 */ /* 0x000fe2000780c0ff */
[----:B-1----:R-:W-:-:S05]  /*900d0*/  IMAD.WIDE R16, R140, 0x4, R4 ;  /* 0x000000048c107825 */ /* 0x002fca00078e0204 */
[----:B---3--:R1:W-:Y:S02]  /*900e0*/  @P5 STG.E desc[UR6][R16.64], R141 ;  /* 0x0000008d10005986 */ /* 0x0083e4000c101906 */
[----:B-1----:R-:W-:-:S05]  /*900f0*/  IMAD.WIDE R16, R140, 0x4, R6 ;  /* 0x000000048c107825 */ /* 0x002fca00078e0206 */
[----:B----4-:R1:W-:Y:S02]  /*90100*/  @P6 STG.E desc[UR6][R16.64], R142 ;  /* 0x0000008e10006986 */ /* 0x0103e4000c101906 */
[----:B-1----:R-:W-:-:S05]  /*90110*/  IMAD.WIDE R16, R140, 0x4, R8 ;  /* 0x000000048c107825 */ /* 0x002fca00078e0208 */
[----:B------:R1:W-:Y:S04]  /*90120*/  @P0 STG.E desc[UR6][R16.64], R169 ;  /* 0x000000a910000986 */ /* 0x0003e8000c101906 */
[----:B-1----:R-:W2:Y:S04]  /*90130*/  LDL.LU R169, [R1+0x2874] ;  /* 0x0028740001a97983 */ /* 0x002ea80000300800 */
[----:B------:R-:W3:Y:S04]  /*90140*/  LDL.LU R143, [R1+0x1fc8] ;  /* 0x001fc800018f7983 */ /* 0x000ee80000300800 */
[----:B------:R-:W4:Y:S04]  /*90150*/  LDL.LU R141, [R1+0x1ad8] ;  /* 0x001ad800018d7983 */ /* 0x000f280000300800 */
[----:B------:R-:W2:Y:S04]  /*90160*/  LDL.LU R142, [R1+0x16d8] ;  /* 0x0016d800018e7983 */ /* 0x000ea80000300800 */
[----:B------:R-:W3:Y:S04]  /*90170*/  LDL.LU R140, [R1+0x2628] ;  /* 0x00262800018c7983 */ /* 0x000ee80000300800 */
        /* <DEDUP_REMOVED lines=11> */
[----:B------:R-:W2:Y:S04]  /*90230*/  LDL.LU R148, [R1+0xeec] ;  /* 0x000eec0001947983 */ /* 0x000ea80000300800 */
[----:B------:R-:W2:Y:S01]  /*90240*/  LDL.LU R147, [R1+0xaec] ;  /* 0x000aec0001937983 */ /* 0x000ea20000300800 */
[----:B------:R-:W-:-:S03]  /*90250*/  LOP3.LUT P5, RZ, R168, 0x40000, RZ, 0xc0, !PT ;  /* 0x00040000a8ff7812 */ /* 0x000fc600078ac0ff */
[----:B------:R-:W2:Y:S04]  /*90260*/  LDL.LU R145, [R1+0x6ec] ;  /* 0x0006ec0001917983 */ /* 0x000ea80000300800 */
[----:B------:R-:W2:Y:S01]  /*90270*/  LDL.LU R146, [R1+0x2634] ;  /* 0x0026340001927983 */ /* 0x000ea20000300800 */
[----:B------:R-:W-:-:S03]  /*90280*/  LOP3.LUT P6, RZ, R168, 0x80000, RZ, 0xc0, !PT ;  /* 0x00080000a8ff7812 */ /* 0x000fc600078cc0ff */
[----:B------:R-:W2:Y:S01]  /*90290*/  LDL.LU R144, [R1+0x2ec] ;  /* 0x0002ec0001907983 */ /* 0x000ea20000300800 */
        /* <DEDUP_REMOVED lines=20> */
[----:B------:R1:W-:Y:S02]  /*903e0*/  @P4 STG.E desc[UR6][R16.64], R143 ;  /* 0x0000008f10004986 */ /* 0x0003e4000c101906 */
[----:B-1----:R-:W-:-:S05]  /*903f0*/  IMAD.WIDE R16, R140, 0x4, R4 ;  /* 0x000000048c107825 */ /* 0x002fca00078e0204 */
[----:B----4-:R1:W-:Y:S02]  /*90400*/  @P5 STG.E desc[UR6][R16.64], R141 ;  /* 0x0000008d10005986 */ /* 0x0103e4000c101906 */
[C---:B-1----:R-:W-:Y:S02]  /*90410*/  IMAD.WIDE R16, R140.reuse, 0x4, R6 ;  /* 0x000000048c107825 */ /* 0x042fe400078e0206 */
[----:B------:R-:W3:Y:S04]  /*90420*/  LDL.LU R141, [R1+0x1fd0] ;  /* 0x001fd000018d7983 */ /* 0x000ee80000300800 */
[----:B--2---:R1:W-:Y:S02]  /*90430*/  @P6 STG.E desc[UR6][R16.64], R142 ;  /* 0x0000008e10006986 */ /* 0x0043e4000c101906 */
[----:B-1----:R-:W-:-:S02]  /*90440*/  IMAD.WIDE R16, R140, 0x4, R8 ;  /* 0x000000048c107825 */ /* 0x002fc400078e0208 */
[----:B------:R-:W2:Y:S04]  /*90450*/  LDL.LU R142, [R1+0x1ae0] ;  /* 0x001ae000018e7983 */ /* 0x000ea80000300800 */
        /* <DEDUP_REMOVED lines=48> */
[----:B------:R-:W4:Y:S04]  /*90760*/  LDL.LU R146, [R1+0x12e0] ;  /* 0x0012e00001927983 */ /* 0x000f280000300800 */
[----:B------:R1:W-:Y:S04]  /*90770*/  @P4 STG.E desc[UR6][R16.64], R144 ;  /* 0x0000009010004986 */ /* 0x0003e8000c101906 */
[----:B-1----:R-:W4:Y:S01]  /*90780*/  LDL.LU R144, [R1+0xef0] ;  /* 0x000ef00001907983 */ /* 0x002f220000300800 */
[----:B---3--:R-:W-:-:S05]  /*90790*/  IMAD.WIDE R16, R143, 0x4, R2 ;  /* 0x000000048f107825 */ /* 0x008fca00078e0202 */
[----:B------:R1:W-:Y:S02]  /*907a0*/  @P5 STG.E desc[UR6][R16.64], R141 ;  /* 0x0000008d10005986 */ /* 0x0003e4000c101906 */
[C---:B-1----:R-:W-:Y:S02]  /*907b0*/  IMAD.WIDE R16, R143.reuse, 0x4, R4 ;  /* 0x000000048f107825 */ /* 0x042fe400078e0204 */
[----:B------:R-:W3:Y:S04]  /*907c0*/  LDL.LU R141, [R1+0xaf0] ;  /* 0x000af000018d7983 */ /* 0x000ee80000300800 */
[----:B--2---:R1:W-:Y:S02]  /*907d0*/  @P6 STG.E desc[UR6][R16.64], R142 ;  /* 0x0000008e10006986 */ /* 0x0043e4000c101906 */
[----:B-1----:R-:W-:-:S02]  /*907e0*/  IMAD.WIDE R16, R143, 0x4, R6 ;  /* 0x000000048f107825 */ /* 0x002fc400078e0206 */
[----:B------:R-:W2:Y:S04]  /*907f0*/  LDL.LU R142, [R1+0x6f0] ;  /* 0x0006f000018e7983 */ /* 0x000ea80000300800 */
[----:B----4-:R1:W-:Y:S04]  /*90800*/  @P0 STG.E desc[UR6][R16.64], R140 ;  /* 0x0000008c10000986 */ /* 0x0103e8000c101906 */
[----:B-1----:R-:W4:Y:S04]  /*90810*/  LDL.LU R140, [R1+0x263c] ;  /* 0x00263c00018c7983 */ /* 0x002f280000300800 */
[----:B------:R-:W2:Y:S04]  /*90820*/  LDL.LU R249, [R1+0x2f0] ;  /* 0x0002f00001f97983 */ /* 0x000ea80000300800 */
[----:B------:R-:W2:Y:S01]  /*90830*/  LDL.LU R244, [R1+0x1fd4] ;  /* 0x001fd40001f47983 */ /* 0x000ea20000300800 */
[----:B------:R-:W-:-:S03]  /*90840*/  IMAD.WIDE R16, R143, 0x4, R8 ;  /* 0x000000048f107825 */ /* 0x000fc600078e0208 */
        /* <DEDUP_REMOVED lines=8> */
[----:B------:R-:W-:-:S02]  /*908d0*/  LOP3.LUT P3, RZ, R169, 0x10, RZ, 0xc0, !PT ;  /* 0x00000010a9ff7812 */ /* 0x000fc4000786c0ff */
[C---:B------:R-:W-:Y:S01]  /*908e0*/  LOP3.LUT P4, RZ, R169.reuse, 0x20, RZ, 0xc0, !PT ;  /* 0x00000020a9ff7812 */ /* 0x040fe2000788c0ff */
[----:B------:R-:W2:Y:S01]  /*908f0*/  LDL.LU R147, [R1+0x2f4] ;  /* 0x0002f40001937983 */ /* 0x000ea20000300800 */
[----:B------:R-:W-:-:S03]  /*90900*/  LOP3.LUT P5, RZ, R169, 0x40, RZ, 0xc0, !PT ;  /* 0x00000040a9ff7812 */ /* 0x000fc600078ac0ff */
[----:B------:R-:W2:Y:S01]  /*90910*/  LDL.LU R145, [R1+0x1fd8] ;  /* 0x001fd80001917983 */ /* 0x000ea20000300800 */
[C---:B------:R-:W-:Y:S02]  /*90920*/  LOP3.LUT P6, RZ, R169.reuse, 0x80, RZ, 0xc0, !PT ;  /* 0x00000080a9ff7812 */ /* 0x040fe400078cc0ff */
[----:B------:R-:W-:Y:S02]  /*90930*/  LOP3.LUT P1, RZ, R169, 0x10000, RZ, 0xc0, !PT ;  /* 0x00010000a9ff7812 */ /* 0x000fe4000782c0ff */
[----:B------:R-:W-:-:S11]  /*90940*/  LOP3.LUT R170, R170, 0xfffeffff, RZ, 0xc0, !PT ;  /* 0xfffeffffaaaa7812 */ /* 0x000fd600078ec0ff */
[----:B------:R-:W-:Y:S02]  /*90950*/  @P1 LOP3.LUT R170, R170, 0x10000, RZ, 0xfc, !PT ;  /* 0x00010000aaaa1812 */ /* 0x000fe400078efcff */
[----:B------:R-:W-:Y:S01]  /*90960*/  LOP3.LUT P1, RZ, R169, 0x8000, RZ, 0xc0, !PT ;  /* 0x00008000a9ff7812 */ /* 0x000fe2000782c0ff */
[----:B------:R1:W-:Y:S04]  /*90970*/  @P3 STG.E desc[UR6][R16.64], R146 ;  /* 0x0000009210003986 */ /* 0x0003e8000c101906 */
[----:B-1----:R-:W2:Y:S01]  /*90980*/  LDL.LU R146, [R1+0x1ae8] ;  /* 0x001ae80001927983 */ /* 0x002ea20000300800 */
[----:B------:R-:W-:Y:S01]  /*90990*/  LOP3.LUT R170, R170, 0xfffdffff, RZ, 0xc0, !PT ;  /* 0xfffdffffaaaa7812 */ /* 0x000fe200078ec0ff */
[----:B----4-:R-:W-:-:S05]  /*909a0*/  IMAD.WIDE R16, R140, 0x4, R2 ;  /* 0x000000048c107825 */ /* 0x010fca00078e0202 */
[----:B------:R1:W-:Y:S02]  /*909b0*/  @P4 STG.E desc[UR6][R16.64], R144 ;  /* 0x0000009010004986 */ /* 0x0003e4000c101906 */
[C---:B-1----:R-:W-:Y:S02]  /*909c0*/  IMAD.WIDE R16, R140.reuse, 0x4, R4 ;  /* 0x000000048c107825 */ /* 0x042fe400078e0204 */
[----:B------:R-:W4:Y:S04]  /*909d0*/  LDL.LU R144, [R1+0x16e8] ;  /* 0x0016e80001907983 */ /* 0x000f280000300800 */
[----:B---3--:R1:W-:Y:S02]  /*909e0*/  @P5 STG.E desc[UR6][R16.64], R141 ;  /* 0x0000008d10005986 */ /* 0x0083e4000c101906 */
[----:B-1----:R-:W-:-:S02]  /*909f0*/  IMAD.WIDE R16, R140, 0x4, R6 ;  /* 0x000000048c107825 */ /* 0x002fc400078e0206 */
[----:B------:R-:W3:Y:S04]  /*90a00*/  LDL.LU R141, [R1+0x12e8] ;  /* 0x0012e800018d7983 */ /* 0x000ee80000300800 */
[----:B--2---:R1:W-:Y:S02]  /*90a10*/  @P6 STG.E desc[UR6][R16.64], R142 ;  /* 0x0000008e10006986 */ /* 0x0043e4000c101906 */
[----:B-1----:R-:W-:Y:S02]  /*90a20*/  IMAD.WIDE R16, R140, 0x4, R8 ;  /* 0x000000048c107825 */ /* 0x002fe400078e0208 */
[----:B------:R-:W2:Y:S04]  /*90a30*/  LDL.LU R142, [R1+0xef8] ;  /* 0x000ef800018e7983 */ /* 0x000ea80000300800 */
[----:B------:R-:W2:Y:S04]  /*90a40*/  LDL.LU R140, [R1+0xaf8] ;  /* 0x000af800018c7983 */ /* 0x000ea80000300800 */
[----:B------:R-:W2:Y:S01]  /*90a50*/  LDL.LU R148, [R1+0x264c] ;  /* 0x00264c0001947983 */ /* 0x000ea20000300800 */
        /* <DEDUP_REMOVED lines=56> */
[----:B---3--:R2:W-:Y:S02]  /*90de0*/  @P5 STG.E desc[UR6][R16.64], R141 ;  /* 0x0000008d10005986 */ /* 0x0085e4000c101906 */
[----:B--2---:R-:W-:-:S05]  /*90df0*/  IMAD.WIDE R16, R148, 0x4, R2 ;  /* 0x0000000494107825 */ /* 0x004fca00078e0202 */
[----:B------:R1:W-:Y:S04]  /*90e00*/  @P6 STG.E desc[UR6][R16.64], R142 ;  /* 0x0000008e10006986 */ /* 0x0003e8000c101906 */
[----:B-1----:R-:W2:Y:S01]  /*90e10*/  LDL.LU R142, [R1+0x6f8] ;  /* 0x0006f800018e7983 */ /* 0x002ea20000300800 */
[----:B------:R-:W-:-:S03]  /*90e20*/  IMAD.WIDE R16, R148, 0x4, R4 ;  /* 0x0000000494107825 */ /* 0x000fc600078e0204 */
[----:B------:R-:W3:Y:S04]  /*90e30*/  LDL.LU R141, [R1+0x2f8] ;  /* 0x0002f800018d7983 */ /* 0x000ee80000300800 */
[----:B------:R1:W-:Y:S04]  /*90e40*/  @P0 STG.E desc[UR6][R16.64], R140 ;  /* 0x0000008c10000986 */ /* 0x0003e8000c101906 */
[----:B-1----:R-:W4:Y:S04]  /*90e50*/  LDL.LU R140, [R1+0x1fdc] ;  /* 0x001fdc00018c7983 */ /* 0x002f280000300800 */
[----:B------:R-:W4:Y:S04]  /*90e60*/  LDL.LU R147, [R1+0x1aec] ;  /* 0x001aec0001937983 */ /* 0x000f280000300800 */
[----:B------:R-:W4:Y:S04]  /*90e70*/  LDL.LU R144, [R1+0x16ec] ;  /* 0x0016ec0001907983 */ /* 0x000f280000300800 */
[----:B------:R-:W4:Y:S04]  /*90e80*/  LDL.LU R145, [R1+0x2650] ;  /* 0x0026500001917983 */ /* 0x000f280000300800 */
[----:B------:R-:W4:Y:S01]  /*90e90*/  LDL.LU R146, [R1+0x12ec] ;  /* 0x0012ec0001927983 */ /* 0x000f220000300800 */
[----:B------:R-:W-:-:S03]  /*90ea0*/  LOP3.LUT P1, RZ, R169, 0x800000, RZ, 0xc0, !PT ;  /* 0x00800000a9ff7812 */ /* 0x000fc6000782c0ff */
[----:B------:R-:W4:Y:S01]  /*90eb0*/  LDL.LU R143, [R1+0xefc] ;  /* 0x000efc00018f7983 */ /* 0x000f220000300800 */
[----:B------:R-:W-:Y:S01]  /*90ec0*/  LOP3.LUT P2, RZ, R169, 0x1000000, RZ, 0xc0, !PT ;  /* 0x01000000a9ff7812 */ /* 0x000fe2000784c0ff */
[----:B------:R-:W-:-:S04]  /*90ed0*/  IMAD.WIDE R18, R148, 0x4, R6 ;  /* 0x0000000494127825 */ /* 0x000fc800078e0206 */
[----:B------:R-:W-:Y:S01]  /*90ee0*/  IMAD.WIDE R20, R148, 0x4, R8 ;  /* 0x0000000494147825 */ /* 0x000fe200078e0208 */
[C---:B------:R-:W-:Y:S02]  /*90ef0*/  LOP3.LUT P3, RZ, R169.reuse, 0x2000000, RZ, 0xc0, !PT ;  /* 0x02000000a9ff7812 */ /* 0x040fe4000786c0ff */
[C---:B------:R-:W-:Y:S02]  /*90f00*/  LOP3.LUT P4, RZ, R169.reuse, 0x8000000, RZ, 0xc0, !PT ;  /* 0x08000000a9ff7812 */ /* 0x040fe4000788c0ff */
[----:B------:R-:W-:Y:S02]  /*90f10*/  LOP3.LUT P6, RZ, R169, 0x40000000, RZ, 0xc0, !PT ;  /* 0x40000000a9ff7812 */ /* 0x000fe400078cc0ff */
[----:B------:R-:W-:-:S09]  /*90f20*/  LOP3.LUT R170, R170, 0xffff7fff, RZ, 0xc0, !PT ;  /* 0xffff7fffaaaa7812 */ /* 0x000fd200078ec0ff */
[----:B------:R-:W-:-:S04]  /*90f30*/  @P4 LOP3.LUT R170, R170, 0x8000, RZ, 0xfc, !PT ;  /* 0x00008000aaaa4812 */ /* 0x000fc800078efcff */
[----:B------:R-:W-:-:S04]  /*90f40*/  LOP3.LUT R170, R170, 0xffffbfff, RZ, 0xc0, !PT ;  /* 0xffffbfffaaaa7812 */ /* 0x000fc800078ec0ff */
[----:B------:R-:W-:-:S04]  /*90f50*/  @P6 LOP3.LUT R170, R170, 0x4000, RZ, 0xfc, !PT ;  /* 0x00004000aaaa6812 */ /* 0x000fc800078efcff */
[C---:B------:R-:W-:Y:S02]  /*90f60*/  LOP3.LUT P0, RZ, R170.reuse, 0x8, RZ, 0xc0, !PT ;  /* 0x00000008aaff7812 */ /* 0x040fe4000780c0ff */
[----:B------:R-:W-:-:S11]  /*90f70*/  LOP3.LUT R170, R170, 0xfffffbff, RZ, 0xc0, !PT ;  /* 0xfffffbffaaaa7812 */ /* 0x000fd600078ec0ff */
[----:B------:R-:W-:Y:S01]  /*90f80*/  @P0 LOP3.LUT R170, R170, 0x400, RZ, 0xfc, !PT ;  /* 0x00000400aaaa0812 */ /* 0x000fe200078efcff */
[----:B--2---:R1:W-:Y:S04]  /*90f90*/  @P1 STG.E desc[UR6][R18.64], R142 ;  /* 0x0000008e12001986 */ /* 0x0043e8000c101906 */
[----:B---3--:R2:W-:Y:S04]  /*90fa0*/  @P2 STG.E desc[UR6][R20.64], R141 ;  /* 0x0000008d14002986 */ /* 0x0085e8000c101906 */
[----:B-1----:R-:W3:Y:S04]  /*90fb0*/  LDL.LU R142, [R1+0xafc] ;  /* 0x000afc00018e7983 */ /* 0x002ee80000300800 */
[----:B--2---:R-:W2:Y:S01]  /*90fc0*/  LDL.LU R141, [R1+0x6fc] ;  /* 0x0006fc00018d7983 */ /* 0x004ea20000300800 */
[----:B----4-:R-:W-:-:S05]  /*90fd0*/  IMAD.WIDE R16, R145, 0x4, R2 ;  /* 0x0000000491107825 */ /* 0x010fca00078e0202 */
[----:B------:R1:W-:Y:S04]  /*90fe0*/  @P3 STG.E desc[UR6][R16.64], R140 ;  /* 0x0000008c10003986 */ /* 0x0003e8000c101906 */
[----:B-1----:R-:W4:Y:S01]  /*90ff0*/  LDL.LU R140, [R1+0x2fc] ;  /* 0x0002fc00018c7983 */ /* 0x002f220000300800 */
[C---:B------:R-:W-:Y:S02]  /*91000*/  LOP3.LUT P0, RZ, R170.reuse, 0x4, RZ, 0xc0, !PT ;  /* 0x00000004aaff7812 */ /* 0x040fe4000780c0ff */
[----:B------:R-:W-:Y:S02]  /*91010*/  LOP3.LUT R170, R170, 0xfffff7ff, RZ, 0xc0, !PT ;  /* 0xfffff7ffaaaa7812 */ /* 0x000fe400078ec0ff */
[----:B------:R-:W-:Y:S01]  /*91020*/  LOP3.LUT P4, RZ, R169, 0x4000000, RZ, 0xc0, !PT ;  /* 0x04000000a9ff7812 */ /* 0x000fe2000788c0ff */
[----:B------:R-:W-:Y:S01]  /*91030*/  IMAD.WIDE R16, R145, 0x4, R4 ;  /* 0x0000000491107825 */ /* 0x000fe200078e0204 */
[C---:B------:R-:W-:Y:S01]  /*91040*/  LOP3.LUT P5, RZ, R169.reuse, 0x10000000, RZ, 0xc0, !PT ;  /* 0x10000000a9ff7812 */ /* 0x040fe200078ac0ff */
[----:B------:R-:W4:Y:S01]  /*91050*/  LDL.LU R148, [R1+0x2658] ;  /* 0x0026580001947983 */ /* 0x000f220000300800 */
[----:B------:R-:W-:-:S03]  /*91060*/  LOP3.LUT P6, RZ, R169, 0x20000000, RZ, 0xc0, !PT ;  /* 0x20000000a9ff7812 */ /* 0x000fc600078cc0ff */
[----:B------:R-:W4:Y:S02]  /*91070*/  LDL.LU R151, [R1+0x1af0] ;  /* 0x001af00001977983 */ /* 0x000f240000300800 */
[----:B------:R-:W-:Y:S02]  /*91080*/  @P0 LOP3.LUT R170, R170, 0x800, RZ, 0xfc, !PT ;  /* 0x00000800aaaa0812 */ /* 0x000fe400078efcff */
[----:B------:R-:W4:Y:S02]  /*91090*/  LDL.LU R149, [R1+0x1fe0] ;  /* 0x001fe00001957983 */ /* 0x000f240000300800 */
[C---:B------:R-:W-:Y:S02]  /*910a0*/  LOP3.LUT P0, RZ, R170.reuse, 0x2, RZ, 0xc0, !PT ;  /* 0x00000002aaff7812 */ /* 0x040fe4000780c0ff */
[----:B------:R-:W-:Y:S01]  /*910b0*/  LOP3.LUT R170, R170, 0xffffefff, RZ, 0xc0, !PT ;  /* 0xffffefffaaaa7812 */ /* 0x000fe200078ec0ff */
[----:B------:R1:W-:Y:S04]  /*910c0*/  @P4 STG.E desc[UR6][R16.64], R147 ;  /* 0x0000009310004986 */ /* 0x0003e8000c101906 */
[----:B------:R-:W4:Y:S06]  /*910d0*/  LDL.LU R150, [R1+0x16f0] ;  /* 0x0016f00001967983 */ /* 0x000f2c0000300800 */
[----:B------:R-:W-:-:S04]  /*910e0*/  @P0 LOP3.LUT R170, R170, 0x1000, RZ, 0xfc, !PT ;  /* 0x00001000aaaa0812 */ /* 0x000fc800078efcff */
[C---:B------:R-:W-:Y:S02]  /*910f0*/  LOP3.LUT P0, RZ, R170.reuse, 0x1, RZ, 0xc0, !PT ;  /* 0x00000001aaff7812 */ /* 0x040fe4000780c0ff */
[----:B------:R-:W-:-:S11]  /*91100*/  LOP3.LUT R170, R170, 0xffffdfff, RZ, 0xc0, !PT ;  /* 0xffffdfffaaaa7812 */ /* 0x000fd600078ec0ff */
[----:B------:R-:W-:-:S04]  /*91110*/  @P0 LOP3.LUT R170, R170, 0x2000, RZ, 0xfc, !PT ;  /* 0x00002000aaaa0812 */ /* 0x000fc800078efcff */
[----:B------:R-:W-:Y:S01]  /*91120*/  LOP3.LUT P4, RZ, R170, 0x8000, RZ, 0xc0, !PT ;  /* 0x00008000aaff7812 */ /* 0x000fe2000788c0ff */
[----:B-1----:R-:W-:-:S12]  /*91130*/  IMAD.WIDE R16, R145, 0x4, R6 ;  /* 0x0000000491107825 */ /* 0x002fd800078e0206 */
[----:B------:R1:W-:Y:S02]  /*91140*/  @P4 STG.E desc[UR6][R16.64], R144 ;  /* 0x0000009010004986 */ /* 0x0003e4000c101906 */
[----:B-1----:R-:W-:Y:S01]  /*91150*/  IMAD.WIDE R16, R145, 0x4, R8 ;  /* 0x0000000491107825 */ /* 0x002fe200078e0208 */
[----:B------:R-:W-:Y:S01]  /*91160*/  LOP3.LUT P0, RZ, R169, 0x80000000, RZ, 0xc0, !PT ;  /* 0x80000000a9ff7812 */ /* 0x000fe2000780c0ff */
        /* <DEDUP_REMOVED lines=11> */
[----:B---3--:R1:W-:Y:S02]  /*91220*/  @P6 STG.E desc[UR6][R16.64], R142 ;  /* 0x0000008e10006986 */ /* 0x0083e4000c101906 */
[----:B-1----:R-:W-:Y:S02]  /*91230*/  IMAD.WIDE R16, R152, 0x4, R6 ;  /* 0x0000000498107825 */ /* 0x002fe400078e0206 */
[----:B------:R-:W3:Y:S04]  /*91240*/  LDL R142, [R1+0x2660] ;  /* 0x00266000018e7983 */ /* 0x000ee80000100800 */
[----:B--2---:R1:W-:Y:S01]  /*91250*/  @P0 STG.E desc[UR6][R16.64], R141 ;  /* 0x0000008d10000986 */ /* 0x0043e2000c101906 */
[----:B------:R-:W-:Y:S01]  /*91260*/  LOP3.LUT P0, RZ, R170, 0x2000, RZ, 0xc0, !PT ;  /* 0x00002000aaff7812 */ /* 0x000fe2000780c0ff */
[----:B-1----:R-:W-:-:S02]  /*91270*/  IMAD.WIDE R16, R152, 0x4, R8 ;  /* 0x0000000498107825 */ /* 0x002fc400078e0208 */
[----:B------:R-:W2:Y:S10]  /*91280*/  LDL.LU R141, [R1+0x300] ;  /* 0x00030000018d7983 */ /* 0x000eb40000300800 */
[----:B----4-:R1:W-:Y:S04]  /*91290*/  @P0 STG.E desc[UR6][R16.64], R140 ;  /* 0x0000008c10000986 */ /* 0x0103e8000c101906 */
[----:B-1----:R-:W4:Y:S01]  /*912a0*/  LDL.LU R140, [R1+0x1af4] ;  /* 0x001af400018c7983 */ /* 0x002f220000300800 */
[----:B------:R-:W-:Y:S01]  /*912b0*/  LOP3.LUT P0, RZ, R170, 0x1000, RZ, 0xc0, !PT ;  /* 0x00001000aaff7812 */ /* 0x000fe2000780c0ff */
[----:B------:R-:W-:-:S12]  /*912c0*/  IMAD.WIDE R16, R148, 0x4, R2 ;  /* 0x0000000494107825 */ /* 0x000fd800078e0202 */
[----:B------:R1:W-:Y:S01]  /*912d0*/  @P0 STG.E desc[UR6][R16.64], R151 ;  /* 0x0000009710000986 */ /* 0x0003e2000c101906 */
[----:B------:R-:W-:Y:S01]  /*912e0*/  LOP3.LUT P0, RZ, R170, 0x800, RZ, 0xc0, !PT ;  /* 0x00000800aaff7812 */ /* 0x000fe2000780c0ff */
[----:B-1----:R-:W-:-:S12]  /*912f0*/  IMAD.WIDE R16, R148, 0x4, R4 ;  /* 0x0000000494107825 */ /* 0x002fd800078e0204 */
[----:B------:R1:W-:Y:S01]  /*91300*/  @P0 STG.E desc[UR6][R16.64], R149 ;  /* 0x0000009510000986 */ /* 0x0003e2000c101906 */
[C---:B------:R-:W-:Y:S02]  /*91310*/  LOP3.LUT P0, RZ, R170.reuse, 0x400, RZ, 0xc0, !PT ;  /* 0x00000400aaff7812 */ /* 0x040fe4000780c0ff */
[C---:B------:R-:W-:Y:S02]  /*91320*/  LOP3.LUT P1, RZ, R170.reuse, 0x10, RZ, 0xc0, !PT ;  /* 0x00000010aaff7812 */ /* 0x040fe4000782c0ff */
[C---:B------:R-:W-:Y:S02]  /*91330*/  LOP3.LUT P2, RZ, R170.reuse, 0x20, RZ, 0xc0, !PT ;  /* 0x00000020aaff7812 */ /* 0x040fe4000784c0ff */
[----:B------:R-:W-:Y:S01]  /*91340*/  LOP3.LUT P3, RZ, R170, 0x40, RZ, 0xc0, !PT ;  /* 0x00000040aaff7812 */ /* 0x000fe2000786c0ff */
[----:B-1----:R-:W-:Y:S01]  /*91350*/  IMAD.WIDE R16, R148, 0x4, R6 ;  /* 0x0000000494107825 */ /* 0x002fe200078e0206 */
[----:B------:R-:W-:-:S05]  /*91360*/  LOP3.LUT P4, RZ, R170, 0x80, RZ, 0xc0, !PT ;  /* 0x00000080aaff7812 */ /* 0x000fca000788c0ff */
[----:B------:R1:W-:Y:S01]  /*91370*/  @P0 STG.E desc[UR6][R16.64], R150 ;  /* 0x0000009610000986 */ /* 0x0003e2000c101906 */
[----:B------:R-:W-:Y:S02]  /*91380*/  LOP3.LUT P5, RZ, R170, 0x100, RZ, 0xc0, !PT ;  /* 0x00000100aaff7812 */ /* 0x000fe400078ac0ff */
[----:B------:R-:W-:Y:S01]  /*91390*/  LOP3.LUT P6, RZ, R153, 0x400000, RZ, 0xc0, !PT ;  /* 0x0040000099ff7812 */ /* 0x000fe200078cc0ff */
[----:B-1----:R-:W-:-:S04]  /*913a0*/  IMAD.WIDE R16, R148, 0x4, R8 ;  /* 0x0000000494107825 */ /* 0x002fc800078e0208 */
[C---:B------:R-:W-:Y:S01]  /*913b0*/  IMAD.WIDE R18, R144.reuse, 0x4, R2 ;  /* 0x0000000490127825 */ /* 0x040fe200078e0202 */
[----:B------:R1:W-:Y:S04]  /*913c0*/  @P1 STG.E desc[UR6][R16.64], R147 ;  /* 0x0000009310001986 */ /* 0x0003e8000c101906 */
[----:B------:R1:W-:Y:S02]  /*913d0*/  @P2 STG.E desc[UR6][R18.64], R145 ;  /* 0x0000009112002986 */ /* 0x0003e4000c101906 */
[----:B-1----:R-:W-:-:S04]  /*913e0*/  IMAD.WIDE R16, R144, 0x4, R4 ;  /* 0x0000000490107825 */ /* 0x002fc800078e0204 */
[C---:B------:R-:W-:Y:S01]  /*913f0*/  IMAD.WIDE R18, R144.reuse, 0x4, R6 ;  /* 0x0000000490127825 */ /* 0x040fe200078e0206 */
[----:B------:R1:W-:Y:S04]  /*91400*/  @P3 STG.E desc[UR6][R16.64], R146 ;  /* 0x0000009210003986 */ /* 0x0003e8000c101906 */
[----:B------:R3:W-:Y:S01]  /*91410*/  @P4 STG.E desc[UR6][R18.64], R143 ;  /* 0x0000008f12004986 */ /* 0x0007e2000c101906 */
[----:B-1----:R-:W-:Y:S01]  /*91420*/  IMAD.WIDE R16, R144, 0x4, R8 ;  /* 0x0000000490107825 */ /* 0x002fe200078e0208 */
[----:B------:R-:W-:-:S03]  /*91430*/  LOP3.LUT P0, RZ, R170, 0x200, RZ, 0xc0, !PT ;  /* 0x00000200aaff7812 */ /* 0x000fc6000780c0ff */
[----:B------:R-:W-:Y:S01]  /*91440*/  VIADD R20, R10, 0x184 ;  /* 0x000001840a147836 */ /* 0x000fe20000000000 */
[----:B------:R-:W-:Y:S01]  /*91450*/  ISETP.LT.AND P1, PT, R14, R15, !P0 ;  /* 0x0000000f0e00720c */ /* 0x000fe20004721270 */
[----:B------:R-:W-:-:S03]  /*91460*/  VIADD R15, R10, 0x183 ;  /* 0x000001830a0f7836 */ /* 0x000fc60000000000 */
[----:B------:R-:W-:Y:S01]  /*91470*/  ISETP.GE.AND P3, PT, R20, UR5, PT ;  /* 0x0000000514007c0c */ /* 0x000fe2000bf66270 */
[C---:B------:R-:W-:Y:S01]  /*91480*/  VIADD R20, R10.reuse, 0x186 ;  /* 0x000001860a147836 */ /* 0x040fe20000000000 */
[----:B------:R-:W-:Y:S01]  /*91490*/  ISETP.GE.AND P2, PT, R15, UR5, PT ;  /* 0x000000050f007c0c */ /* 0x000fe2000bf46270 */
[----:B------:R-:W-:-:S05]  /*914a0*/  VIADD R15, R10, 0x185 ;  /* 0x000001850a0f7836 */ /* 0x000fca0000000000 */
[----:B------:R-:W-:Y:S01]  /*914b0*/  ISETP.GE.AND P4, PT, R15, UR5, PT ;  /* 0x000000050f007c0c */ /* 0x000fe2000bf86270 */
[C---:B---3--:R-:W-:Y:S01]  /*914c0*/  IMAD.WIDE R18, R142.reuse, 0x4, R2 ;  /* 0x000000048e127825 */ /* 0x048fe200078e0202 */
[----:B--2---:R1:W-:Y:S04]  /*914d0*/  @P5 STG.E desc[UR6][R16.64], R141 ;  /* 0x0000008d10005986 */ /* 0x0043e8000c101906 */
[----:B----4-:R2:W-:Y:S01]  /*914e0*/  @P6 STG.E desc[UR6][R18.64], R140 ;  /* 0x0000008c12006986 */ /* 0x0105e2000c101906 */
[----:B-1----:R-:W-:Y:S01]  /*914f0*/  IMAD.WIDE R16, R142, 0x4, R4 ;  /* 0x000000048e107825 */ /* 0x002fe200078e0204 */
[----:B------:R-:W-:Y:S02]  /*91500*/  ISETP.GE.AND P5, PT, R20, UR5, PT ;  /* 0x0000000514007c0c */ /* 0x000fe4000bfa6270 */
[----:B------:R-:W3:Y:S04]  /*91510*/  LDL.LU R149, [R1+0x1fe4] ;  /* 0x001fe40001957983 */ /* 0x000ee80000300800 */
[----:B------:R-:W4:Y:S04]  /*91520*/  LDL.LU R141, [R1+0x16f4] ;  /* 0x0016f400018d7983 */ /* 0x000f280000300800 */
[----:B------:R-:W4:Y:S01]  /*91530*/  LDL.LU R150, [R1+0x12f4] ;  /* 0x0012f40001967983 */ /* 0x000f220000300800 */
[----:B------:R-:W-:-:S03]  /*91540*/  LOP3.LUT P6, RZ, R153, 0x800000, RZ, 0xc0, !PT ;  /* 0x0080000099ff7812 */ /* 0x000fc600078cc0ff */
[----:B------:R-:W4:Y:S04]  /*91550*/  LDL.LU R148, [R1+0xf04] ;  /* 0x000f040001947983 */ /* 0x000f280000300800 */
[----:B------:R-:W4:Y:S04]  /*91560*/  LDL.LU R144, [R1+0x704] ;  /* 0x0007040001907983 */ /* 0x000f280000300800 */
[----:B--2---:R-:W2:Y:S04]  /*91570*/  LDL.LU R140, [R1+0x2664] ;  /* 0x00266400018c7983 */ /* 0x004ea80000300800 */
[----:B------:R-:W2:Y:S04]  /*91580*/  LDL.LU R147, [R1+0xb04] ;  /* 0x000b040001937983 */ /* 0x000ea80000300800 */
[----:B------:R-:W2:Y:S04]  /*91590*/  LDL.LU R145, [R1+0x304] ;  /* 0x0003040001917983 */ /* 0x000ea80000300800 */
[----:B------:R-:W2:Y:S04]  /*915a0*/  LDL.LU R143, [R1+0x1af8] ;  /* 0x001af800018f7983 */ /* 0x000ea80000300800 */
[----:B------:R-:W2:Y:S01]  /*915b0*/  LDL.LU R146, [R1+0x2668] ;  /* 0x0026680001927983 */ /* 0x000ea20000300800 */
[----:B------:R-:W-:-:S03]  /*915c0*/  ISETP.LT.AND P0, PT, R13, UR4, !P0 ;  /* 0x000000040d007c0c */ /* 0x000fc6000c701270 */
[----:B---3--:R1:W-:Y:S01]  /*915d0*/  @P6 STG.E desc[UR6][R16.64], R149 ;  /* 0x0000009510006986 */ /* 0x0083e2000c101906 */
[----:B------:R-:W-:Y:S01]  /*915e0*/  ISETP.LT.AND P6, PT, R11, UR4, !P2 ;  /* 0x000000040b007c0c */ /* 0x000fe2000d7c1270 */
[----:B-1----:R-:W-:-:S05]  /*915f0*/  IMAD.WIDE R16, R142, 0x4, R6 ;  /* 0x000000048e107825 */ /* 0x002fca00078e0206 */
[----:B----4-:R1:W-:Y:S04]  /*91600*/  @P1 STG.E desc[UR6][R16.64], R141 ;  /* 0x0000008d10001986 */ /* 0x0103e8000c101906 */
[----:B-1----:R-:W3:Y:S01]  /*91610*/  LDL.LU R141, [R1+0x1fe8] ;  /* 0x001fe800018d7983 */ /* 0x002ee20000300800 */
[----:B------:R-:W-:-:S03]  /*91620*/  IMAD.WIDE R16, R142, 0x4, R8 ;  /* 0x000000048e107825 */ /* 0x000fc600078e0208 */
[----:B------:R-:W4:Y:S04]  /*91630*/  LDL.LU R142, [R1+0x266c] ;  /* 0x00266c00018e7983 */ /* 0x000f280000300800 */
[----:B------:R1:W-:Y:S04]  /*91640*/  @P0 STG.E desc[UR6][R16.64], R150 ;  /* 0x0000009610000986 */ /* 0x0003e8000c101906 */
[----:B-1----:R-:W4:Y:S01]  /*91650*/  LDL.LU R150, [R1+0x16f8] ;  /* 0x0016f80001967983 */ /* 0x002f220000300800 */
[----:B------:R-:W-:Y:S01]  /*91660*/  ISETP.LT.AND P1, PT, R12, UR4, !P2 ;  /* 0x000000040c007c0c */ /* 0x000fe2000d721270 */
[----:B--2---:R-:W-:Y:S01]  /*91670*/  IMAD.WIDE R18, R140, 0x4, R2 ;  /* 0x000000048c127825 */ /* 0x004fe200078e0202 */
[----:B------:R-:W-:Y:S01]  /*91680*/  ISETP.LT.AND P0, PT, R14, UR4, !P2 ;  /* 0x000000040e007c0c */ /* 0x000fe2000d701270 */
[----:B------:R-:W2:Y:S02]  /*91690*/  LDL.LU R151, [R1+0x12f8] ;  /* 0x0012f80001977983 */ /* 0x000ea40000300800 */
[----:B------:R-:W-:Y:S01]  /*916a0*/  IMAD.WIDE R16, R140, 0x4, R4 ;  /* 0x000000048c107825 */ /* 0x000fe200078e0204 */
[----:B------:R-:W-:Y:S01]  /*916b0*/  ISETP.LT.AND P2, PT, R13, UR4, !P2 ;  /* 0x000000040d007c0c */ /* 0x000fe2000d741270 */
[----:B------:R1:W-:Y:S01]  /*916c0*/  @P6 STG.E desc[UR6][R18.64], R148 ;  /* 0x0000009412006986 */ /* 0x0003e2000c101906 */
[----:B------:R-:W-:-:S05]  /*916d0*/  ISETP.LT.AND P6, PT, R11, UR4, !P3 ;  /* 0x000000040b007c0c */ /* 0x000fca000dfc1270 */
[----:B------:R1:W-:Y:S01]  /*916e0*/  @P1 STG.E desc[UR6][R16.64], R144 ;  /* 0x0000009010001986 */ /* 0x0003e2000c101906 */
[----:B------:R-:W-:-:S03]  /*916f0*/  ISETP.LT.AND P1, PT, R12, UR4, !P3 ;  /* 0x000000040c007c0c */ /* 0x000fc6000df21270 */
[----:B-1----:R-:W2:Y:S01]  /*91700*/  LDL.LU R148, [R1+0xf08] ;  /* 0x000f080001947983 */ /* 0x002ea20000300800 */
[----:B------:R-:W-:-:S04]  /*91710*/  IMAD.WIDE R18, R140, 0x4, R8 ;  /* 0x000000048c127825 */ /* 0x000fc800078e0208 */
[----:B------:R-:W-:Y:S01]  /*91720*/  IMAD.WIDE R16, R140, 0x4, R6 ;  /* 0x000000048c107825 */ /* 0x000fe200078e0206 */
[----:B------:R-:W2:Y:S03]  /*91730*/  LDL.LU R144, [R1+0x708] ;  /* 0x0007080001907983 */ /* 0x000ea60000300800 */
[C---:B------:R-:W-:Y:S01]  /*91740*/  IMAD.WIDE R20, R146.reuse, 0x4, R2 ;  /* 0x0000000492147825 */ /* 0x040fe200078e0202 */
[----:B------:R1:W-:Y:S04]  /*91750*/  @P0 STG.E desc[UR6][R16.64], R147 ;  /* 0x0000009310000986 */ /* 0x0003e8000c101906 */
[----:B------:R-:W2:Y:S04]  /*91760*/  LDL.LU R140, [R1+0x2670] ;  /* 0x00267000018c7983 */ /* 0x000ea80000300800 */
[----:B------:R1:W-:Y:S02]  /*91770*/  @P2 STG.E desc[UR6][R18.64], R145 ;  /* 0x0000009112002986 */ /* 0x0003e4000c101906 */
[----:B-1----:R-:W-:-:S02]  /*91780*/  IMAD.WIDE R16, R146, 0x4, R4 ;  /* 0x0000000492107825 */ /* 0x002fc400078e0204 */
[----:B------:R1:W-:Y:S01]  /*91790*/  @P6 STG.E desc[UR6][R20.64], R143 ;  /* 0x0000008f14006986 */ /* 0x0003e2000c101906 */
[----:B------:R-:W-:-:S03]  /*917a0*/  ISETP.LT.AND P0, PT, R14, UR4, !P3 ;  /* 0x000000040e007c0c */ /* 0x000fc6000df01270 */
[----:B------:R-:W2:Y:S04]  /*917b0*/  LDL.LU R145, [R1+0xb08] ;  /* 0x000b080001917983 */ /* 0x000ea80000300800 */
[----:B-1----:R-:W2:Y:S01]  /*917c0*/  LDL.LU R143, [R1+0x308] ;  /* 0x00030800018f7983 */ /* 0x002ea20000300800 */
[----:B------:R-:W-:-:S03]  /*917d0*/  IMAD.WIDE R18, R146, 0x4, R6 ;  /* 0x0000000492127825 */ /* 0x000fc600078e0206 */
[----:B---3--:R1:W-:Y:S04]  /*917e0*/  @P1 STG.E desc[UR6][R16.64], R141 ;  /* 0x0000008d10001986 */ /* 0x0083e8000c101906 */
[----:B-1----:R-:W3:Y:S01]  /*917f0*/  LDL.LU R141, [R1+0x1afc] ;  /* 0x001afc00018d7983 */ /* 0x002ee20000300800 */
[----:B------:R-:W-:-:S03]  /*91800*/  IMAD.WIDE R16, R146, 0x4, R8 ;  /* 0x0000000492107825 */ /* 0x000fc600078e0208 */
[----:B------:R-:W3:Y:S04]  /*91810*/  LDL.LU R146, [R1+0x12fc] ;  /* 0x0012fc0001927983 */ /* 0x000ee80000300800 */
[----:B------:R-:W3:Y:S04]  /*91820*/  LDL.LU R147, [R1+0x2674] ;  /* 0x0026740001937983 */ /* 0x000ee80000300800 */
[----:B----4-:R1:W-:Y:S04]  /*91830*/  @P0 STG.E desc[UR6][R18.64], R150 ;  /* 0x0000009612000986 */ /* 0x0103e8000c101906 */
[----:B------:R-:W4:Y:S04]  /*91840*/  LDL.LU R149, [R1+0x1fec] ;  /* 0x001fec0001957983 */ /* 0x000f280000300800 */
[----:B-1----:R-:W4:Y:S01]  /*91850*/  LDL.LU R150, [R1+0x16fc] ;  /* 0x0016fc0001967983 */ /* 0x002f220000300800 */
[----:B------:R-:W-:-:S02]  /*91860*/  ISETP.LT.AND P3, PT, R13, UR4, !P3 ;  /* 0x000000040d007c0c */ /* 0x000fc4000df61270 */
[----:B------:R-:W-:Y:S02]  /*91870*/  ISETP.LT.AND P2, PT, R11, UR4, !P4 ;  /* 0x000000040b007c0c */ /* 0x000fe4000e741270 */
[----:B------:R-:W-:Y:S01]  /*91880*/  ISETP.LT.AND P6, PT, R12, UR4, !P4 ;  /* 0x000000040c007c0c */ /* 0x000fe2000e7c1270 */
[----:B------:R-:W-:Y:S01]  /*91890*/  IMAD.WIDE R18, R142, 0x4, R2 ;  /* 0x000000048e127825 */ /* 0x000fe200078e0202 */
[----:B------:R-:W-:-:S03]  /*918a0*/  ISETP.LT.AND P0, PT, R14, UR4, !P4 ;  /* 0x000000040e007c0c */ /* 0x000fc6000e701270 */
[----:B------:R-:W-:Y:S01]  /*918b0*/  IMAD.WIDE R20, R142, 0x4, R4 ;  /* 0x000000048e147825 */ /* 0x000fe200078e0204 */
[----:B------:R-:W-:-:S03]  /*918c0*/  ISETP.LT.AND P4, PT, R13, UR4, !P4 ;  /* 0x000000040d007c0c */ /* 0x000fc6000e781270 */
[----:B--2---:R1:W-:Y:S04]  /*918d0*/  @P3 STG.E desc[UR6][R16.64], R151 ;  /* 0x0000009710003986 */ /* 0x0043e8000c101906 */
[----:B------:R-:W-:Y:S01]  /*918e0*/  @P2 STG.E desc[UR6][R18.64], R148 ;  /* 0x0000009412002986 */ /* 0x000fe2000c101906 */
[----:B------:R-:W-:-:S03]  /*918f0*/  ISETP.LT.AND P2, PT, R11, UR4, !P5 ;  /* 0x000000040b007c0c */ /* 0x000fc6000ef41270 */
[----:B------:R2:W-:Y:S01]  /*91900*/  @P6 STG.E desc[UR6][R20.64], R144 ;  /* 0x0000009014006986 */ /* 0x0005e2000c101906 */
[----:B-1----:R-:W-:-:S03]  /*91910*/  IMAD.WIDE R16, R142, 0x4, R6 ;  /* 0x000000048e107825 */ /* 0x002fc600078e0206 */
[----:B--2---:R-:W2:Y:S01]  /*91920*/  LDL.LU R144, [R1+0xf0c] ;  /* 0x000f0c0001907983 */ /* 0x004ea20000300800 */
[----:B------:R-:W-:-:S03]  /*91930*/  IMAD.WIDE R20, R142, 0x4, R8 ;  /* 0x000000048e147825 */ /* 0x000fc600078e0208 */
[----:B------:R-:W2:Y:S01]  /*91940*/  LDL.LU R148, [R1+0x70c] ;  /* 0x00070c0001947983 */ /* 0x000ea20000300800 */
[----:B------:R-:W-:-:S03]  /*91950*/  IMAD.WIDE R18, R140, 0x4, R2 ;  /* 0x000000048c127825 */ /* 0x000fc600078e0202 */
[----:B------:R-:W2:Y:S04]  /*91960*/  LDL.LU R142, [R1+0x2678] ;  /* 0x00267800018e7983 */ /* 0x000ea80000300800 */
[----:B------:R1:W-:Y:S01]  /*91970*/  @P0 STG.E desc[UR6][R16.64], R145 ;  /* 0x0000009110000986 */ /* 0x0003e2000c101906 */
[----:B------:R-:W-:-:S03]  /*91980*/  ISETP.LT.AND P6, PT, R12, UR4, !P5 ;  /* 0x000000040c007c0c */ /* 0x000fc6000efc1270 */
[----:B------:R1:W-:Y:S01]  /*91990*/  @P4 STG.E desc[UR6][R20.64], R143 ;  /* 0x0000008f14004986 */ /* 0x0003e2000c101906 */
[----:B------:R-:W-:-:S03]  /*919a0*/  ISETP.LT.AND P3, PT, R14, UR4, !P5 ;  /* 0x000000040e007c0c */ /* 0x000fc6000ef61270 */
[----:B-1----:R-:W2:Y:S01]  /*919b0*/  LDL.LU R145, [R1+0xb0c] ;  /* 0x000b0c0001917983 */ /* 0x002ea20000300800 */
[----:B------:R-:W-:Y:S01]  /*919c0*/  ISETP.LT.AND P5, PT, R13, UR4, !P5 ;  /* 0x000000040d007c0c */ /* 0x000fe2000efa1270 */
[----:B------:R-:W-:-:S04]  /*919d0*/  IMAD.WIDE R16, R140, 0x4, R4 ;  /* 0x000000048c107825 */ /* 0x000fc800078e0204 */
[C---:B------:R-:W-:Y:S01]  /*919e0*/  IMAD.WIDE R20, R140.reuse, 0x4, R8 ;  /* 0x000000048c147825 */ /* 0x040fe200078e0208 */
[----:B---3--:R1:W-:Y:S04]  /*919f0*/  @P2 STG.E desc[UR6][R18.64], R141 ;  /* 0x0000008d12002986 */ /* 0x0083e8000c101906 */
[----:B-1----:R-:W3:Y:S01]  /*91a00*/  LDL.LU R141, [R1+0x30c] ;  /* 0x00030c00018d7983 */ /* 0x002ee20000300800 */
[----:B------:R-:W-:-:S03]  /*91a10*/  IMAD.WIDE R18, R140, 0x4, R6 ;  /* 0x000000048c127825 */ /* 0x000fc600078e0206 */
[----:B------:R-:W3:Y:S04]  /*91a20*/  LDL.LU R143, [R1+0x1b00] ;  /* 0x001b0000018f7983 */ /* 0x000ee80000300800 */
[----:B------:R-:W3:Y:S04]  /*91a30*/  LDL.LU R140, [R1+0x1700] ;  /* 0x00170000018c7983 */ /* 0x000ee80000300800 */
[----:B----4-:R-:W-:Y:S04]  /*91a40*/  @P6 STG.E desc[UR6][R16.64], R149 ;  /* 0x0000009510006986 */ /* 0x010fe8000c101906 */
[----:B------:R-:W-:Y:S04]  /*91a50*/  @P3 STG.E desc[UR6][R18.64], R150 ;  /* 0x0000009612003986 */ /* 0x000fe8000c101906 */
[----:B------:R1:W-:Y:S04]  /*91a60*/  @P5 STG.E desc[UR6][R20.64], R146 ;  /* 0x0000009214005986 */ /* 0x0003e8000c101906 */
[----:B-1----:R-:W4:Y:S01]  /*91a70*/  LDL.LU R146, [R1+0x1ff0] ;  /* 0x001ff00001927983 */ /* 0x002f220000300800 */
[----:B------:R-:W-:-:S05]  /*91a80*/  VIADD R15, R10, 0x188 ;  /* 0x000001880a0f7836 */ /* 0x000fca0000000000 */
[----:B------:R-:W-:Y:S01]  /*91a90*/  ISETP.GE.AND P1, PT, R15, UR5, PT ;  /* 0x000000050f007c0c */ /* 0x000fe2000bf26270 */
[----:B------:R-:W-:-:S05]  /*91aa0*/  VIADD R15, R10, 0x187 ;  /* 0x000001870a0f7836 */ /* 0x000fca0000000000 */
[----:B------:R-:W-:-:S04]  /*91ab0*/  ISETP.GE.AND P0, PT, R15, UR5, PT ;  /* 0x000000050f007c0c */ /* 0x000fc8000bf06270 */
[----:B------:R-:W-:Y:S02]  /*91ac0*/  ISETP.LT.AND P2, PT, R11, UR4, !P0 ;  /* 0x000000040b007c0c */ /* 0x000fe4000c741270 */
[----:B------:R-:W-:Y:S01]  /*91ad0*/  ISETP.LT.AND P4, PT, R12, UR4, !P0 ;  /* 0x000000040c007c0c */ /* 0x000fe2000c781270 */
[----:B------:R-:W-:Y:S01]  /*91ae0*/  IMAD.WIDE R16, R147, 0x4, R2 ;  /* 0x0000000493107825 */ /* 0x000fe200078e0202 */
[----:B------:R-:W-:Y:S02]  /*91af0*/  ISETP.LT.AND P3, PT, R14, UR4, !P0 ;  /* 0x000000040e007c0c */ /* 0x000fe4000c761270 */
[----:B------:R-:W-:Y:S01]  /*91b00*/  ISETP.LT.AND P0, PT, R13, UR4, !P0 ;  /* 0x000000040d007c0c */ /* 0x000fe2000c701270 */
[----:B------:R-:W-:Y:S01]  /*91b10*/  IMAD.WIDE R18, R147, 0x4, R4 ;  /* 0x0000000493127825 */ /* 0x000fe200078e0204 */
[----:B------:R-:W-:Y:S02]  /*91b20*/  ISETP.LT.AND P6, PT, R11, UR4, !P1 ;  /* 0x000000040b007c0c */ /* 0x000fe4000cfc1270 */
[----:B------:R-:W-:-:S03]  /*91b30*/  ISETP.LT.AND P5, PT, R12, UR4, !P1 ;  /* 0x000000040c007c0c */ /* 0x000fc6000cfa1270 */
[----:B--2---:R1:W-:Y:S01]  /*91b40*/  @P2 STG.E desc[UR6][R16.64], R144 ;  /* 0x0000009010002986 */ /* 0x0043e2000c101906 */
[----:B------:R-:W-:-:S03]  /*91b50*/  IMAD.WIDE R20, R142, 0x4, R2 ;  /* 0x000000048e147825 */ /* 0x000fc600078e0202 */
[----:B------:R2:W-:Y:S04]  /*91b60*/  @P4 STG.E desc[UR6][R18.64], R148 ;  /* 0x0000009412004986 */ /* 0x0005e8000c101906 */
[----:B-1----:R-:W4:Y:S01]  /*91b70*/  LDL.LU R144, [R1+0x267c] ;  /* 0x00267c0001907983 */ /* 0x002f220000300800 */
[----:B------:R-:W-:-:S03]  /*91b80*/  IMAD.WIDE R16, R147, 0x4, R6 ;  /* 0x0000000493107825 */ /* 0x000fc600078e0206 */
[----:B------:R-:W4:Y:S01]  /*91b90*/  LDL.LU R152, [R1+0x1300] ;  /* 0x0013000001987983 */ /* 0x000f220000300800 */
[----:B--2---:R-:W-:-:S03]  /*91ba0*/  IMAD.WIDE R18, R147, 0x4, R8 ;  /* 0x0000000493127825 */ /* 0x004fc600078e0208 */
[----:B------:R-:W2:Y:S01]  /*91bb0*/  LDL.LU R151, [R1+0xf10] ;  /* 0x000f100001977983 */ /* 0x000ea20000300800 */
[----:B------:R-:W-:-:S03]  /*91bc0*/  IMAD.WIDE R22, R142, 0x4, R4 ;  /* 0x000000048e167825 */ /* 0x000fc600078e0204 */
[----:B------:R1:W-:Y:S04]  /*91bd0*/  @P3 STG.E desc[UR6][R16.64], R145 ;  /* 0x0000009110003986 */ /* 0x0003e8000c101906 */
[----:B------:R-:W2:Y:S01]  /*91be0*/  LDL.LU R150, [R1+0xb10] ;  /* 0x000b100001967983 */ /* 0x000ea20000300800 */
[----:B------:R-:W-:-:S03]  /*91bf0*/  ISETP.LT.AND P4, PT, R14, UR4, !P1 ;  /* 0x000000040e007c0c */ /* 0x000fc6000cf81270 */
[----:B-1----:R-:W2:Y:S01]  /*91c00*/  LDL.LU R145, [R1+0x310] ;  /* 0x0003100001917983 */ /* 0x002ea20000300800 */
[----:B------:R-:W-:-:S03]  /*91c10*/  IMAD.WIDE R16, R142, 0x4, R6 ;  /* 0x000000048e107825 */ /* 0x000fc600078e0206 */
[----:B---3--:R1:W-:Y:S04]  /*91c20*/  @P0 STG.E desc[UR6][R18.64], R141 ;  /* 0x0000008d12000986 */ /* 0x0083e8000c101906 */
[----:B------:R3:W-:Y:S04]  /*91c30*/  @P6 STG.E desc[UR6][R20.64], R143 ;  /* 0x0000008f14006986 */ /* 0x0007e8000c101906 */
[----:B------:R3:W-:Y:S04]  /*91c40*/  @P5 STG.E desc[UR6][R22.64], R140 ;  /* 0x0000008c16005986 */ /* 0x0007e8000c101906 */
[----:B-1----:R-:W2:Y:S04]  /*91c50*/  LDL.LU R141, [R1+0x2684] ;  /* 0x00268400018d7983 */ /* 0x002ea80000300800 */
[----:B------:R-:W2:Y:S04]  /*91c60*/  LDL.LU R148, [R1+0x710] ;  /* 0x0007100001947983 */ /* 0x000ea80000300800 */
[----:B---3--:R-:W3:Y:S04]  /*91c70*/  LDL.LU R143, [R1+0x1b04] ;  /* 0x001b0400018f7983 */ /* 0x008ee80000300800 */
[----:B------:R-:W3:Y:S04]  /*91c80*/  LDL.LU R140, [R1+0x2680] ;  /* 0x00268000018c7983 */ /* 0x000ee80000300800 */
[----:B----4-:R1:W-:Y:S04]  /*91c90*/  @P4 STG.E desc[UR6][R16.64], R146 ;  /* 0x0000009210004986 */ /* 0x0103e8000c101906 */
[----:B-1----:R-:W4:Y:S01]  /*91ca0*/  LDL.LU R146, [R1+0x1704] ;  /* 0x0017040001927983 */ /* 0x002f220000300800 */
[----:B------:R-:W-:-:S03]  /*91cb0*/  IMAD.WIDE R16, R142, 0x4, R8 ;  /* 0x000000048e107825 */ /* 0x000fc600078e0208 */
[----:B------:R-:W4:Y:S04]  /*91cc0*/  LDL.LU R149, [R1+0x1ff4] ;  /* 0x001ff40001957983 */ /* 0x000f280000300800 */
[----:B------:R-:W4:Y:S04]  /*91cd0*/  LDL.LU R147, [R1+0x1304] ;  /* 0x0013040001937983 */ /* 0x000f280000300800 */
[----:B------:R-:W4:Y:S01]  /*91ce0*/  LDL.LU R142, [R1+0xf14] ;  /* 0x000f1400018e7983 */ /* 0x000f220000300800 */
[----:B------:R-:W-:Y:S01]  /*91cf0*/  VIADD R15, R10, 0x189 ;  /* 0x000001890a0f7836 */ /* 0x000fe20000000000 */
[----:B------:R-:W-:-:S04]  /*91d00*/  ISETP.LT.AND P1, PT, R13, UR4, !P1 ;  /* 0x000000040d007c0c */ /* 0x000fc8000cf21270 */
[----:B------:R-:W-:Y:S01]  /*91d10*/  ISETP.GE.AND P2, PT, R15, UR5, PT ;  /* 0x000000050f007c0c */ /* 0x000fe2000bf46270 */
[----:B------:R-:W-:-:S03]  /*91d20*/  VIADD R18, R10, 0x18b ;  /* 0x0000018b0a127836 */ /* 0x000fc60000000000 */
[----:B------:R-:W-:Y:S02]  /*91d30*/  ISETP.LT.AND P6, PT, R11, UR4, !P2 ;  /* 0x000000040b007c0c */ /* 0x000fe4000d7c1270 */
[----:B------:R-:W-:Y:S02]  /*91d40*/  ISETP.LT.AND P3, PT, R12, UR4, !P2 ;  /* 0x000000040c007c0c */ /* 0x000fe4000d761270 */
[----:B------:R-:W-:Y:S01]  /*91d50*/  ISETP.LT.AND P5, PT, R14, UR4, !P2 ;  /* 0x000000040e007c0c */ /* 0x000fe2000d7a1270 */
[----:B------:R-:W-:Y:S01]  /*91d60*/  VIADD R15, R10, 0x18a ;  /* 0x0000018a0a0f7836 */ /* 0x000fe20000000000 */
[----:B------:R-:W-:Y:S01]  /*91d70*/  ISETP.GE.AND P4, PT, R18, UR5, PT ;  /* 0x0000000512007c0c */ /* 0x000fe2000bf86270 */
[----:B------:R-:W-:-:S03]  /*91d80*/  IMAD.WIDE R18, R144, 0x4, R2 ;  /* 0x0000000490127825 */ /* 0x000fc600078e0202 */
[----:B------:R-:W-:Y:S01]  /*91d90*/  ISETP.GE.AND P0, PT, R15, UR5, PT ;  /* 0x000000050f007c0c */ /* 0x000fe2000bf06270 */
[C---:B------:R-:W-:Y:S01]  /*91da0*/  IMAD.WIDE R20, R144.reuse, 0x4, R4 ;  /* 0x0000000490147825 */ /* 0x040fe200078e0204 */
[----:B------:R-:W-:Y:S03]  /*91db0*/  @P1 STG.E desc[UR6][R16.64], R152 ;  /* 0x0000009810001986 */ /* 0x000fe6000c101906 */
[----:B------:R-:W-:Y:S01]  /*91dc0*/  IMAD.WIDE R22, R144, 0x4, R6 ;  /* 0x0000000490167825 */ /* 0x000fe200078e0206 */
[----:B------:R-:W-:Y:S01]  /*91dd0*/  ISETP.LT.AND P2, PT, R13, UR4, !P2 ;  /* 0x000000040d007c0c */ /* 0x000fe2000d741270 */
[----:B--2---:R1:W-:Y:S01]  /*91de0*/  @P6 STG.E desc[UR6][R18.64], R151 ;  /* 0x0000009712006986 */ /* 0x0043e2000c101906 */
[----:B------:R-:W-:-:S03]  /*91df0*/  ISETP.LT.AND P1, PT, R11, UR4, !P0 ;  /* 0x000000040b007c0c */ /* 0x000fc6000c721270 */
[----:B------:R-:W-:Y:S04]  /*91e00*/  @P3 STG.E desc[UR6][R20.64], R150 ;  /* 0x0000009614003986 */ /* 0x000fe8000c101906 */
[----:B------:R2:W-:Y:S01]  /*91e10*/  @P5 STG.E desc[UR6][R22.64], R145 ;  /* 0x0000009116005986 */ /* 0x0005e2000c101906 */
[----:B-1----:R-:W-:Y:S01]  /*91e20*/  IMAD.WIDE R18, R144, 0x4, R8 ;  /* 0x0000000490127825 */ /* 0x002fe200078e0208 */
[----:B------:R-:W-:Y:S02]  /*91e30*/  ISETP.LT.AND P5, PT, R12, UR4, !P0 ;  /* 0x000000040c007c0c */ /* 0x000fe4000c7a1270 */
[----:B--2---:R-:W2:Y:S01]  /*91e40*/  LDL.LU R145, [R1+0xb14] ;  /* 0x000b140001917983 */ /* 0x004ea20000300800 */
[----:B------:R-:W-:Y:S02]  /*91e50*/  ISETP.LT.AND P3, PT, R14, UR4, !P0 ;  /* 0x000000040e007c0c */ /* 0x000fe4000c761270 */
[----:B------:R-:W-:Y:S01]  /*91e60*/  ISETP.LT.AND P0, PT, R13, UR4, !P0 ;  /* 0x000000040d007c0c */ /* 0x000fe2000c701270 */
[----:B------:R-:W2:Y:S01]  /*91e70*/  LDL.LU R144, [R1+0x2688] ;  /* 0x0026880001907983 */ /* 0x000ea20000300800 */
[----:B------:R-:W-:-:S03]  /*91e80*/  ISETP.LT.AND P6, PT, R11, UR4, !P4 ;  /* 0x000000040b007c0c */ /* 0x000fc6000e7c1270 */
[----:B------:R-:W2:Y:S04]  /*91e90*/  LDL.LU R150, [R1+0x314] ;  /* 0x0003140001967983 */ /* 0x000ea80000300800 */
[----:B------:R1:W-:Y:S01]  /*91ea0*/  @P2 STG.E desc[UR6][R18.64], R148 ;  /* 0x0000009412002986 */ /* 0x0003e2000c101906 */
[----:B---3--:R-:W-:-:S05]  /*91eb0*/  IMAD.WIDE R16, R140, 0x4, R2 ;  /* 0x000000048c107825 */ /* 0x008fca00078e0202 */
[----:B------:R3:W-:Y:S01]  /*91ec0*/  @P1 STG.E desc[UR6][R16.64], R143 ;  /* 0x0000008f10001986 */ /* 0x0007e2000c101906 */
[----:B------:R-:W-:-:S04]  /*91ed0*/  IMAD.WIDE R20, R140, 0x4, R4 ;  /* 0x000000048c147825 */ /* 0x000fc800078e0204 */
[C---:B-1----:R-:W-:Y:S01]  /*91ee0*/  IMAD.WIDE R18, R140.reuse, 0x4, R6 ;  /* 0x000000048c127825 */ /* 0x042fe200078e0206 */
[----:B---3--:R-:W3:Y:S03]  /*91ef0*/  LDL.LU R143, [R1+0x714] ;  /* 0x00071400018f7983 */ /* 0x008ee60000300800 */
[----:B------:R-:W-:Y:S02]  /*91f00*/  IMAD.WIDE R16, R140, 0x4, R8 ;  /* 0x000000048c107825 */ /* 0x000fe400078e0208 */
[----:B------:R-:W3:Y:S04]  /*91f10*/  LDL.LU R140, [R1+0x268c] ;  /* 0x00268c00018c7983 */ /* 0x000ee80000300800 */
[----:B----4-:R1:W-:Y:S04]  /*91f20*/  @P5 STG.E desc[UR6][R20.64], R146 ;  /* 0x0000009214005986 */ /* 0x0103e8000c101906 */
[----:B------:R-:W4:Y:S04]  /*91f30*/  LDL.LU R148, [R1+0x1b08] ;  /* 0x001b080001947983 */ /* 0x000f280000300800 */
[----:B------:R-:W-:Y:S04]  /*91f40*/  @P3 STG.E desc[UR6][R18.64], R149 ;  /* 0x0000009512003986 */ /* 0x000fe8000c101906 */
[----:B-1----:R-:W4:Y:S01]  /*91f50*/  LDL.LU R146, [R1+0x1708] ;  /* 0x0017080001927983 */ /* 0x002f220000300800 */
[----:B------:R-:W-:-:S03]  /*91f60*/  IMAD.WIDE R20, R141, 0x4, R2 ;  /* 0x000000048d147825 */ /* 0x000fc600078e0202 */
[----:B------:R1:W-:Y:S04]  /*91f70*/  @P0 STG.E desc[UR6][R16.64], R147 ;  /* 0x0000009310000986 */ /* 0x0003e8000c101906 */
[----:B------:R1:W-:Y:S04]  /*91f80*/  @P6 STG.E desc[UR6][R20.64], R142 ;  /* 0x0000008e14006986 */ /* 0x0003e8000c101906 */
[----:B-1----:R-:W4:Y:S04]  /*91f90*/  LDL.LU R147, [R1+0x1ff8] ;  /* 0x001ff80001937983 */ /* 0x002f280000300800 */
[----:B------:R-:W4:Y:S01]  /*91fa0*/  LDL.LU R142, [R1+0x1308] ;  /* 0x00130800018e7983 */ /* 0x000f220000300800 */
[----:B------:R-:W-:Y:S01]  /*91fb0*/  ISETP.LT.AND P1, PT, R12, UR4, !P4 ;  /* 0x000000040c007c0c */ /* 0x000fe2000e721270 */
[----:B------:R-:W-:Y:S01]  /*91fc0*/  IMAD.WIDE R16, R141, 0x4, R4 ;  /* 0x000000048d107825 */ /* 0x000fe200078e0204 */
[----:B------:R-:W-:-:S03]  /*91fd0*/  ISETP.LT.AND P3, PT, R14, UR4, !P4 ;  /* 0x000000040e007c0c */ /* 0x000fc6000e761270 */
[----:B------:R-:W-:Y:S01]  /*91fe0*/  VIADD R15, R10, 0x18c ;  /* 0x0000018c0a0f7836 */ /* 0x000fe20000000000 */
[----:B------:R-:W-:-:S04]  /*91ff0*/  ISETP.LT.AND P4, PT, R13, UR4, !P4 ;  /* 0x000000040d007c0c */ /* 0x000fc8000e781270 */
[----:B------:R-:W-:Y:S01]  /*92000*/  ISETP.GE.AND P2, PT, R15, UR5, PT ;  /* 0x000000050f007c0c */ /* 0x000fe2000bf46270 */
[----:B------:R-:W-:-:S03]  /*92010*/  IMAD.WIDE R18, R141, 0x4, R6 ;  /* 0x000000048d127825 */ /* 0x000fc600078e0206 */
[----:B------:R-:W-:Y:S02]  /*92020*/  ISETP.LT.AND P5, PT, R11, UR4, !P2 ;  /* 0x000000040b007c0c */ /* 0x000fe4000d7a1270 */
[----:B------:R-:W-:Y:S01]  /*92030*/  ISETP.LT.AND P6, PT, R12, UR4, !P2 ;  /* 0x000000040c007c0c */ /* 0x000fe2000d7c1270 */
[----:B------:R-:W-:Y:S01]  /*92040*/  VIADD R20, R10, 0x18d ;  /* 0x0000018d0a147836 */ /* 0x000fe20000000000 */
[----:B--2---:R1:W-:Y:S04]  /*92050*/  @P1 STG.E desc[UR6][R16.64], R145 ;  /* 0x0000009110001986 */ /* 0x0043e8000c101906 */
[----:B-1----:R-:W2:Y:S01]  /*92060*/  LDL.LU R145, [R1+0xf18] ;  /* 0x000f180001917983 */ /* 0x002ea20000300800 */
[----:B------:R-:W-:-:S03]  /*92070*/  IMAD.WIDE R16, R141, 0x4, R8 ;  /* 0x000000048d107825 */ /* 0x000fc600078e0208 */
[----:B------:R-:W2:Y:S01]  /*92080*/  LDL.LU R141, [R1+0x2690] ;  /* 0x00269000018d7983 */ /* 0x000ea20000300800 */
[----:B------:R-:W-:-:S03]  /*92090*/  ISETP.GE.AND P0, PT, R20, UR5, PT ;  /* 0x0000000514007c0c */ /* 0x000fc6000bf06270 */
[----:B------:R1:W-:Y:S01]  /*920a0*/  @P3 STG.E desc[UR6][R18.64], R150 ;  /* 0x0000009612003986 */ /* 0x0003e2000c101906 */
[----:B------:R-:W-:-:S03]  /*920b0*/  ISETP.LT.AND P3, PT, R14, UR4, !P2 ;  /* 0x000000040e007c0c */ /* 0x000fc6000d761270 */
[----:B------:R-:W2:Y:S01]  /*920c0*/  LDL.LU R151, [R1+0xb18] ;  /* 0x000b180001977983 */ /* 0x000ea20000300800 */
[----:B------:R-:W-:-:S03]  /*920d0*/  ISETP.LT.AND P2, PT, R13, UR4, !P2 ;  /* 0x000000040d007c0c */ /* 0x000fc6000d741270 */
[----:B------:R-:W2:Y:S01]  /*920e0*/  LDL.LU R149, [R1+0x318] ;  /* 0x0003180001957983 */ /* 0x000ea20000300800 */
[----:B------:R-:W-:-:S04]  /*920f0*/  IMAD.WIDE R20, R144, 0x4, R4 ;  /* 0x0000000490147825 */ /* 0x000fc800078e0204 */
[C---:B-1----:R-:W-:Y:S01]  /*92100*/  IMAD.WIDE R18, R144.reuse, 0x4, R2 ;  /* 0x0000000490127825 */ /* 0x042fe200078e0202 */
[----:B---3--:R1:W-:Y:S04]  /*92110*/  @P4 STG.E desc[UR6][R16.64], R143 ;  /* 0x0000008f10004986 */ /* 0x0083e8000c101906 */
[----:B-1----:R-:W3:Y:S04]  /*92120*/  LDL.LU R143, [R1+0x718] ;  /* 0x00071800018f7983 */ /* 0x002ee80000300800 */
[----:B----4-:R1:W-:Y:S04]  /*92130*/  @P5 STG.E desc[UR6][R18.64], R148 ;  /* 0x0000009412005986 */ /* 0x0103e8000c101906 */
[----:B------:R4:W-:Y:S04]  /*92140*/  @P6 STG.E desc[UR6][R20.64], R146 ;  /* 0x0000009214006986 */ /* 0x0009e8000c101906 */
[----:B------:R-:W3:Y:S01]  /*92150*/  LDL.LU R150, [R1+0x1b0c] ;  /* 0x001b0c0001967983 */ /* 0x000ee20000300800 */
[----:B-1----:R-:W-:-:S03]  /*92160*/  IMAD.WIDE R18, R144, 0x4, R6 ;  /* 0x0000000490127825 */ /* 0x002fc600078e0206 */
[----:B------:R-:W3:Y:S01]  /*92170*/  LDL.LU R148, [R1+0x170c] ;  /* 0x00170c0001947983 */ /* 0x000ee20000300800 */
[----:B----4-:R-:W-:-:S03]  /*92180*/  IMAD.WIDE R20, R144, 0x4, R8 ;  /* 0x0000000490147825 */ /* 0x010fc600078e0208 */
[----:B------:R-:W4:Y:S04]  /*92190*/  LDL.LU R146, [R1+0xb1c] ;  /* 0x000b1c0001927983 */ /* 0x000f280000300800 */
[----:B------:R-:W-:Y:S04]  /*921a0*/  @P3 STG.E desc[UR6][R18.64], R147 ;  /* 0x0000009312003986 */ /* 0x000fe8000c101906 */
[----:B------:R-:W4:Y:S04]  /*921b0*/  LDL.LU R144, [R1+0x2694] ;  /* 0x0026940001907983 */ /* 0x000f280000300800 */
[----:B------:R1:W-:Y:S04]  /*921c0*/  @P2 STG.E desc[UR6][R20.64], R142 ;  /* 0x0000008e14002986 */ /* 0x0003e8000c101906 */
[----:B-1----:R-:W4:Y:S01]  /*921d0*/  LDL.LU R142, [R1+0x1ffc] ;  /* 0x001ffc00018e7983 */ /* 0x002f220000300800 */
[----:B------:R-:W-:Y:S01]  /*921e0*/  ISETP.LT.AND P4, PT, R11, UR4, !P0 ;  /* 0x000000040b007c0c */ /* 0x000fe2000c781270 */
[----:B------:R-:W-:Y:S01]  /*921f0*/  IMAD.WIDE R16, R140, 0x4, R2 ;  /* 0x000000048c107825 */ /* 0x000fe200078e0202 */
[----:B------:R-:W-:Y:S01]  /*92200*/  ISETP.LT.AND P6, PT, R12, UR4, !P0 ;  /* 0x000000040c007c0c */ /* 0x000fe2000c7c1270 */
[----:B------:R-:W4:Y:S01]  /*92210*/  LDL.LU R147, [R1+0x130c] ;  /* 0x00130c0001937983 */ /* 0x000f220000300800 */
[----:B------:R-:W-:Y:S01]  /*92220*/  ISETP.LT.AND P5, PT, R14, UR4, !P0 ;  /* 0x000000040e007c0c */ /* 0x000fe2000c7a1270 */
[----:B------:R-:W-:Y:S01]  /*92230*/  VIADD R15, R10, 0x18e ;  /* 0x0000018e0a0f7836 */ /* 0x000fe20000000000 */
[----:B------:R-:W-:Y:S01]  /*92240*/  ISETP.LT.AND P0, PT, R13, UR4, !P0 ;  /* 0x000000040d007c0c */ /* 0x000fe2000c701270 */
[----:B------:R-:W-:-:S03]  /*92250*/  IMAD.WIDE R18, R140, 0x4, R4 ;  /* 0x000000048c127825 */ /* 0x000fc600078e0204 */
[----:B------:R-:W-:Y:S01]  /*92260*/  ISETP.GE.AND P1, PT, R15, UR5, PT ;  /* 0x000000050f007c0c */ /* 0x000fe2000bf26270 */
[----:B------:R-:W-:-:S03]  /*92270*/  IMAD.WIDE R20, R140, 0x4, R8 ;  /* 0x000000048c147825 */ /* 0x000fc600078e0208 */
[----:B------:R-:W-:Y:S01]  /*92280*/  ISETP.LT.AND P2, PT, R11, UR4, !P1 ;  /* 0x000000040b007c0c */ /* 0x000fe2000cf41270 */
[----:B--2---:R1:W-:Y:S01]  /*92290*/  @P4 STG.E desc[UR6][R16.64], R145 ;  /* 0x0000009110004986 */ /* 0x0043e2000c101906 */
[----:B------:R-:W-:-:S03]  /*922a0*/  ISETP.LT.AND P4, PT, R12, UR4, !P1 ;  /* 0x000000040c007c0c */ /* 0x000fc6000cf81270 */
[----:B-1----:R-:W2:Y:S01]  /*922b0*/  LDL.LU R145, [R1+0xf1c] ;  /* 0x000f1c0001917983 */ /* 0x002ea20000300800 */
[----:B------:R-:W-:-:S03]  /*922c0*/  IMAD.WIDE R16, R140, 0x4, R6 ;  /* 0x000000048c107825 */ /* 0x000fc600078e0206 */
[----:B------:R1:W-:Y:S04]  /*922d0*/  @P6 STG.E desc[UR6][R18.64], R151 ;  /* 0x0000009712006986 */ /* 0x0003e8000c101906 */
[----:B------:R1:W-:Y:S04]  /*922e0*/  @P5 STG.E desc[UR6][R16.64], R149 ;  /* 0x0000009510005986 */ /* 0x0003e8000c101906 */
[----:B------:R-:W2:Y:S01]  /*922f0*/  LDL.LU R140, [R1+0x2698] ;  /* 0x00269800018c7983 */ /* 0x000ea20000300800 */
[----:B-1----:R-:W-:-:S04]  /*92300*/  IMAD.WIDE R18, R141, 0x4, R4 ;  /* 0x000000048d127825 */ /* 0x002fc800078e0204 */
[----:B------:R-:W-:Y:S01]  /*92310*/  IMAD.WIDE R16, R141, 0x4, R2 ;  /* 0x000000048d107825 */ /* 0x000fe200078e0202 */
[----:B---3--:R1:W-:Y:S01]  /*92320*/  @P0 STG.E desc[UR6][R20.64], R143 ;  /* 0x0000008f14000986 */ /* 0x0083e2000c101906 */
[----:B------:R-:W-:-:S03]  /*92330*/  ISETP.LT.AND P0, PT, R14, UR4, !P1 ;  /* 0x000000040e007c0c */ /* 0x000fc6000cf01270 */
[----:B-1----:R-:W3:Y:S04]  /*92340*/  LDL.LU R143, [R1+0x31c] ;  /* 0x00031c00018f7983 */ /* 0x002ee80000300800 */
[----:B------:R1:W-:Y:S04]  /*92350*/  @P2 STG.E desc[UR6][R16.64], R150 ;  /* 0x0000009610002986 */ /* 0x0003e8000c101906 */
[----:B------:R1:W-:Y:S02]  /*92360*/  @P4 STG.E desc[UR6][R18.64], R148 ;  /* 0x0000009412004986 */ /* 0x0003e4000c101906 */
[----:B-1----:R-:W-:-:S04]  /*92370*/  IMAD.WIDE R16, R141, 0x4, R6 ;  /* 0x000000048d107825 */ /* 0x002fc800078e0206 */
[----:B------:R-:W-:Y:S02]  /*92380*/  IMAD.WIDE R18, R141, 0x4, R8 ;  /* 0x000000048d127825 */ /* 0x000fe400078e0208 */
[----:B------:R-:W3:Y:S04]  /*92390*/  LDL.LU R141, [R1+0x71c] ;  /* 0x00071c00018d7983 */ /* 0x000ee80000300800 */
[----:B------:R-:W3:Y:S04]  /*923a0*/  LDL.LU R151, [R1+0x1b10] ;  /* 0x001b100001977983 */ /* 0x000ee80000300800 */
[----:B------:R-:W3:Y:S04]  /*923b0*/  LDL.LU R150, [R1+0x1710] ;  /* 0x0017100001967983 */ /* 0x000ee80000300800 */
[----:B----4-:R1:W-:Y:S04]  /*923c0*/  @P0 STG.E desc[UR6][R16.64], R142 ;  /* 0x0000008e10000986 */ /* 0x0103e8000c101906 */
[----:B-1----:R-:W4:Y:S01]  /*923d0*/  LDL.LU R142, [R1+0x1310] ;  /* 0x00131000018e7983 */ /* 0x002f220000300800 */
[----:B------:R-:W-:Y:S01]  /*923e0*/  VIADD R15, R10, 0x18f ;  /* 0x0000018f0a0f7836 */ /* 0x000fe20000000000 */
[----:B------:R-:W-:Y:S01]  /*923f0*/  ISETP.LT.AND P1, PT, R13, UR4, !P1 ;  /* 0x000000040d007c0c */ /* 0x000fe2000cf21270 */
[----:B------:R-:W-:Y:S01]  /*92400*/  IMAD.WIDE R20, R144, 0x4, R2 ;  /* 0x0000000490147825 */ /* 0x000fe200078e0202 */
[----:B------:R-:W4:Y:S02]  /*92410*/  LDL.LU R148, [R1+0x1720] ;  /* 0x0017200001947983 */ /* 0x000f240000300800 */
[----:B------:R-:W-:-:S04]  /*92420*/  ISETP.GE.AND P3, PT, R15, UR5, PT ;  /* 0x000000050f007c0c */ /* 0x000fc8000bf66270 */
[----:B------:R-:W-:Y:S02]  /*92430*/  ISETP.LT.AND P6, PT, R11, UR4, !P3 ;  /* 0x000000040b007c0c */ /* 0x000fe4000dfc1270 */
[----:B------:R-:W-:Y:S01]  /*92440*/  ISETP.LT.AND P5, PT, R12, UR4, !P3 ;  /* 0x000000040c007c0c */ /* 0x000fe2000dfa1270 */
[----:B------:R-:W-:Y:S02]  /*92450*/  IMAD.WIDE R22, R144, 0x4, R4 ;  /* 0x0000000490167825 */ /* 0x000fe400078e0204 */
[----:B------:R1:W-:Y:S02]  /*92460*/  @P1 STG.E desc[UR6][R18.64], R147 ;  /* 0x0000009312001986 */ /* 0x0003e4000c101906 */
[----:B------:R-:W-:Y:S01]  /*92470*/  VIADD R15, R10, 0x190 ;  /* 0x000001900a0f7836 */ /* 0x000fe20000000000 */
[----:B------:R-:W-:-:S05]  /*92480*/  ISETP.LT.AND P4, PT, R14, UR4, !P3 ;  /* 0x000000040e007c0c */ /* 0x000fca000df81270 */
[----:B--2---:R-:W-:Y:S04]  /*92490*/  @P6 STG.E desc[UR6][R20.64], R145 ;  /* 0x0000009114006986 */ /* 0x004fe8000c101906 */
[----:B------:R2:W-:Y:S04]  /*924a0*/  @P5 STG.E desc[UR6][R22.64], R146 ;  /* 0x0000009216005986 */ /* 0x0005e8000c101906 */
[----:B-1----:R-:W4:Y:S01]  /*924b0*/  LDL.LU R147, [R1+0xf20] ;  /* 0x000f200001937983 */ /* 0x002f220000300800 */
[----:B------:R-:W-:-:S03]  /*924c0*/  ISETP.GE.AND P2, PT, R15, UR5, PT ;  /* 0x000000050f007c0c */ /* 0x000fc6000bf46270 */
[----:B--2---:R-:W2:Y:S01]  /*924d0*/  LDL.LU R146, [R1+0x269c] ;  /* 0x00269c0001927983 */ /* 0x004ea20000300800 */
[----:B------:R-:W-:Y:S01]  /*924e0*/  ISETP.LT.AND P3, PT, R13, UR4, !P3 ;  /* 0x000000040d007c0c */ /* 0x000fe2000df61270 */
[----:B------:R-:W-:Y:S01]  /*924f0*/  IMAD.WIDE R16, R144, 0x4, R6 ;  /* 0x0000000490107825 */ /* 0x000fe200078e0206 */
[----:B------:R-:W-:Y:S02]  /*92500*/  ISETP.LT.AND P6, PT, R11, UR4, !P2 ;  /* 0x000000040b007c0c */ /* 0x000fe4000d7c1270 */
[----:B------:R-:W-:Y:S01]  /*92510*/  ISETP.LT.AND P1, PT, R12, UR4, !P2 ;  /* 0x000000040c007c0c */ /* 0x000fe2000d721270 */
[----:B------:R-:W-:Y:S01]  /*92520*/  VIADD R18, R10, 0x192 ;  /* 0x000001920a127836 */ /* 0x000fe20000000000 */
[----:B------:R-:W-:Y:S01]  /*92530*/  ISETP.LT.AND P5, PT, R14, UR4, !P2 ;  /* 0x000000040e007c0c */ /* 0x000fe2000d7a1270 */
[----:B------:R-:W-:-:S04]  /*92540*/  IMAD.WIDE R20, R140, 0x4, R4 ;  /* 0x000000048c147825 */ /* 0x000fc800078e0204 */
[----:B------:R-:W-:Y:S01]  /*92550*/  IMAD.WIDE R22, R140, 0x4, R6 ;  /* 0x000000048c167825 */ /* 0x000fe200078e0206 */
[----:B---3--:R1:W-:Y:S01]  /*92560*/  @P4 STG.E desc[UR6][R16.64], R143 ;  /* 0x0000008f10004986 */ /* 0x0083e2000c101906 */
[----:B------:R-:W-:Y:S02]  /*92570*/  ISETP.GE.AND P4, PT, R18, UR5, PT ;  /* 0x0000000512007c0c */ /* 0x000fe4000bf86270 */
[----:B------:R-:W-:Y:S01]  /*92580*/  IMAD.WIDE R18, R140, 0x4, R2 ;  /* 0x000000048c127825 */ /* 0x000fe200078e0202 */
[----:B-1----:R-:W3:Y:S03]  /*92590*/  LDL.LU R143, [R1+0x26a0] ;  /* 0x0026a000018f7983 */ /* 0x002ee60000300800 */
[----:B------:R-:W-:Y:S02]  /*925a0*/  IMAD.WIDE R16, R144, 0x4, R8 ;  /* 0x0000000490107825 */ /* 0x000fe400078e0208 */
[----:B------:R-:W3:Y:S04]  /*925b0*/  LDL.LU R144, [R1+0xb20] ;  /* 0x000b200001907983 */ /* 0x000ee80000300800 */
[----:B------:R-:W3:Y:S04]  /*925c0*/  LDL.LU R149, [R1+0x720] ;  /* 0x0007200001957983 */ /* 0x000ee80000300800 */
[----:B------:R-:W3:Y:S04]  /*925d0*/  LDL.LU R145, [R1+0x320] ;  /* 0x0003200001917983 */ /* 0x000ee80000300800 */
[----:B------:R1:W-:Y:S04]  /*925e0*/  @P3 STG.E desc[UR6][R16.64], R141 ;  /* 0x0000008d10003986 */ /* 0x0003e8000c101906 */
[----:B------:R-:W-:Y:S04]  /*925f0*/  @P6 STG.E desc[UR6][R18.64], R151 ;  /* 0x0000009712006986 */ /* 0x000fe8000c101906 */
[----:B------:R-:W-:Y:S04]  /*92600*/  @P1 STG.E desc[UR6][R20.64], R150 ;  /* 0x0000009614001986 */ /* 0x000fe8000c101906 */
[----:B-1----:R-:W3:Y:S04]  /*92610*/  LDL.LU R141, [R1+0x1b14] ;  /* 0x001b1400018d7983 */ /* 0x002ee80000300800 */
[----:B----4-:R1:W-:Y:S04]  /*92620*/  @P5 STG.E desc[UR6][R22.64], R142 ;  /* 0x0000008e16005986 */ /* 0x0103e8000c101906 */
[----:B-1----:R-:W4:Y:S01]  /*92630*/  LDL.LU R142, [R1+0x1714] ;  /* 0x00171400018e7983 */ /* 0x002f220000300800 */
[----:B------:R-:W-:Y:S01]  /*92640*/  VIADD R15, R10, 0x191 ;  /* 0x000001910a0f7836 */ /* 0x000fe20000000000 */
[----:B------:R-:W-:-:S04]  /*92650*/  ISETP.LT.AND P2, PT, R13, UR4, !P2 ;  /* 0x000000040d007c0c */ /* 0x000fc8000d741270 */
[----:B------:R-:W-:-:S04]  /*92660*/  ISETP.GE.AND P0, PT, R15, UR5, PT ;  /* 0x000000050f007c0c */ /* 0x000fc8000bf06270 */
[----:B------:R-:W-:Y:S01]  /*92670*/  ISETP.LT.AND P3, PT, R11, UR4, !P0 ;  /* 0x000000040b007c0c */ /* 0x000fe2000c761270 */
[----:B------:R-:W-:Y:S01]  /*92680*/  IMAD.WIDE R18, R140, 0x4, R8 ;  /* 0x000000048c127825 */ /* 0x000fe200078e0208 */
[----:B------:R-:W-:Y:S01]  /*92690*/  ISETP.LT.AND P5, PT, R12, UR4, !P0 ;  /* 0x000000040c007c0c */ /* 0x000fe2000c7a1270 */
[----:B------:R-:W4:Y:S01]  /*926a0*/  LDL.LU R140, [R1+0x26a4] ;  /* 0x0026a400018c7983 */ /* 0x000f220000300800 */
[----:B------:R-:W-:-:S03]  /*926b0*/  ISETP.LT.AND P1, PT, R14, UR4, !P0 ;  /* 0x000000040e007c0c */ /* 0x000fc6000c721270 */
[----:B------:R1:W-:Y:S01]  /*926c0*/  @P2 STG.E desc[UR6][R18.64], R148 ;  /* 0x0000009412002986 */ /* 0x0003e2000c101906 */
[----:B------:R-:W-:-:S03]  /*926d0*/  ISETP.LT.AND P0, PT, R13, UR4, !P0 ;  /* 0x000000040d007c0c */ /* 0x000fc6000c701270 */
[----:B------:R-:W4:Y:S01]  /*926e0*/  LDL.LU R150, [R1+0x1314] ;  /* 0x0013140001967983 */ /* 0x000f220000300800 */
[----:B--2---:R-:W-:-:S04]  /*926f0*/  IMAD.WIDE R16, R146, 0x4, R2 ;  /* 0x0000000492107825 */ /* 0x004fc800078e0202 */
[C---:B------:R-:W-:Y:S01]  /*92700*/  IMAD.WIDE R20, R146.reuse, 0x4, R4 ;  /* 0x0000000492147825 */ /* 0x040fe200078e0204 */
[----:B------:R2:W-:Y:S03]  /*92710*/  @P3 STG.E desc[UR6][R16.64], R147 ;  /* 0x0000009310003986 */ /* 0x0005e6000c101906 */
[----:B-1----:R-:W-:Y:S01]  /*92720*/  IMAD.WIDE R18, R146, 0x4, R6 ;  /* 0x0000000492127825 */ /* 0x002fe200078e0206 */
[----:B------:R-:W-:Y:S02]  /*92730*/  ISETP.LT.AND P6, PT, R11, UR4, !P4 ;  /* 0x000000040b007c0c */ /* 0x000fe4000e7c1270 */
[----:B------:R-:W-:Y:S01]  /*92740*/  ISETP.LT.AND P3, PT, R12, UR4, !P4 ;  /* 0x000000040c007c0c */ /* 0x000fe2000e761270 */
[----:B--2---:R-:W-:Y:S02]  /*92750*/  IMAD.WIDE R16, R146, 0x4, R8 ;  /* 0x0000000492107825 */ /* 0x004fe400078e0208 */
[----:B------:R-:W2:Y:S04]  /*92760*/  LDL.LU R146, [R1+0x1724] ;  /* 0x0017240001927983 */ /* 0x000ea80000300800 */
[----:B------:R-:W2:Y:S04]  /*92770*/  LDL.LU R148, [R1+0x26a8] ;  /* 0x0026a80001947983 */ /* 0x000ea80000300800 */
[----:B------:R-:W2:Y:S04]  /*92780*/  LDL.LU R147, [R1+0xf24] ;  /* 0x000f240001937983 */ /* 0x000ea80000300800 */
[----:B---3--:R1:W-:Y:S04]  /*92790*/  @P5 STG.E desc[UR6][R20.64], R144 ;  /* 0x0000009014005986 */ /* 0x0083e8000c101906 */
[----:B------:R-:W-:Y:S04]  /*927a0*/  @P1 STG.E desc[UR6][R18.64], R149 ;  /* 0x0000009512001986 */ /* 0x000fe8000c101906 */
[----:B------:R3:W-:Y:S04]  /*927b0*/  @P0 STG.E desc[UR6][R16.64], R145 ;  /* 0x0000009110000986 */ /* 0x0007e8000c101906 */
[----:B-1----:R-:W2:Y:S01]  /*927c0*/  LDL.LU R144, [R1+0xb24] ;  /* 0x000b240001907983 */ /* 0x002ea20000300800 */
[----:B------:R-:W-:-:S04]  /*927d0*/  IMAD.WIDE R20, R143, 0x4, R2 ;  /* 0x000000048f147825 */ /* 0x000fc800078e0202 */
[----:B---3--:R-:W-:Y:S01]  /*927e0*/  IMAD.WIDE R16, R143, 0x4, R4 ;  /* 0x000000048f107825 */ /* 0x008fe200078e0204 */
[----:B------:R-:W3:Y:S04]  /*927f0*/  LDL.LU R145, [R1+0x724] ;  /* 0x0007240001917983 */ /* 0x000ee80000300800 */
[----:B------:R1:W-:Y:S04]  /*92800*/  @P6 STG.E desc[UR6][R20.64], R141 ;  /* 0x0000008d14006986 */ /* 0x0003e8000c101906 */
[----:B-1----:R-:W3:Y:S04]  /*92810*/  LDL.LU R141, [R1+0x324] ;  /* 0x00032400018d7983 */ /* 0x002ee80000300800 */
[----:B----4-:R1:W-:Y:S04]  /*92820*/  @P3 STG.E desc[UR6][R16.64], R142 ;  /* 0x0000008e10003986 */ /* 0x0103e8000c101906 */
[----:B-1----:R-:W4:Y:S01]  /*92830*/  LDL.LU R142, [R1+0x1b18] ;  /* 0x001b1800018e7983 */ /* 0x002f220000300800 */
[----:B------:R-:W-:Y:S01]  /*92840*/  VIADD R15, R10, 0x193 ;  /* 0x000001930a0f7836 */ /* 0x000fe20000000000 */
[----:B------:R-:W-:-:S02]  /*92850*/  ISETP.LT.AND P1, PT, R14, UR4, !P4 ;  /* 0x000000040e007c0c */ /* 0x000fc4000e721270 */
[----:B------:R-:W-:Y:S02]  /*92860*/  ISETP.LT.AND P4, PT, R13, UR4, !P4 ;  /* 0x000000040d007c0c */ /* 0x000fe4000e781270 */
[----:B------:R-:W-:Y:S01]  /*92870*/  ISETP.GE.AND P2, PT, R15, UR5, PT ;  /* 0x000000050f007c0c */ /* 0x000fe2000bf46270 */
[----:B------:R-:W-:-:S03]  /*92880*/  IMAD.WIDE R18, R143, 0x4, R6 ;  /* 0x000000048f127825 */ /* 0x000fc600078e0206 */
[----:B------:R-:W-:Y:S01]  /*92890*/  ISETP.LT.AND P5, PT, R11, UR4, !P2 ;  /* 0x000000040b007c0c */ /* 0x000fe2000d7a1270 */
[----:B------:R-:W-:Y:S02]  /*928a0*/  IMAD.WIDE R16, R143, 0x4, R8 ;  /* 0x000000048f107825 */ /* 0x000fe400078e0208 */
[----:B------:R-:W4:Y:S02]  /*928b0*/  LDL.LU R143, [R1+0x26ac] ;  /* 0x0026ac00018f7983 */ /* 0x000f240000300800 */
[----:B------:R-:W-:Y:S01]  /*928c0*/  VIADD R20, R10, 0x194 ;  /* 0x000001940a147836 */ /* 0x000fe20000000000 */
[----:B------:R-:W-:Y:S01]  /*928d0*/  ISETP.LT.AND P6, PT, R12, UR4, !P2 ;  /* 0x000000040c007c0c */ /* 0x000fe2000d7c1270 */
[----:B------:R-:W4:Y:S04]  /*928e0*/  LDL.LU R151, [R1+0x1718] ;  /* 0x0017180001977983 */ /* 0x000f280000300800 */
[----:B------:R1:W-:Y:S01]  /*928f0*/  @P1 STG.E desc[UR6][R18.64], R150 ;  /* 0x0000009612001986 */ /* 0x0003e2000c101906 */
[----:B------:R-:W-:-:S03]  /*92900*/  ISETP.GE.AND P0, PT, R20, UR5, PT ;  /* 0x0000000514007c0c */ /* 0x000fc6000bf06270 */
[----:B------:R-:W4:Y:S01]  /*92910*/  LDL.LU R149, [R1+0x1318] ;  /* 0x0013180001957983 */ /* 0x000f220000300800 */
[----:B------:R-:W-:Y:S02]  /*92920*/  ISETP.LT.AND P1, PT, R14, UR4, !P2 ;  /* 0x000000040e007c0c */ /* 0x000fe4000d721270 */
[----:B------:R-:W-:Y:S01]  /*92930*/  ISETP.LT.AND P2, PT, R13, UR4, !P2 ;  /* 0x000000040d007c0c */ /* 0x000fe2000d741270 */
[C---:B-1----:R-:W-:Y:S01]  /*92940*/  IMAD.WIDE R18, R140.reuse, 0x4, R2 ;  /* 0x000000048c127825 */ /* 0x042fe200078e0202 */
[----:B--2---:R1:W-:Y:S01]  /*92950*/  @P4 STG.E desc[UR6][R16.64], R146 ;  /* 0x0000009210004986 */ /* 0x0043e2000c101906 */
[----:B------:R-:W-:Y:S02]  /*92960*/  ISETP.LT.AND P4, PT, R11, UR4, !P0 ;  /* 0x000000040b007c0c */ /* 0x000fe4000c781270 */
[C---:B------:R-:W-:Y:S01]  /*92970*/  IMAD.WIDE R20, R140.reuse, 0x4, R4 ;  /* 0x000000048c147825 */ /* 0x040fe200078e0204 */
[----:B------:R2:W-:Y:S04]  /*92980*/  @P5 STG.E desc[UR6][R18.64], R147 ;  /* 0x0000009312005986 */ /* 0x0005e8000c101906 */
[----:B-1----:R-:W4:Y:S04]  /*92990*/  LDL.LU R146, [R1+0x1728] ;  /* 0x0017280001927983 */ /* 0x002f280000300800 */
[----:B------:R-:W4:Y:S04]  /*929a0*/  LDL.LU R150, [R1+0xf28] ;  /* 0x000f280001967983 */ /* 0x000f280000300800 */
[----:B--2---:R-:W2:Y:S01]  /*929b0*/  LDL.LU R147, [R1+0xb28] ;  /* 0x000b280001937983 */ /* 0x004ea20000300800 */
[----:B------:R-:W-:-:S04]  /*929c0*/  IMAD.WIDE R18, R140, 0x4, R6 ;  /* 0x000000048c127825 */ /* 0x000fc800078e0206 */
[----:B------:R-:W-:Y:S01]  /*929d0*/  IMAD.WIDE R16, R148, 0x4, R2 ;  /* 0x0000000494107825 */ /* 0x000fe200078e0202 */
[----:B------:R1:W-:Y:S03]  /*929e0*/  @P6 STG.E desc[UR6][R20.64], R144 ;  /* 0x0000009014006986 */ /* 0x0003e6000c101906 */
[----:B-1----:R-:W-:Y:S02]  /*929f0*/  IMAD.WIDE R20, R140, 0x4, R8 ;  /* 0x000000048c147825 */ /* 0x002fe400078e0208 */
[----:B------:R-:W2:Y:S04]  /*92a00*/  LDL.LU R140, [R1+0x171c] ;  /* 0x00171c00018c7983 */ /* 0x000ea80000300800 */
[----:B------:R-:W2:Y:S04]  /*92a10*/  LDL.LU R144, [R1+0x26b0] ;  /* 0x0026b00001907983 */ /* 0x000ea80000300800 */
[----:B---3--:R1:W-:Y:S04]  /*92a20*/  @P1 STG.E desc[UR6][R18.64], R145 ;  /* 0x0000009112001986 */ /* 0x0083e8000c101906 */
[----:B------:R3:W-:Y:S04]  /*92a30*/  @P2 STG.E desc[UR6][R20.64], R141 ;  /* 0x0000008d14002986 */ /* 0x0007e8000c101906 */
[----:B-1----:R-:W2:Y:S04]  /*92a40*/  LDL.LU R145, [R1+0x728] ;  /* 0x0007280001917983 */ /* 0x002ea80000300800 */
[----:B---3--:R-:W3:Y:S04]  /*92a50*/  LDL.LU R141, [R1+0x328] ;  /* 0x00032800018d7983 */ /* 0x008ee80000300800 */
[----:B----4-:R1:W-:Y:S04]  /*92a60*/  @P4 STG.E desc[UR6][R16.64], R142 ;  /* 0x0000008e10004986 */ /* 0x0103e8000c101906 */
[----:B-1----:R-:W4:Y:S01]  /*92a70*/  LDL.LU R142, [R1+0x1b1c] ;  /* 0x001b1c00018e7983 */ /* 0x002f220000300800 */
[----:B------:R-:W-:Y:S01]  /*92a80*/  VIADD R15, R10, 0x195 ;  /* 0x000001950a0f7836 */ /* 0x000fe20000000000 */
[----:B------:R-:W-:-:S02]  /*92a90*/  ISETP.LT.AND P6, PT, R12, UR4, !P0 ;  /* 0x000000040c007c0c */ /* 0x000fc4000c7c1270 */
[----:B------:R-:W-:Y:S02]  /*92aa0*/  ISETP.LT.AND P5, PT, R14, UR4, !P0 ;  /* 0x000000040e007c0c */ /* 0x000fe4000c7a1270 */
[----:B------:R-:W-:Y:S02]  /*92ab0*/  ISETP.GE.AND P3, PT, R15, UR5, PT ;  /* 0x000000050f007c0c */ /* 0x000fe4000bf66270 */
[----:B------:R-:W-:Y:S01]  /*92ac0*/  ISETP.LT.AND P0, PT, R13, UR4, !P0 ;  /* 0x000000040d007c0c */ /* 0x000fe2000c701270 */
[----:B------:R-:W-:Y:S01]  /*92ad0*/  IMAD.WIDE R18, R148, 0x4, R4 ;  /* 0x0000000494127825 */ /* 0x000fe200078e0204 */
[----:B------:R-:W-:Y:S02]  /*92ae0*/  ISETP.LT.AND P2, PT, R11, UR4, !P3 ;  /* 0x000000040b007c0c */ /* 0x000fe4000df41270 */
[----:B------:R-:W-:Y:S01]  /*92af0*/  ISETP.LT.AND P4, PT, R12, UR4, !P3 ;  /* 0x000000040c007c0c */ /* 0x000fe2000df81270 */
[C---:B------:R-:W-:Y:S02]  /*92b00*/  IMAD.WIDE R16, R148.reuse, 0x4, R6 ;  /* 0x0000000494107825 */ /* 0x040fe400078e0206 */
[----:B------:R1:W-:Y:S02]  /*92b10*/  @P6 STG.E desc[UR6][R18.64], R151 ;  /* 0x0000009712006986 */ /* 0x0003e4000c101906 */
[----:B------:R-:W-:-:S02]  /*92b20*/  IMAD.WIDE R20, R148, 0x4, R8 ;  /* 0x0000000494147825 */ /* 0x000fc400078e0208 */
[----:B------:R1:W-:Y:S02]  /*92b30*/  @P5 STG.E desc[UR6][R16.64], R149 ;  /* 0x0000009510005986 */ /* 0x0003e4000c101906 */
[----:B------:R-:W-:Y:S02]  /*92b40*/  VIADD R15, R10, 0x196 ;  /* 0x000001960a0f7836 */ /* 0x000fe40000000000 */
[----:B------:R-:W4:Y:S01]  /*92b50*/  LDL.LU R148, [R1+0x26b4] ;  /* 0x0026b40001947983 */ /* 0x000f220000300800 */
[----:B-1----:R-:W-:Y:S02]  /*92b60*/  IMAD.WIDE R18, R143, 0x4, R4 ;  /* 0x000000048f127825 */ /* 0x002fe400078e0204 */
[----:B------:R-:W-:Y:S02]  /*92b70*/  ISETP.GE.AND P1, PT, R15, UR5, PT ;  /* 0x000000050f007c0c */ /* 0x000fe4000bf26270 */
[----:B------:R-:W-:Y:S01]  /*92b80*/  IMAD.WIDE R16, R143, 0x4, R2 ;  /* 0x000000048f107825 */ /* 0x000fe200078e0202 */
[----:B------:R1:W-:Y:S01]  /*92b90*/  @P0 STG.E desc[UR6][R20.64], R146 ;  /* 0x0000009214000986 */ /* 0x0003e2000c101906 */
[----:B------:R-:W-:-:S02]  /*92ba0*/  ISETP.LT.AND P0, PT, R14, UR4, !P3 ;  /* 0x000000040e007c0c */ /* 0x000fc4000df01270 */
[----:B------:R-:W-:Y:S01]  /*92bb0*/  ISETP.LT.AND P3, PT, R13, UR4, !P3 ;  /* 0x000000040d007c0c */ /* 0x000fe2000df61270 */
[----:B------:R1:W-:Y:S01]  /*92bc0*/  @P2 STG.E desc[UR6][R16.64], R150 ;  /* 0x0000009610002986 */ /* 0x0003e2000c101906 */
[----:B------:R-:W-:-:S03]  /*92bd0*/  ISETP.LT.AND P6, PT, R11, UR4, !P1 ;  /* 0x000000040b007c0c */ /* 0x000fc6000cfc1270 */
[----:B--2---:R2:W-:Y:S04]  /*92be0*/  @P4 STG.E desc[UR6][R18.64], R147 ;  /* 0x0000009312004986 */ /* 0x0045e8000c101906 */
[----:B-1----:R-:W4:Y:S01]  /*92bf0*/  LDL.LU R146, [R1+0x131c] ;  /* 0x00131c0001927983 */ /* 0x002f220000300800 */
[----:B------:R-:W-:Y:S01]  /*92c00*/  ISETP.LT.AND P5, PT, R12, UR4, !P1 ;  /* 0x000000040c007c0c */ /* 0x000fe2000cfa1270 */
[----:B------:R-:W-:-:S04]  /*92c10*/  IMAD.WIDE R16, R143, 0x4, R6 ;  /* 0x000000048f107825 */ /* 0x000fc800078e0206 */
[----:B--2---:R-:W-:Y:S02]  /*92c20*/  IMAD.WIDE R18, R143, 0x4, R8 ;  /* 0x000000048f127825 */ /* 0x004fe400078e0208 */
[----:B------:R-:W2:Y:S04]  /*92c30*/  LDL.LU R143, [R1+0x172c] ;  /* 0x00172c00018f7983 */ /* 0x000ea80000300800 */
[----:B------:R-:W2:Y:S04]  /*92c40*/  LDL.LU R151, [R1+0xf2c] ;  /* 0x000f2c0001977983 */ /* 0x000ea80000300800 */
[----:B------:R-:W2:Y:S04]  /*92c50*/  LDL.LU R149, [R1+0xb2c] ;  /* 0x000b2c0001957983 */ /* 0x000ea80000300800 */
[----:B------:R-:W2:Y:S01]  /*92c60*/  LDL.LU R150, [R1+0x72c] ;  /* 0x00072c0001967983 */ /* 0x000ea20000300800 */
[----:B------:R-:W-:-:S04]  /*92c70*/  IMAD.WIDE R20, R144, 0x4, R2 ;  /* 0x0000000490147825 */ /* 0x000fc800078e0202 */
[----:B------:R-:W-:Y:S01]  /*92c80*/  IMAD.WIDE R22, R144, 0x4, R4 ;  /* 0x0000000490167825 */ /* 0x000fe200078e0204 */
[----:B------:R-:W-:Y:S04]  /*92c90*/  @P0 STG.E desc[UR6][R16.64], R145 ;  /* 0x0000009110000986 */ /* 0x000fe8000c101906 */
[----:B---3--:R-:W-:Y:S04]  /*92ca0*/  @P3 STG.E desc[UR6][R18.64], R141 ;  /* 0x0000008d12003986 */ /* 0x008fe8000c101906 */
[----:B----4-:R1:W-:Y:S04]  /*92cb0*/  @P6 STG.E desc[UR6][R20.64], R142 ;  /* 0x0000008e14006986 */ /* 0x0103e8000c101906 */
[----:B------:R3:W-:Y:S04]  /*92cc0*/  @P5 STG.E desc[UR6][R22.64], R140 ;  /* 0x0000008c16005986 */ /* 0x0007e8000c101906 */
[----:B-1----:R-:W4:Y:S04]  /*92cd0*/  LDL.LU R142, [R1+0x32c] ;  /* 0x00032c00018e7983 */ /* 0x002f280000300800 */
[----:B------:R-:W4:Y:S04]  /*92ce0*/  LDL.LU R141, [R1+0x2010] ;  /* 0x00201000018d7983 */ /* 0x000f280000300800 */
[----:B---3--:R-:W3:Y:S01]  /*92cf0*/  LDL.LU R140, [R1+0x26b8] ;  /* 0x0026b800018c7983 */ /* 0x008ee20000300800 */
[----:B------:R-:W-:-:S02]  /*92d00*/  ISETP.LT.AND P4, PT, R14, UR4, !P1 ;  /* 0x000000040e007c0c */ /* 0x000fc4000cf81270 */
[----:B------:R-:W-:Y:S01]  /*92d10*/  ISETP.LT.AND P1, PT, R13, UR4, !P1 ;  /* 0x000000040d007c0c */ /* 0x000fe2000cf21270 */
[----:B------:R-:W-:Y:S01]  /*92d20*/  IMAD.WIDE R16, R144, 0x4, R6 ;  /* 0x0000000490107825 */ /* 0x000fe200078e0206 */
[----:B------:R-:W3:Y:S03]  /*92d30*/  LDL.LU R145, [R1+0x26bc] ;  /* 0x0026bc0001917983 */ /* 0x000ee60000300800 */
[C---:B------:R-:W-:Y:S01]  /*92d40*/  VIADD R15, R10.reuse, 0x197 ;  /* 0x000001970a0f7836 */ /* 0x040fe20000000000 */
[----:B------:R-:W3:Y:S04]  /*92d50*/  LDL.LU R147, [R1+0x2000] ;  /* 0x0020000001937983 */ /* 0x000ee80000300800 */
[----:B------:R-:W-:Y:S01]  /*92d60*/  ISETP.GE.AND P2, PT, R15, UR5, PT ;  /* 0x000000050f007c0c */ /* 0x000fe2000bf46270 */
[----:B------:R-:W-:-:S03]  /*92d70*/  VIADD R15, R10, 0x198 ;  /* 0x000001980a0f7836 */ /* 0x000fc60000000000 */
[----:B------:R-:W-:Y:S01]  /*92d80*/  ISETP.LT.AND P6, PT, R11, UR4, !P2 ;  /* 0x000000040b007c0c */ /* 0x000fe2000d7c1270 */
[----:B------:R-:W-:Y:S01]  /*92d90*/  VIADD R18, R10, 0x199 ;  /* 0x000001990a127836 */ /* 0x000fe20000000000 */
[----:B------:R-:W-:Y:S01]  /*92da0*/  ISETP.LT.AND P3, PT, R12, UR4, !P2 ;  /* 0x000000040c007c0c */ /* 0x000fe2000d761270 */
[----:B------:R1:W-:Y:S01]  /*92db0*/  @P4 STG.E desc[UR6][R16.64], R146 ;  /* 0x0000009210004986 */ /* 0x0003e2000c101906 */
[----:B------:R-:W-:Y:S01]  /*92dc0*/  ISETP.GE.AND P0, PT, R15, UR5, PT ;  /* 0x000000050f007c0c */ /* 0x000fe2000bf06270 */
[----:B-1----:R-:W-:Y:S02]  /*92dd0*/  IMAD.WIDE R16, R144, 0x4, R8 ;  /* 0x0000000490107825 */ /* 0x002fe400078e0208 */
[----:B------:R-:W3:Y:S04]  /*92de0*/  LDL.LU R146, [R1+0x1b20] ;  /* 0x001b200001927983 */ /* 0x000ee80000300800 */
[----:B------:R-:W3:Y:S04]  /*92df0*/  LDL.LU R144, [R1+0x1320] ;  /* 0x0013200001907983 */ /* 0x000ee80000300800 */
[----:B--2---:R1:W-:Y:S01]  /*92e00*/  @P1 STG.E desc[UR6][R16.64], R143 ;  /* 0x0000008f10001986 */ /* 0x0043e2000c101906 */
[----:B------:R-:W-:-:S02]  /*92e10*/  ISETP.LT.AND P5, PT, R14, UR4, !P2 ;  /* 0x000000040e007c0c */ /* 0x000fc4000d7a1270 */
[----:B------:R-:W-:Y:S02]  /*92e20*/  ISETP.LT.AND P2, PT, R13, UR4, !P2 ;  /* 0x000000040d007c0c */ /* 0x000fe4000d741270 */
[----:B------:R-:W-:Y:S01]  /*92e30*/  ISETP.GE.AND P4, PT, R18, UR5, PT ;  /* 0x0000000512007c0c */ /* 0x000fe2000bf86270 */
[----:B-1----:R-:W2:Y:S01]  /*92e40*/  LDL.LU R143, [R1+0xf30] ;  /* 0x000f3000018f7983 */ /* 0x002ea20000300800 */
[----:B------:R-:W-:Y:S01]  /*92e50*/  ISETP.LT.AND P1, PT, R11, UR4, !P0 ;  /* 0x000000040b007c0c */ /* 0x000fe2000c721270 */
[----:B------:R-:W-:-:S04]  /*92e60*/  IMAD.WIDE R18, R148, 0x4, R2 ;  /* 0x0000000494127825 */ /* 0x000fc800078e0202 */
[C---:B------:R-:W-:Y:S01]  /*92e70*/  IMAD.WIDE R20, R148.reuse, 0x4, R4 ;  /* 0x0000000494147825 */ /* 0x040fe200078e0204 */
[----:B------:R1:W-:Y:S03]  /*92e80*/  @P6 STG.E desc[UR6][R18.64], R151 ;  /* 0x0000009712006986 */ /* 0x0003e6000c101906 */
[C---:B------:R-:W-:Y:S01]  /*92e90*/  IMAD.WIDE R22, R148.reuse, 0x4, R6 ;  /* 0x0000000494167825 */ /* 0x040fe200078e0206 */
[----:B------:R1:W-:Y:S04]  /*92ea0*/  @P3 STG.E desc[UR6][R20.64], R149 ;  /* 0x0000009514003986 */ /* 0x0003e8000c101906 */
[----:B------:R1:W-:Y:S02]  /*92eb0*/  @P5 STG.E desc[UR6][R22.64], R150 ;  /* 0x0000009616005986 */ /* 0x0003e4000c101906 */
[----:B-1----:R-:W-:-:S02]  /*92ec0*/  IMAD.WIDE R18, R148, 0x4, R8 ;  /* 0x0000000494127825 */ /* 0x002fc400078e0208 */
[----:B------:R-:W2:Y:S04]  /*92ed0*/  LDL.LU R149, [R1+0xb30] ;  /* 0x000b300001957983 */ /* 0x000ea80000300800 */
[----:B------:R-:W2:Y:S04]  /*92ee0*/  LDL.LU R150, [R1+0x730] ;  /* 0x0007300001967983 */ /* 0x000ea80000300800 */
[----:B----4-:R1:W-:Y:S01]  /*92ef0*/  @P2 STG.E desc[UR6][R18.64], R142 ;  /* 0x0000008e12002986 */ /* 0x0103e2000c101906 */
[----:B---3--:R-:W-:-:S03]  /*92f00*/  IMAD.WIDE R16, R140, 0x4, R2 ;  /* 0x000000048c107825 */ /* 0x008fc600078e0202 */
[----:B-1----:R-:W3:Y:S04]  /*92f10*/  LDL.LU R142, [R1+0x26c0] ;  /* 0x0026c000018e7983 */ /* 0x002ee80000300800 */
[----:B------:R1:W-:Y:S04]  /*92f20*/  @P1 STG.E desc[UR6][R16.64], R141 ;  /* 0x0000008d10001986 */ /* 0x0003e8000c101906 */
[----:B-1----:R-:W4:Y:S01]  /*92f30*/  LDL.LU R141, [R1+0x330] ;  /* 0x00033000018d7983 */ /* 0x002f220000300800 */
[----:B------:R-:W-:Y:S02]  /*92f40*/  ISETP.LT.AND P5, PT, R12, UR4, !P0 ;  /* 0x000000040c007c0c */ /* 0x000fe4000c7a1270 */
[----:B------:R-:W-:-:S02]  /*92f50*/  ISETP.LT.AND P3, PT, R14, UR4, !P0 ;  /* 0x000000040e007c0c */ /* 0x000fc4000c761270 */
[----:B------:R-:W-:Y:S01]  /*92f60*/  ISETP.LT.AND P0, PT, R13, UR4, !P0 ;  /* 0x000000040d007c0c */ /* 0x000fe2000c701270 */
[----:B------:R-:W-:Y:S01]  /*92f70*/  IMAD.WIDE R18, R140, 0x4, R4 ;  /* 0x000000048c127825 */ /* 0x000fe200078e0204 */
[----:B------:R-:W-:-:S03]  /*92f80*/  ISETP.LT.AND P6, PT, R11, UR4, !P4 ;  /* 0x000000040b007c0c */ /* 0x000fc6000e7c1270 */
[----:B------:R-:W-:-:S04]  /*92f90*/  IMAD.WIDE R20, R140, 0x4, R6 ;  /* 0x000000048c147825 */ /* 0x000fc800078e0206 */
[----:B------:R-:W-:Y:S01]  /*92fa0*/  IMAD.WIDE R16, R140, 0x4, R8 ;  /* 0x000000048c107825 */ /* 0x000fe200078e0208 */
[----:B------:R1:W-:Y:S04]  /*92fb0*/  @P5 STG.E desc[UR6][R18.64], R147 ;  /* 0x0000009312005986 */ /* 0x0003e8000c101906 */
[----:B------:R-:W3:Y:S04]  /*92fc0*/  LDL.LU R140, [R1+0x26c4] ;  /* 0x0026c400018c7983 */ /* 0x000ee80000300800 */
[----:B------:R-:W3:Y:S04]  /*92fd0*/  LDL.LU R148, [R1+0x2014] ;  /* 0x0020140001947983 */ /* 0x000ee80000300800 */
[----:B-1----:R-:W3:Y:S01]  /*92fe0*/  LDL.LU R147, [R1+0x2004] ;  /* 0x0020040001937983 */ /* 0x002ee20000300800 */
[----:B------:R-:W-:-:S03]  /*92ff0*/  IMAD.WIDE R18, R145, 0x4, R2 ;  /* 0x0000000491127825 */ /* 0x000fc600078e0202 */
[----:B------:R1:W-:Y:S01]  /*93000*/  @P3 STG.E desc[UR6][R20.64], R146 ;  /* 0x0000009214003986 */ /* 0x0003e2000c101906 */
[----:B------:R-:W-:-:S03]  /*93010*/  ISETP.LT.AND P1, PT, R12, UR4, !P4 ;  /* 0x000000040c007c0c */ /* 0x000fc6000e721270 */
[----:B------:R1:W-:Y:S04]  /*93020*/  @P0 STG.E desc[UR6][R16.64], R144 ;  /* 0x0000009010000986 */ /* 0x0003e8000c101906 */
[----:B--2---:R2:W-:Y:S04]  /*93030*/  @P6 STG.E desc[UR6][R18.64], R143 ;  /* 0x0000008f12006986 */ /* 0x0045e8000c101906 */
[----:B-1----:R-:W3:Y:S04]  /*93040*/  LDL.LU R146, [R1+0x1b24] ;  /* 0x001b240001927983 */ /* 0x002ee80000300800 */
[----:B------:R-:W3:Y:S04]  /*93050*/  LDL.LU R144, [R1+0x1324] ;  /* 0x0013240001907983 */ /* 0x000ee80000300800 */
[----:B--2---:R-:W2:Y:S01]  /*93060*/  LDL.LU R143, [R1+0xf34] ;  /* 0x000f3400018f7983 */ /* 0x004ea20000300800 */
[----:B------:R-:W-:-:S02]  /*93070*/  ISETP.LT.AND P3, PT, R14, UR4, !P4 ;  /* 0x000000040e007c0c */ /* 0x000fc4000e761270 */
[----:B------:R-:W-:Y:S01]  /*93080*/  ISETP.LT.AND P4, PT, R13, UR4, !P4 ;  /* 0x000000040d007c0c */ /* 0x000fe2000e781270 */
[----:B------:R-:W-:-:S04]  /*93090*/  IMAD.WIDE R16, R145, 0x4, R4 ;  /* 0x0000000491107825 */ /* 0x000fc800078e0204 */
[C---:B------:R-:W-:Y:S01]  /*930a0*/  IMAD.WIDE R18, R145.reuse, 0x4, R6 ;  /* 0x0000000491127825 */ /* 0x040fe200078e0206 */
[----:B------:R1:W-:Y:S05]  /*930b0*/  @P1 STG.E desc[UR6][R16.64], R149 ;  /* 0x0000009510001986 */ /* 0x0003ea000c101906 */
[----:B------:R-:W-:Y:S01]  /*930c0*/  @P3 STG.E desc[UR6][R18.64], R150 ;  /* 0x0000009612003986 */ /* 0x000fe2000c101906 */
[----:B-1----:R-:W-:-:S03]  /*930d0*/  IMAD.WIDE R16, R145, 0x4, R8 ;  /* 0x0000000491107825 */ /* 0x002fc600078e0208 */
[----:B------:R-:W2:Y:S04]  /*930e0*/  LDL.LU R145, [R1+0x26d0] ;  /* 0x0026d00001917983 */ /* 0x000ea80000300800 */
[----:B------:R-:W2:Y:S04]  /*930f0*/  LDL.LU R151, [R1+0xb34] ;  /* 0x000b340001977983 */ /* 0x000ea80000300800 */
[----:B------:R-:W2:Y:S04]  /*93100*/  LDL.LU R149, [R1+0x734] ;  /* 0x0007340001957983 */ /* 0x000ea80000300800 */
[----:B----4-:R1:W-:Y:S04]  /*93110*/  @P4 STG.E desc[UR6][R16.64], R141 ;  /* 0x0000008d10004986 */ /* 0x0103e8000c101906 */
[----:B-1----:R-:W4:Y:S01]  /*93120*/  LDL.LU R141, [R1+0x334] ;  /* 0x00033400018d7983 */ /* 0x002f220000300800 */
[----:B------:R-:W-:-:S02]  /*93130*/  VIADD R15, R10, 0x19a ;  /* 0x0000019a0a0f7836 */ /* 0x000fc40000000000 */
[----:B------:R-:W-:Y:S01]  /*93140*/  VIADD R20, R10, 0x19b ;  /* 0x0000019b0a147836 */ /* 0x000fe20000000000 */
[----:B------:R-:W4:Y:S02]  /*93150*/  LDL.LU R150, [R1+0x2018] ;  /* 0x0020180001967983 */ /* 0x000f240000300800 */
[----:B------:R-:W-:-:S04]  /*93160*/  ISETP.GE.AND P2, PT, R15, UR5, PT ;  /* 0x000000050f007c0c */ /* 0x000fc8000bf46270 */
[----:B------:R-:W-:Y:S02]  /*93170*/  ISETP.LT.AND P5, PT, R11, UR4, !P2 ;  /* 0x000000040b007c0c */ /* 0x000fe4000d7a1270 */
[----:B------:R-:W-:Y:S02]  /*93180*/  ISETP.LT.AND P6, PT, R12, UR4, !P2 ;  /* 0x000000040c007c0c */ /* 0x000fe4000d7c1270 */
[----:B------:R-:W-:Y:S02]  /*93190*/  ISETP.GE.AND P0, PT, R20, UR5, PT ;  /* 0x0000000514007c0c */ /* 0x000fe4000bf06270 */
[----:B------:R-:W-:Y:S01]  /*931a0*/  ISETP.LT.AND P3, PT, R14, UR4, !P2 ;  /* 0x000000040e007c0c */ /* 0x000fe2000d761270 */
[C---:B---3--:R-:W-:Y:S01]  /*931b0*/  IMAD.WIDE R18, R142.reuse, 0x4, R2 ;  /* 0x000000048e127825 */ /* 0x048fe200078e0202 */
[----:B------:R-:W-:Y:S02]  /*931c0*/  ISETP.LT.AND P2, PT, R13, UR4, !P2 ;  /* 0x000000040d007c0c */ /* 0x000fe4000d741270 */
[----:B------:R-:W-:Y:S01]  /*931d0*/  ISETP.LT.AND P4, PT, R11, UR4, !P0 ;  /* 0x000000040b007c0c */ /* 0x000fe2000c781270 */
[----:B------:R-:W-:-:S02]  /*931e0*/  IMAD.WIDE R20, R142, 0x4, R4 ;  /* 0x000000048e147825 */ /* 0x000fc400078e0204 */
[----:B------:R1:W-:Y:S02]  /*931f0*/  @P5 STG.E desc[UR6][R18.64], R148 ;  /* 0x0000009412005986 */ /* 0x0003e4000c101906 */
[----:B------:R-:W-:Y:S02]  /*93200*/  IMAD.WIDE R16, R140, 0x4, R2 ;  /* 0x000000048c107825 */ /* 0x000fe400078e0202 */
[----:B------:R3:W-:Y:S02]  /*93210*/  @P6 STG.E desc[UR6][R20.64], R147 ;  /* 0x0000009314006986 */ /* 0x0007e4000c101906 */
[----:B-1----:R-:W-:-:S04]  /*93220*/  IMAD.WIDE R18, R142, 0x4, R6 ;  /* 0x000000048e127825 */ /* 0x002fc800078e0206 */
[----:B---3--:R-:W-:Y:S01]  /*93230*/  IMAD.WIDE R20, R142, 0x4, R8 ;  /* 0x000000048e147825 */ /* 0x008fe200078e0208 */
[----:B------:R-:W3:Y:S04]  /*93240*/  LDL.LU R147, [R1+0x2008] ;  /* 0x0020080001937983 */ /* 0x000ee80000300800 */
[----:B------:R-:W3:Y:S04]  /*93250*/  LDL.LU R142, [R1+0x26d4] ;  /* 0x0026d400018e7983 */ /* 0x000ee80000300800 */
[----:B------:R1:W-:Y:S04]  /*93260*/  @P3 STG.E desc[UR6][R18.64], R146 ;  /* 0x0000009212003986 */ /* 0x0003e8000c101906 */
[----:B------:R1:W-:Y:S04]  /*93270*/  @P2 STG.E desc[UR6][R20.64], R144 ;  /* 0x0000009014002986 */ /* 0x0003e8000c101906 */
[----:B--2---:R2:W-:Y:S04]  /*93280*/  @P4 STG.E desc[UR6][R16.64], R143 ;  /* 0x0000008f10004986 */ /* 0x0045e8000c101906 */
[----:B-1----:R-:W3:Y:S01]  /*93290*/  LDL.LU R146, [R1+0x1b28] ;  /* 0x001b280001927983 */ /* 0x002ee20000300800 */
[----:B------:R-:W-:-:S03]  /*932a0*/  IMAD.WIDE R18, R140, 0x4, R4 ;  /* 0x000000048c127825 */ /* 0x000fc600078e0204 */
[----:B------:R-:W3:Y:S01]  /*932b0*/  LDL.LU R144, [R1+0x1328] ;  /* 0x0013280001907983 */ /* 0x000ee20000300800 */
[----:B------:R-:W-:-:S03]  /*932c0*/  IMAD.WIDE R20, R140, 0x4, R8 ;  /* 0x000000048c147825 */ /* 0x000fc600078e0208 */
[----:B--2---:R-:W2:Y:S01]  /*932d0*/  LDL.LU R143, [R1+0xf38] ;  /* 0x000f3800018f7983 */ /* 0x004ea20000300800 */
[----:B------:R-:W-:-:S03]  /*932e0*/  IMAD.WIDE R16, R140, 0x4, R6 ;  /* 0x000000048c107825 */ /* 0x000fc600078e0206 */
[----:B------:R-:W2:Y:S01]  /*932f0*/  LDL.LU R140, [R1+0xb38] ;  /* 0x000b3800018c7983 */ /* 0x000ea20000300800 */
[----:B------:R-:W-:Y:S02]  /*93300*/  ISETP.LT.AND P6, PT, R12, UR4, !P0 ;  /* 0x000000040c007c0c */ /* 0x000fe4000c7c1270 */
[----:B------:R-:W-:Y:S01]  /*93310*/  ISETP.LT.AND P5, PT, R14, UR4, !P0 ;  /* 0x000000040e007c0c */ /* 0x000fe2000c7a1270 */
[----:B------:R-:W2:Y:S01]  /*93320*/  LDL.LU R148, [R1+0x26d8] ;  /* 0x0026d80001947983 */ /* 0x000ea20000300800 */
[----:B------:R-:W-:-:S09]  /*93330*/  ISETP.LT.AND P0, PT, R13, UR4, !P0 ;  /* 0x000000040d007c0c */ /* 0x000fd2000c701270 */
[----:B------:R-:W-:Y:S04]  /*93340*/  @P6 STG.E desc[UR6][R18.64], R151 ;  /* 0x0000009712006986 */ /* 0x000fe8000c101906 */
[----:B------:R-:W-:Y:S04]  /*93350*/  @P5 STG.E desc[UR6][R16.64], R149 ;  /* 0x0000009510005986 */ /* 0x000fe8000c101906 */
[----:B----4-:R1:W-:Y:S04]  /*93360*/  @P0 STG.E desc[UR6][R20.64], R141 ;  /* 0x0000008d14000986 */ /* 0x0103e8000c101906 */
[----:B-1----:R-:W4:Y:S01]  /*93370*/  LDL.LU R141, [R1+0x738] ;  /* 0x00073800018d7983 */ /* 0x002f220000300800 */
[----:B------:R-:W-:-:S02]  /*93380*/  VIADD R15, R10, 0x19c ;  /* 0x0000019c0a0f7836 */ /* 0x000fc40000000000 */
[----:B------:R-:W-:Y:S01]  /*93390*/  IMAD.WIDE R16, R145, 0x4, R2 ;  /* 0x0000000491107825 */ /* 0x000fe200078e0202 */
[----:B------:R-:W4:Y:S02]  /*933a0*/  LDL.LU R152, [R1+0x338] ;  /* 0x0003380001987983 */ /* 0x000f240000300800 */
[----:B------:R-:W-:Y:S01]  /*933b0*/  ISETP.GE.AND P1, PT, R15, UR5, PT ;  /* 0x000000050f007c0c */ /* 0x000fe2000bf26270 */
[----:B------:R-:W-:Y:S01]  /*933c0*/  VIADD R15, R10, 0x19d ;  /* 0x0000019d0a0f7836 */ /* 0x000fe20000000000 */
[----:B------:R-:W4:Y:S02]  /*933d0*/  LDL.LU R151, [R1+0x201c] ;  /* 0x00201c0001977983 */ /* 0x000f240000300800 */
[----:B------:R-:W-:Y:S02]  /*933e0*/  ISETP.LT.AND P2, PT, R11, UR4, !P1 ;  /* 0x000000040b007c0c */ /* 0x000fe4000cf41270 */
[----:B------:R-:W-:Y:S01]  /*933f0*/  ISETP.LT.AND P4, PT, R12, UR4, !P1 ;  /* 0x000000040c007c0c */ /* 0x000fe2000cf81270 */
[----:B------:R-:W-:Y:S01]  /*93400*/  IMAD.WIDE R18, R145, 0x4, R4 ;  /* 0x0000000491127825 */ /* 0x000fe200078e0204 */
[----:B------:R-:W-:Y:S01]  /*93410*/  ISETP.GE.AND P3, PT, R15, UR5, PT ;  /* 0x000000050f007c0c */ /* 0x000fe2000bf66270 */
[----:B------:R-:W4:Y:S01]  /*93420*/  LDL.LU R149, [R1+0x200c] ;  /* 0x00200c0001957983 */ /* 0x000f220000300800 */
[----:B------:R-:W-:-:S02]  /*93430*/  ISETP.LT.AND P0, PT, R14, UR4, !P1 ;  /* 0x000000040e007c0c */ /* 0x000fc4000cf01270 */
[----:B------:R-:W-:Y:S02]  /*93440*/  ISETP.LT.AND P1, PT, R13, UR4, !P1 ;  /* 0x000000040d007c0c */ /* 0x000fe4000cf21270 */
[----:B------:R-:W-:Y:S02]  /*93450*/  ISETP.LT.AND P6, PT, R11, UR4, !P3 ;  /* 0x000000040b007c0c */ /* 0x000fe4000dfc1270 */
[----:B------:R-:W-:Y:S01]  /*93460*/  ISETP.LT.AND P5, PT, R12, UR4, !P3 ;  /* 0x000000040c007c0c */ /* 0x000fe2000dfa1270 */
[----:B------:R1:W-:Y:S04]  /*93470*/  @P2 STG.E desc[UR6][R16.64], R150 ;  /* 0x0000009610002986 */ /* 0x0003e8000c101906 */
[----:B---3--:R3:W-:Y:S01]  /*93480*/  @P4 STG.E desc[UR6][R18.64], R147 ;  /* 0x0000009312004986 */ /* 0x0087e2000c101906 */
[----:B------:R-:W-:-:S03]  /*93490*/  IMAD.WIDE R20, R142, 0x4, R2 ;  /* 0x000000048e147825 */ /* 0x000fc600078e0202 */
[----:B-1----:R-:W4:Y:S01]  /*934a0*/  LDL.LU R150, [R1+0x1b2c] ;  /* 0x001b2c0001967983 */ /* 0x002f220000300800 */
[----:B------:R-:W-:-:S04]  /*934b0*/  IMAD.WIDE R16, R145, 0x4, R6 ;  /* 0x0000000491107825 */ /* 0x000fc800078e0206 */
[----:B---3--:R-:W-:Y:S01]  /*934c0*/  IMAD.WIDE R18, R145, 0x4, R8 ;  /* 0x0000000491127825 */ /* 0x008fe200078e0208 */
[----:B------:R-:W3:Y:S03]  /*934d0*/  LDL.LU R147, [R1+0x26e0] ;  /* 0x0026e00001937983 */ /* 0x000ee60000300800 */
[----:B------:R-:W-:Y:S01]  /*934e0*/  IMAD.WIDE R22, R142, 0x4, R4 ;  /* 0x000000048e167825 */ /* 0x000fe200078e0204 */
[----:B------:R-:W-:Y:S04]  /*934f0*/  @P0 STG.E desc[UR6][R16.64], R146 ;  /* 0x0000009210000986 */ /* 0x000fe8000c101906 */
[----:B------:R-:W-:Y:S04]  /*93500*/  @P1 STG.E desc[UR6][R18.64], R144 ;  /* 0x0000009012001986 */ /* 0x000fe8000c101906 */
[----:B--2---:R-:W-:Y:S04]  /*93510*/  @P6 STG.E desc[UR6][R20.64], R143 ;  /* 0x0000008f14006986 */ /* 0x004fe8000c101906 */
[----:B------:R1:W-:Y:S01]  /*93520*/  @P5 STG.E desc[UR6][R22.64], R140 ;  /* 0x0000008c16005986 */ /* 0x0003e2000c101906 */
[----:B------:R-:W-:-:S03]  /*93530*/  ISETP.LT.AND P4, PT, R14, UR4, !P3 ;  /* 0x000000040e007c0c */ /* 0x000fc6000df81270 */
[----:B-1----:R-:W2:Y:S04]  /*93540*/  LDL.LU R140, [R1+0x132c] ;  /* 0x00132c00018c7983 */ /* 0x002ea80000300800 */
[----:B------:R-:W3:Y:S04]  /*93550*/  LDL.LU R145, [R1+0xf3c] ;  /* 0x000f3c0001917983 */ /* 0x000ee80000300800 */
[----:B------:R-:W3:Y:S01]  /*93560*/  LDL.LU R143, [R1+0x26dc] ;  /* 0x0026dc00018f7983 */ /* 0x000ee20000300800 */
[----:B------:R-:W-:-:S03]  /*93570*/  IMAD.WIDE R16, R142, 0x4, R6 ;  /* 0x000000048e107825 */ /* 0x000fc600078e0206 */
[----:B------:R-:W3:Y:S04]  /*93580*/  LDL.LU R146, [R1+0xb3c] ;  /* 0x000b3c0001927983 */ /* 0x000ee80000300800 */
[----:B------:R-:W3:Y:S04]  /*93590*/  LDL.LU R144, [R1+0x73c] ;  /* 0x00073c0001907983 */ /* 0x000ee80000300800 */
[----:B----4-:R1:W-:Y:S02]  /*935a0*/  @P4 STG.E desc[UR6][R16.64], R141 ;  /* 0x0000008d10004986 */ /* 0x0103e4000c101906 */
[----:B-1----:R-:W-:-:S02]  /*935b0*/  IMAD.WIDE R16, R142, 0x4, R8 ;  /* 0x000000048e107825 */ /* 0x002fc400078e0208 */
[----:B------:R-:W4:Y:S04]  /*935c0*/  LDL.LU R142, [R1+0x33c] ;  /* 0x00033c00018e7983 */ /* 0x000f280000300800 */
[----:B------:R-:W4:Y:S01]  /*935d0*/  LDL.LU R141, [R1+0x1730] ;  /* 0x00173000018d7983 */ /* 0x000f220000300800 */
[----:B------:R-:W-:Y:S01]  /*935e0*/  VIADD R15, R10, 0x19e ;  /* 0x0000019e0a0f7836 */ /* 0x000fe20000000000 */
[----:B------:R-:W-:-:S04]  /*935f0*/  ISETP.LT.AND P3, PT, R13, UR4, !P3 ;  /* 0x000000040d007c0c */ /* 0x000fc8000df61270 */
[----:B------:R-:W-:Y:S01]  /*93600*/  ISETP.GE.AND P2, PT, R15, UR5, PT ;  /* 0x000000050f007c0c */ /* 0x000fe2000bf46270 */
[----:B------:R-:W-:-:S03]  /*93610*/  VIADD R15, R10, 0x19f ;  /* 0x0000019f0a0f7836 */ /* 0x000fc60000000000 */
[----:B------:R-:W-:Y:S01]  /*93620*/  ISETP.LT.AND P6, PT, R11, UR4, !P2 ;  /* 0x000000040b007c0c */ /* 0x000fe2000d7c1270 */
[----:B------:R-:W-:Y:S01]  /*93630*/  VIADD R18, R10, 0x1a0 ;  /* 0x000001a00a127836 */ /* 0x000fe20000000000 */
[----:B------:R-:W-:Y:S02]  /*93640*/  ISETP.LT.AND P1, PT, R12, UR4, !P2 ;  /* 0x000000040c007c0c */ /* 0x000fe4000d721270 */
[----:B------:R-:W-:Y:S02]  /*93650*/  ISETP.GE.AND P0, PT, R15, UR5, PT ;  /* 0x000000050f007c0c */ /* 0x000fe4000bf06270 */
[----:B------:R-:W-:Y:S01]  /*93660*/  ISETP.LT.AND P5, PT, R14, UR4, !P2 ;  /* 0x000000040e007c0c */ /* 0x000fe2000d7a1270 */
[----:B------:R-:W-:Y:S01]  /*93670*/  @P3 STG.E desc[UR6][R16.64], R152 ;  /* 0x0000009810003986 */ /* 0x000fe2000c101906 */
[----:B------:R-:W-:Y:S02]  /*93680*/  ISETP.LT.AND P2, PT, R13, UR4, !P2 ;  /* 0x000000040d007c0c */ /* 0x000fe4000d741270 */
[----:B------:R-:W-:Y:S01]  /*93690*/  ISETP.GE.AND P4, PT, R18, UR5, PT ;  /* 0x0000000512007c0c */ /* 0x000fe2000bf86270 */
[----:B------:R-:W-:Y:S01]  /*936a0*/  IMAD.WIDE R18, R148, 0x4, R2 ;  /* 0x0000000494127825 */ /* 0x000fe200078e0202 */
[----:B------:R-:W-:-:S03]  /*936b0*/  ISETP.LT.AND P3, PT, R11, UR4, !P0 ;  /* 0x000000040b007c0c */ /* 0x000fc6000c761270 */
[C---:B------:R-:W-:Y:S01]  /*936c0*/  IMAD.WIDE R20, R148.reuse, 0x4, R4 ;  /* 0x0000000494147825 */ /* 0x040fe200078e0204 */
[----:B------:R1:W-:Y:S03]  /*936d0*/  @P6 STG.E desc[UR6][R18.64], R151 ;  /* 0x0000009712006986 */ /* 0x0003e6000c101906 */
[----:B------:R-:W-:Y:S01]  /*936e0*/  IMAD.WIDE R22, R148, 0x4, R6 ;  /* 0x0000000494167825 */ /* 0x000fe200078e0206 */
[----:B------:R1:W-:Y:S01]  /*936f0*/  @P1 STG.E desc[UR6][R20.64], R149 ;  /* 0x0000009514001986 */ /* 0x0003e2000c101906 */
[----:B------:R-:W-:-:S03]  /*93700*/  ISETP.LT.AND P1, PT, R14, UR4, !P0 ;  /* 0x000000040e007c0c */ /* 0x000fc6000c721270 */
[----:B------:R1:W-:Y:S02]  /*93710*/  @P5 STG.E desc[UR6][R22.64], R150 ;  /* 0x0000009616005986 */ /* 0x0003e4000c101906 */
[----:B-1----:R-:W-:Y:S01]  /*93720*/  IMAD.WIDE R18, R148, 0x4, R8 ;  /* 0x0000000494127825 */ /* 0x002fe200078e0208 */
[----:B------:R-:W-:Y:S01]  /*93730*/  ISETP.LT.AND P5, PT, R12, UR4, !P0 ;  /* 0x000000040c007c0c */ /* 0x000fe2000c7a1270 */
[----:B------:R-:W4:Y:S01]  /*93740*/  LDL.LU R149, [R1+0x2020] ;  /* 0x0020200001957983 */ /* 0x000f220000300800 */
[----:B------:R-:W-:-:S03]  /*93750*/  ISETP.LT.AND P0, PT, R13, UR4, !P0 ;  /* 0x000000040d007c0c */ /* 0x000fc6000c701270 */
[----:B------:R-:W4:Y:S01]  /*93760*/  LDL.LU R150, [R1+0x1b30] ;  /* 0x001b300001967983 */ /* 0x000f220000300800 */
[----:B------:R-:W-:-:S03]  /*93770*/  ISETP.LT.AND P6, PT, R11, UR4, !P4 ;  /* 0x000000040b007c0c */ /* 0x000fc6000e7c1270 */
[----:B--2---:R1:W-:Y:S01]  /*93780*/  @P2 STG.E desc[UR6][R18.64], R140 ;  /* 0x0000008c12002986 */ /* 0x0043e2000c101906 */
[----:B---3--:R-:W-:-:S03]  /*93790*/  IMAD.WIDE R16, R143, 0x4, R2 ;  /* 0x000000048f107825 */ /* 0x008fc600078e0202 */
[----:B-1----:R-:W2:Y:S01]  /*937a0*/  LDL.LU R140, [R1+0x26e4] ;  /* 0x0026e400018c7983 */ /* 0x002ea20000300800 */
[----:B------:R-:W-:-:S03]  /*937b0*/  IMAD.WIDE R20, R143, 0x4, R4 ;  /* 0x000000048f147825 */ /* 0x000fc600078e0204 */
[----:B------:R1:W-:Y:S01]  /*937c0*/  @P3 STG.E desc[UR6][R16.64], R145 ;  /* 0x0000009110003986 */ /* 0x0003e2000c101906 */
[----:B------:R-:W-:-:S04]  /*937d0*/  IMAD.WIDE R18, R143, 0x4, R6 ;  /* 0x000000048f127825 */ /* 0x000fc800078e0206 */
[----:B-1----:R-:W-:Y:S02]  /*937e0*/  IMAD.WIDE R16, R143, 0x4, R8 ;  /* 0x000000048f107825 */ /* 0x002fe400078e0208 */
[----:B------:R-:W3:Y:S04]  /*937f0*/  LDL.LU R143, [R1+0x1330] ;  /* 0x00133000018f7983 */ /* 0x000ee80000300800 */
[----:B------:R1:W-:Y:S04]  /*93800*/  @P5 STG.E desc[UR6][R20.64], R146 ;  /* 0x0000009214005986 */ /* 0x0003e8000c101906 */
[----:B------:R-:W3:Y:S04]  /*93810*/  LDL.LU R148, [R1+0xf40] ;  /* 0x000f400001947983 */ /* 0x000ee80000300800 */
[----:B------:R-:W-:Y:S04]  /*93820*/  @P1 STG.E desc[UR6][R18.64], R144 ;  /* 0x0000009012001986 */ /* 0x000fe8000c101906 */
[----:B------:R-:W3:Y:S01]  /*93830*/  LDL.LU R145, [R1+0xb40] ;  /* 0x000b400001917983 */ /* 0x000ee20000300800 */
[----:B-1----:R-:W-:-:S03]  /*93840*/  IMAD.WIDE R20, R147, 0x4, R2 ;  /* 0x0000000493147825 */ /* 0x002fc600078e0202 */
[----:B----4-:R1:W-:Y:S04]  /*93850*/  @P0 STG.E desc[UR6][R16.64], R142 ;  /* 0x0000008e10000986 */ /* 0x0103e8000c101906 */
[----:B------:R4:W-:Y:S04]  /*93860*/  @P6 STG.E desc[UR6][R20.64], R141 ;  /* 0x0000008d14006986 */ /* 0x0009e8000c101906 */
[----:B-1----:R-:W3:Y:S04]  /*93870*/  LDL.LU R142, [R1+0x26e8] ;  /* 0x0026e800018e7983 */ /* 0x002ee80000300800 */
[----:B------:R-:W3:Y:S04]  /*93880*/  LDL.LU R146, [R1+0x340] ;  /* 0x0003400001927983 */ /* 0x000ee80000300800 */
[----:B------:R-:W3:Y:S04]  /*93890*/  LDL.LU R144, [R1+0x740] ;  /* 0x0007400001907983 */ /* 0x000ee80000300800 */
[----:B----4-:R-:W4:Y:S01]  /*938a0*/  LDL.LU R141, [R1+0x1734] ;  /* 0x00173400018d7983 */ /* 0x010f220000300800 */
[----:B------:R-:W-:Y:S01]  /*938b0*/  ISETP.LT.AND P3, PT, R12, UR4, !P4 ;  /* 0x000000040c007c0c */ /* 0x000fe2000e761270 */
[----:B------:R-:W-:Y:S01]  /*938c0*/  VIADD R15, R10, 0x1a1 ;  /* 0x000001a10a0f7836 */ /* 0x000fe20000000000 */
[----:B------:R-:W-:-:S02]  /*938d0*/  ISETP.LT.AND P1, PT, R14, UR4, !P4 ;  /* 0x000000040e007c0c */ /* 0x000fc4000e721270 */
[----:B------:R-:W-:Y:S01]  /*938e0*/  ISETP.LT.AND P4, PT, R13, UR4, !P4 ;  /* 0x000000040d007c0c */ /* 0x000fe2000e781270 */
[----:B------:R-:W-:Y:S01]  /*938f0*/  IMAD.WIDE R16, R147, 0x4, R4 ;  /* 0x0000000493107825 */ /* 0x000fe200078e0204 */
[----:B------:R-:W-:-:S03]  /*93900*/  ISETP.GE.AND P2, PT, R15, UR5, PT ;  /* 0x000000050f007c0c */ /* 0x000fc6000bf46270 */
[----:B------:R-:W-:Y:S01]  /*93910*/  IMAD.WIDE R18, R147, 0x4, R6 ;  /* 0x0000000493127825 */ /* 0x000fe200078e0206 */
[----:B------:R-:W-:-:S03]  /*93920*/  ISETP.LT.AND P5, PT, R11, UR4, !P2 ;  /* 0x000000040b007c0c */ /* 0x000fc6000d7a1270 */
[----:B------:R-:W-:Y:S01]  /*93930*/  VIADD R20, R10, 0x1a2 ;  /* 0x000001a20a147836 */ /* 0x000fe20000000000 */
[----:B------:R-:W-:Y:S01]  /*93940*/  ISETP.LT.AND P6, PT, R12, UR4, !P2 ;  /* 0x000000040c007c0c */ /* 0x000fe2000d7c1270 */
[----:B------:R1:W-:Y:S03]  /*93950*/  @P3 STG.E desc[UR6][R16.64], R149 ;  /* 0x0000009510003986 */ /* 0x0003e6000c101906 */
[----:B------:R-:W-:Y:S01]  /*93960*/  ISETP.GE.AND P0, PT, R20, UR5, PT ;  /* 0x0000000514007c0c */ /* 0x000fe2000bf06270 */
[----:B------:R2:W-:Y:S01]  /*93970*/  @P1 STG.E desc[UR6][R18.64], R150 ;  /* 0x0000009612001986 */ /* 0x0005e2000c101906 */
[----:B------:R-:W-:Y:S01]  /*93980*/  ISETP.LT.AND P1, PT, R14, UR4, !P2 ;  /* 0x000000040e007c0c */ /* 0x000fe2000d721270 */
[----:B-1----:R-:W-:Y:S02]  /*93990*/  IMAD.WIDE R16, R147, 0x4, R8 ;  /* 0x0000000493107825 */ /* 0x002fe400078e0208 */
[----:B------:R-:W4:Y:S04]  /*939a0*/  LDL.LU R147, [R1+0x26ec] ;  /* 0x0026ec0001937983 */ /* 0x000f280000300800 */
[----:B------:R-:W4:Y:S01]  /*939b0*/  LDL.LU R151, [R1+0x2024] ;  /* 0x0020240001977983 */ /* 0x000f220000300800 */
[----:B------:R-:W-:-:S03]  /*939c0*/  ISETP.LT.AND P2, PT, R13, UR4, !P2 ;  /* 0x000000040d007c0c */ /* 0x000fc6000d741270 */
[----:B------:R-:W4:Y:S01]  /*939d0*/  LDL.LU R149, [R1+0x1b34] ;  /* 0x001b340001957983 */ /* 0x000f220000300800 */
[----:B--2---:R-:W-:-:S04]  /*939e0*/  IMAD.WIDE R18, R140, 0x4, R2 ;  /* 0x000000048c127825 */ /* 0x004fc800078e0202 */
[----:B------:R-:W-:Y:S01]  /*939f0*/  IMAD.WIDE R20, R140, 0x4, R4 ;  /* 0x000000048c147825 */ /* 0x000fe200078e0204 */
[----:B---3--:R1:W-:Y:S01]  /*93a00*/  @P4 STG.E desc[UR6][R16.64], R143 ;  /* 0x0000008f10004986 */ /* 0x0083e2000c101906 */
[----:B------:R-:W-:-:S03]  /*93a10*/  ISETP.LT.AND P4, PT, R11, UR4, !P0 ;  /* 0x000000040b007c0c */ /* 0x000fc6000c781270 */
[----:B-1----:R-:W2:Y:S04]  /*93a20*/  LDL.LU R143, [R1+0x1334] ;  /* 0x00133400018f7983 */ /* 0x002ea80000300800 */
[----:B------:R1:W-:Y:S04]  /*93a30*/  @P5 STG.E desc[UR6][R18.64], R148 ;  /* 0x0000009412005986 */ /* 0x0003e8000c101906 */
[----:B------:R-:W3:Y:S04]  /*93a40*/  LDL.LU R150, [R1+0xf44] ;  /* 0x000f440001967983 */ /* 0x000ee80000300800 */
[----:B------:R1:W-:Y:S02]  /*93a50*/  @P6 STG.E desc[UR6][R20.64], R145 ;  /* 0x0000009114006986 */ /* 0x0003e4000c101906 */
[----:B-1----:R-:W-:-:S02]  /*93a60*/  IMAD.WIDE R18, R140, 0x4, R6 ;  /* 0x000000048c127825 */ /* 0x002fc400078e0206 */
[----:B------:R-:W3:Y:S02]  /*93a70*/  LDL.LU R148, [R1+0xb44] ;  /* 0x000b440001947983 */ /* 0x000ee40000300800 */
[----:B------:R-:W-:Y:S02]  /*93a80*/  IMAD.WIDE R20, R140, 0x4, R8 ;  /* 0x000000048c147825 */ /* 0x000fe400078e0208 */
[----:B------:R-:W3:Y:S04]  /*93a90*/  LDL.LU R140, [R1+0x26f0] ;  /* 0x0026f000018c7983 */ /* 0x000ee80000300800 */
[----:B------:R-:W3:Y:S01]  /*93aa0*/  LDL.LU R145, [R1+0x344] ;  /* 0x0003440001917983 */ /* 0x000ee20000300800 */
[----:B------:R-:W-:-:S03]  /*93ab0*/  IMAD.WIDE R16, R142, 0x4, R2 ;  /* 0x000000048e107825 */ /* 0x000fc600078e0202 */
[----:B------:R1:W-:Y:S04]  /*93ac0*/  @P1 STG.E desc[UR6][R18.64], R146 ;  /* 0x0000009212001986 */ /* 0x0003e8000c101906 */
[----:B------:R1:W-:Y:S04]  /*93ad0*/  @P2 STG.E desc[UR6][R20.64], R144 ;  /* 0x0000009014002986 */ /* 0x0003e8000c101906 */
[----:B----4-:R4:W-:Y:S04]  /*93ae0*/  @P4 STG.E desc[UR6][R16.64], R141 ;  /* 0x0000008d10004986 */ /* 0x0109e8000c101906 */
[----:B-1----:R-:W3:Y:S04]  /*93af0*/  LDL.LU R146, [R1+0x744] ;  /* 0x0007440001927983 */ /* 0x002ee80000300800 */
[----:B------:R-:W3:Y:S04]  /*93b00*/  LDL.LU R144, [R1+0x1738] ;  /* 0x0017380001907983 */ /* 0x000ee80000300800 */
[----:B----4-:R-:W4:Y:S01]  /*93b10*/  LDL.LU R141, [R1+0x2028] ;  /* 0x00202800018d7983 */ /* 0x010f220000300800 */
[----:B------:R-:W-:Y:S01]  /*93b20*/  ISETP.LT.AND P6, PT, R12, UR4, !P0 ;  /* 0x000000040c007c0c */ /* 0x000fe2000c7c1270 */
[----:B------:R-:W-:Y:S01]  /*93b30*/  VIADD R15, R10, 0x1a3 ;  /* 0x000001a30a0f7836 */ /* 0x000fe20000000000 */
[----:B------:R-:W-:-:S02]  /*93b40*/  ISETP.LT.AND P5, PT, R14, UR4, !P0 ;  /* 0x000000040e007c0c */ /* 0x000fc4000c7a1270 */
[----:B------:R-:W-:Y:S02]  /*93b50*/  ISETP.LT.AND P0, PT, R13, UR4, !P0 ;  /* 0x000000040d007c0c */ /* 0x000fe4000c701270 */
[----:B------:R-:W-:Y:S01]  /*93b60*/  ISETP.GE.AND P3, PT, R15, UR5, PT ;  /* 0x000000050f007c0c */ /* 0x000fe2000bf66270 */
[----:B------:R-:W-:-:S03]  /*93b70*/  IMAD.WIDE R18, R142, 0x4, R4 ;  /* 0x000000048e127825 */ /* 0x000fc600078e0204 */
[----:B------:R-:W-:Y:S01]  /*93b80*/  ISETP.LT.AND P2, PT, R11, UR4, !P3 ;  /* 0x000000040b007c0c */ /* 0x000fe2000df41270 */
[----:B------:R-:W-:Y:S02]  /*93b90*/  VIADD R15, R10, 0x1a4 ;  /* 0x000001a40a0f7836 */ /* 0x000fe40000000000 */
[----:B------:R-:W-:Y:S01]  /*93ba0*/  IMAD.WIDE R16, R142, 0x4, R6 ;  /* 0x000000048e107825 */ /* 0x000fe200078e0206 */
[----:B------:R-:W-:-:S03]  /*93bb0*/  ISETP.LT.AND P4, PT, R12, UR4, !P3 ;  /* 0x000000040c007c0c */ /* 0x000fc6000df81270 */
[----:B------:R-:W-:Y:S01]  /*93bc0*/  IMAD.WIDE R20, R142, 0x4, R8 ;  /* 0x000000048e147825 */ /* 0x000fe200078e0208 */
[----:B------:R-:W-:Y:S01]  /*93bd0*/  ISETP.GE.AND P1, PT, R15, UR5, PT ;  /* 0x000000050f007c0c */ /* 0x000fe2000bf26270 */
[----:B------:R-:W4:Y:S04]  /*93be0*/  LDL.LU R142, [R1+0x26f4] ;  /* 0x0026f400018e7983 */ /* 0x000f280000300800 */
[----:B------:R1:W-:Y:S04]  /*93bf0*/  @P6 STG.E desc[UR6][R18.64], R151 ;  /* 0x0000009712006986 */ /* 0x0003e8000c101906 */
[----:B------:R1:W-:Y:S01]  /*93c00*/  @P5 STG.E desc[UR6][R16.64], R149 ;  /* 0x0000009510005986 */ /* 0x0003e2000c101906 */
[----:B------:R-:W-:-:S02]  /*93c10*/  ISETP.LT.AND P6, PT, R11, UR4, !P1 ;  /* 0x000000040b007c0c */ /* 0x000fc4000cfc1270 */
[----:B------:R-:W-:Y:S01]  /*93c20*/  ISETP.LT.AND P5, PT, R12, UR4, !P1 ;  /* 0x000000040c007c0c */ /* 0x000fe2000cfa1270 */
[----:B-1----:R-:W-:-:S04]  /*93c30*/  IMAD.WIDE R18, R147, 0x4, R4 ;  /* 0x0000000493127825 */ /* 0x002fc800078e0204 */
[--C-:B------:R-:W-:Y:S01]  /*93c40*/  IMAD.WIDE R16, R147, 0x4, R2.reuse ;  /* 0x0000000493107825 */ /* 0x100fe200078e0202 */
[----:B--2---:R1:W-:Y:S01]  /*93c50*/  @P0 STG.E desc[UR6][R20.64], R143 ;  /* 0x0000008f14000986 */ /* 0x0043e2000c101906 */
[----:B------:R-:W-:Y:S02]  /*93c60*/  ISETP.LT.AND P0, PT, R14, UR4, !P3 ;  /* 0x000000040e007c0c */ /* 0x000fe4000df01270 */
[----:B------:R-:W-:Y:S01]  /*93c70*/  ISETP.LT.AND P3, PT, R13, UR4, !P3 ;  /* 0x000000040d007c0c */ /* 0x000fe2000df61270 */
[----:B-1----:R-:W2:Y:S04]  /*93c80*/  LDL.LU R143, [R1+0x1b38] ;  /* 0x001b3800018f7983 */ /* 0x002ea80000300800 */
[----:B---3--:R1:W-:Y:S04]  /*93c90*/  @P2 STG.E desc[UR6][R16.64], R150 ;  /* 0x0000009610002986 */ /* 0x0083e8000c101906 */
[----:B------:R3:W-:Y:S04]  /*93ca0*/  @P4 STG.E desc[UR6][R18.64], R148 ;  /* 0x0000009412004986 */ /* 0x0007e8000c101906 */
[----:B------:R-:W2:Y:S01]  /*93cb0*/  LDL.LU R152, [R1+0x1338] ;  /* 0x0013380001987983 */ /* 0x000ea20000300800 */
[----:B------:R-:W-:-:S03]  /*93cc0*/  IMAD.WIDE R20, R140, 0x4, R2 ;  /* 0x000000048c147825 */ /* 0x000fc600078e0202 */
[----:B------:R-:W2:Y:S01]  /*93cd0*/  LDL.LU R151, [R1+0xf48] ;  /* 0x000f480001977983 */ /* 0x000ea20000300800 */
[----:B-1----:R-:W-:-:S03]  /*93ce0*/  IMAD.WIDE R16, R147, 0x4, R6 ;  /* 0x0000000493107825 */ /* 0x002fc600078e0206 */
[----:B------:R-:W2:Y:S01]  /*93cf0*/  LDL.LU R149, [R1+0xb48] ;  /* 0x000b480001957983 */ /* 0x000ea20000300800 */
[----:B---3--:R-:W-:-:S03]  /*93d00*/  IMAD.WIDE R18, R147, 0x4, R8 ;  /* 0x0000000493127825 */ /* 0x008fc600078e0208 */
[----:B------:R-:W-:Y:S01]  /*93d10*/  @P0 STG.E desc[UR6][R16.64], R145 ;  /* 0x0000009110000986 */ /* 0x000fe2000c101906 */
[----:B------:R-:W-:-:S03]  /*93d20*/  IMAD.WIDE R22, R140, 0x4, R4 ;  /* 0x000000048c167825 */ /* 0x000fc600078e0204 */
[----:B------:R-:W3:Y:S04]  /*93d30*/  LDL.LU R148, [R1+0x348] ;  /* 0x0003480001947983 */ /* 0x000ee80000300800 */
[----:B------:R-:W3:Y:S04]  /*93d40*/  LDL.LU R150, [R1+0x26fc] ;  /* 0x0026fc0001967983 */ /* 0x000ee80000300800 */
[----:B------:R-:W3:Y:S04]  /*93d50*/  LDL.LU R147, [R1+0x748] ;  /* 0x0007480001937983 */ /* 0x000ee80000300800 */
[----:B------:R-:W-:Y:S04]  /*93d60*/  @P3 STG.E desc[UR6][R18.64], R146 ;  /* 0x0000009212003986 */ /* 0x000fe8000c101906 */
[----:B------:R-:W-:Y:S04]  /*93d70*/  @P6 STG.E desc[UR6][R20.64], R144 ;  /* 0x0000009014006986 */ /* 0x000fe8000c101906 */
[----:B----4-:R1:W-:Y:S04]  /*93d80*/  @P5 STG.E desc[UR6][R22.64], R141 ;  /* 0x0000008d16005986 */ /* 0x0103e8000c101906 */
[----:B-1----:R-:W4:Y:S04]  /*93d90*/  LDL.LU R141, [R1+0x173c] ;  /* 0x00173c00018d7983 */ /* 0x002f280000300800 */
[----:B------:R-:W4:Y:S01]  /*93da0*/  LDL.LU R145, [R1+0x26f8] ;  /* 0x0026f80001917983 */ /* 0x000f220000300800 */
[----:B------:R-:W-:Y:S01]  /*93db0*/  ISETP.LT.AND P4, PT, R14, UR4, !P1 ;  /* 0x000000040e007c0c */ /* 0x000fe2000cf81270 */
[----:B------:R-:W-:Y:S01]  /*93dc0*/  VIADD R15, R10, 0x1a5 ;  /* 0x000001a50a0f7836 */ /* 0x000fe20000000000 */
[----:B------:R-:W-:Y:S01]  /*93dd0*/  ISETP.LT.AND P1, PT, R13, UR4, !P1 ;  /* 0x000000040d007c0c */ /* 0x000fe2000cf21270 */
[----:B------:R-:W-:Y:S01]  /*93de0*/  IMAD.WIDE R16, R140, 0x4, R6 ;  /* 0x000000048c107825 */ /* 0x000fe200078e0206 */
[----:B------:R-:W4:Y:S02]  /*93df0*/  LDL.LU R146, [R1+0x202c] ;  /* 0x00202c0001927983 */ /* 0x000f240000300800 */
[----:B------:R-:W-:Y:S01]  /*93e00*/  ISETP.GE.AND P2, PT, R15, UR5, PT ;  /* 0x000000050f007c0c */ /* 0x000fe2000bf46270 */
[C---:B------:R-:W-:Y:S01]  /*93e10*/  VIADD R15, R10.reuse, 0x1a6 ;  /* 0x000001a60a0f7836 */ /* 0x040fe20000000000 */
[----:B------:R-:W4:Y:S02]  /*93e20*/  LDL.LU R144, [R1+0x1b3c] ;  /* 0x001b3c0001907983 */ /* 0x000f240000300800 */
[----:B------:R-:W-:Y:S01]  /*93e30*/  ISETP.LT.AND P6, PT, R11, UR4, !P2 ;  /* 0x000000040b007c0c */ /* 0x000fe2000d7c1270 */
[----:B------:R-:W-:Y:S01]  /*93e40*/  VIADD R18, R10, 0x1a7 ;  /* 0x000001a70a127836 */ /* 0x000fe20000000000 */
[----:B------:R-:W-:-:S02]  /*93e50*/  ISETP.LT.AND P3, PT, R12, UR4, !P2 ;  /* 0x000000040c007c0c */ /* 0x000fc4000d761270 */
[----:B------:R-:W-:Y:S02]  /*93e60*/  ISETP.GE.AND P0, PT, R15, UR5, PT ;  /* 0x000000050f007c0c */ /* 0x000fe4000bf06270 */
[----:B------:R-:W-:Y:S02]  /*93e70*/  ISETP.LT.AND P5, PT, R14, UR4, !P2 ;  /* 0x000000040e007c0c */ /* 0x000fe4000d7a1270 */
[----:B------:R-:W-:Y:S01]  /*93e80*/  ISETP.LT.AND P2, PT, R13, UR4, !P2 ;  /* 0x000000040d007c0c */ /* 0x000fe2000d741270 */
[----:B------:R-:W-:-:S04]  /*93e90*/  IMAD.WIDE R20, R142, 0x4, R4 ;  /* 0x000000048e147825 */ /* 0x000fc800078e0204 */
[----:B------:R-:W-:Y:S01]  /*93ea0*/  IMAD.WIDE R22, R142, 0x4, R6 ;  /* 0x000000048e167825 */ /* 0x000fe200078e0206 */
[----:B--2---:R1:W-:Y:S01]  /*93eb0*/  @P4 STG.E desc[UR6][R16.64], R143 ;  /* 0x0000008f10004986 */ /* 0x0043e2000c101906 */
[----:B------:R-:W-:Y:S02]  /*93ec0*/  ISETP.GE.AND P4, PT, R18, UR5, PT ;  /* 0x0000000512007c0c */ /* 0x000fe4000bf86270 */
[----:B------:R-:W-:-:S04]  /*93ed0*/  IMAD.WIDE R18, R142, 0x4, R2 ;  /* 0x000000048e127825 */ /* 0x000fc800078e0202 */
[----:B-1----:R-:W-:Y:S01]  /*93ee0*/  IMAD.WIDE R16, R140, 0x4, R8 ;  /* 0x000000048c107825 */ /* 0x002fe200078e0208 */
[----:B------:R-:W2:Y:S04]  /*93ef0*/  LDL.LU R143, [R1+0x133c] ;  /* 0x00133c00018f7983 */ /* 0x000ea80000300800 */
[----:B------:R-:W2:Y:S04]  /*93f00*/  LDL.LU R140, [R1+0xf4c] ;  /* 0x000f4c00018c7983 */ /* 0x000ea80000300800 */
[----:B------:R-:W-:Y:S01]  /*93f10*/  @P1 STG.E desc[UR6][R16.64], R152 ;  /* 0x0000009810001986 */ /* 0x000fe2000c101906 */
[----:B------:R-:W-:-:S03]  /*93f20*/  ISETP.LT.AND P1, PT, R11, UR4, !P0 ;  /* 0x000000040b007c0c */ /* 0x000fc6000c721270 */
[----:B------:R1:W-:Y:S04]  /*93f30*/  @P6 STG.E desc[UR6][R18.64], R151 ;  /* 0x0000009712006986 */ /* 0x0003e8000c101906 */
[----:B------:R1:W-:Y:S04]  /*93f40*/  @P3 STG.E desc[UR6][R20.64], R149 ;  /* 0x0000009514003986 */ /* 0x0003e8000c101906 */
[----:B---3--:R-:W-:Y:S01]  /*93f50*/  @P5 STG.E desc[UR6][R22.64], R148 ;  /* 0x0000009416005986 */ /* 0x008fe2000c101906 */
[----:B-1----:R-:W-:-:S03]  /*93f60*/  IMAD.WIDE R18, R142, 0x4, R8 ;  /* 0x000000048e127825 */ /* 0x002fc600078e0208 */
[----:B------:R-:W3:Y:S04]  /*93f70*/  LDL.LU R149, [R1+0xb4c] ;  /* 0x000b4c0001957983 */ /* 0x000ee80000300800 */
[----:B------:R-:W3:Y:S04]  /*93f80*/  LDL.LU R142, [R1+0x2700] ;  /* 0x00270000018e7983 */ /* 0x000ee80000300800 */
[----:B------:R1:W-:Y:S04]  /*93f90*/  @P2 STG.E desc[UR6][R18.64], R147 ;  /* 0x0000009312002986 */ /* 0x0003e8000c101906 */
[----:B-1----:R-:W3:Y:S01]  /*93fa0*/  LDL.LU R147, [R1+0x34c] ;  /* 0x00034c0001937983 */ /* 0x002ee20000300800 */
[----:B----4-:R-:W-:-:S05]  /*93fb0*/  IMAD.WIDE R16, R145, 0x4, R2 ;  /* 0x0000000491107825 */ /* 0x010fca00078e0202 */
[----:B------:R1:W-:Y:S04]  /*93fc0*/  @P1 STG.E desc[UR6][R16.64], R141 ;  /* 0x0000008d10001986 */ /* 0x0003e8000c101906 */
[----:B-1----:R-:W4:Y:S01]  /*93fd0*/  LDL.LU R141, [R1+0x74c] ;  /* 0x00074c00018d7983 */ /* 0x002f220000300800 */
[----:B------:R-:W-:-:S03]  /*93fe0*/  IMAD.WIDE R20, R145, 0x4, R4 ;  /* 0x0000000491147825 */ /* 0x000fc600078e0204 */
[----:B------:R-:W4:Y:S01]  /*93ff0*/  LDL.LU R148, [R1+0x1740] ;  /* 0x0017400001947983 */ /* 0x000f220000300800 */
[----:B------:R-:W-:-:S04]  /*94000*/  IMAD.WIDE R18, R145, 0x4, R6 ;  /* 0x0000000491127825 */ /* 0x000fc800078e0206 */
[----:B------:R-:W-:Y:S02]  /*94010*/  IMAD.WIDE R16, R145, 0x4, R8 ;  /* 0x0000000491107825 */ /* 0x000fe400078e0208 */
[----:B------:R-:W4:Y:S01]  /*94020*/  LDL.LU R145, [R1+0x2030] ;  /* 0x0020300001917983 */ /* 0x000f220000300800 */
[----:B------:R-:W-:Y:S02]  /*94030*/  ISETP.LT.AND P5, PT, R12, UR4, !P0 ;  /* 0x000000040c007c0c */ /* 0x000fe4000c7a1270 */
[----:B------:R-:W-:Y:S02]  /*94040*/  ISETP.LT.AND P3, PT, R14, UR4, !P0 ;  /* 0x000000040e007c0c */ /* 0x000fe4000c761270 */
[----:B------:R-:W-:Y:S02]  /*94050*/  ISETP.LT.AND P0, PT, R13, UR4, !P0 ;  /* 0x000000040d007c0c */ /* 0x000fe4000c701270 */
[----:B------:R-:W-:-:S07]  /*94060*/  ISETP.LT.AND P6, PT, R11, UR4, !P4 ;  /* 0x000000040b007c0c */ /* 0x000fce000e7c1270 */
[----:B------:R1:W-:Y:S01]  /*94070*/  @P5 STG.E desc[UR6][R20.64], R146 ;  /* 0x0000009214005986 */ /* 0x0003e2000c101906 */
[----:B------:R-:W-:-:S03]  /*94080*/  ISETP.LT.AND P1, PT, R12, UR4, !P4 ;  /* 0x000000040c007c0c */ /* 0x000fc6000e721270 */
[----:B------:R1:W-:Y:S02]  /*94090*/  @P3 STG.E desc[UR6][R18.64], R144 ;  /* 0x0000009012003986 */ /* 0x0003e4000c101906 */
[----:B-1----:R-:W-:Y:S02]  /*940a0*/  IMAD.WIDE R20, R150, 0x4, R2 ;  /* 0x0000000496147825 */ /* 0x002fe400078e0202 */
[----:B------:R-:W4:Y:S04]  /*940b0*/  LDL.LU R146, [R1+0x1b40] ;  /* 0x001b400001927983 */ /* 0x000f280000300800 */
[----:B------:R-:W4:Y:S01]  /*940c0*/  LDL.LU R144, [R1+0x1340] ;  /* 0x0013400001907983 */ /* 0x000f220000300800 */
[----:B------:R-:W-:Y:S02]  /*940d0*/  ISETP.LT.AND P3, PT, R14, UR4, !P4 ;  /* 0x000000040e007c0c */ /* 0x000fe4000e761270 */
[----:B------:R-:W-:Y:S01]  /*940e0*/  ISETP.LT.AND P4, PT, R13, UR4, !P4 ;  /* 0x000000040d007c0c */ /* 0x000fe2000e781270 */
[C---:B------:R-:W-:Y:S01]  /*940f0*/  IMAD.WIDE R18, R150.reuse, 0x4, R4 ;  /* 0x0000000496127825 */ /* 0x040fe200078e0204 */
[----:B--2---:R1:W-:Y:S04]  /*94100*/  @P0 STG.E desc[UR6][R16.64], R143 ;  /* 0x0000008f10000986 */ /* 0x0043e8000c101906 */
[----:B------:R2:W-:Y:S04]  /*94110*/  @P6 STG.E desc[UR6][R20.64], R140 ;  /* 0x0000008c14006986 */ /* 0x0005e8000c101906 */
[----:B-1----:R-:W4:Y:S04]  /*94120*/  LDL.LU R143, [R1+0xf50] ;  /* 0x000f5000018f7983 */ /* 0x002f280000300800 */
[----:B--2---:R-:W2:Y:S01]  /*94130*/  LDL.LU R140, [R1+0x2704] ;  /* 0x00270400018c7983 */ /* 0x004ea20000300800 */
[----:B------:R-:W-:-:S03]  /*94140*/  IMAD.WIDE R16, R150, 0x4, R6 ;  /* 0x0000000496107825 */ /* 0x000fc600078e0206 */
[----:B------:R-:W2:Y:S04]  /*94150*/  LDL.LU R151, [R1+0xb50] ;  /* 0x000b500001977983 */ /* 0x000ea80000300800 */
[----:B---3--:R1:W-:Y:S02]  /*94160*/  @P1 STG.E desc[UR6][R18.64], R149 ;  /* 0x0000009512001986 */ /* 0x0083e4000c101906 */
[----:B-1----:R-:W-:Y:S02]  /*94170*/  IMAD.WIDE R18, R150, 0x4, R8 ;  /* 0x0000000496127825 */ /* 0x002fe400078e0208 */
[----:B------:R-:W3:Y:S04]  /*94180*/  LDL.LU R149, [R1+0x750] ;  /* 0x0007500001957983 */ /* 0x000ee80000300800 */
[----:B------:R1:W-:Y:S01]  /*94190*/  @P3 STG.E desc[UR6][R16.64], R147 ;  /* 0x0000009310003986 */ /* 0x0003e2000c101906 */
[----:B------:R-:W-:-:S05]  /*941a0*/  VIADD R15, R10, 0x1a8 ;  /* 0x000001a80a0f7836 */ /* 0x000fca0000000000 */
[----:B------:R-:W-:Y:S01]  /*941b0*/  ISETP.GE.AND P2, PT, R15, UR5, PT ;  /* 0x000000050f007c0c */ /* 0x000fe2000bf46270 */
[----:B------:R-:W-:-:S03]  /*941c0*/  VIADD R20, R10, 0x1a9 ;  /* 0x000001a90a147836 */ /* 0x000fc60000000000 */
[----:B------:R-:W-:Y:S02]  /*941d0*/  ISETP.LT.AND P5, PT, R11, UR4, !P2 ;  /* 0x000000040b007c0c */ /* 0x000fe4000d7a1270 */
[----:B------:R-:W-:Y:S01]  /*941e0*/  ISETP.LT.AND P6, PT, R12, UR4, !P2 ;  /* 0x000000040c007c0c */ /* 0x000fe2000d7c1270 */
[----:B-1----:R-:W-:Y:S01]  /*941f0*/  IMAD.WIDE R16, R142, 0x4, R2 ;  /* 0x000000048e107825 */ /* 0x002fe200078e0202 */
[----:B------:R-:W-:-:S03]  /*94200*/  ISETP.GE.AND P0, PT, R20, UR5, PT ;  /* 0x0000000514007c0c */ /* 0x000fc6000bf06270 */
[C---:B------:R-:W-:Y:S01]  /*94210*/  IMAD.WIDE R20, R142.reuse, 0x4, R4 ;  /* 0x000000048e147825 */ /* 0x040fe200078e0204 */
[----:B----4-:R1:W-:Y:S04]  /*94220*/  @P4 STG.E desc[UR6][R18.64], R141 ;  /* 0x0000008d12004986 */ /* 0x0103e8000c101906 */
[----:B-1----:R-:W4:Y:S04]  /*94230*/  LDL.LU R141, [R1+0x350] ;  /* 0x00035000018d7983 */ /* 0x002f280000300800 */
[----:B------:R-:W4:Y:S04]  /*94240*/  LDL.LU R147, [R1+0x2708] ;  /* 0x0027080001937983 */ /* 0x000f280000300800 */
[----:B------:R-:W4:Y:S01]  /*94250*/  LDL.LU R150, [R1+0x1744] ;  /* 0x0017440001967983 */ /* 0x000f220000300800 */
[----:B------:R-:W-:-:S03]  /*94260*/  IMAD.WIDE R18, R142, 0x4, R6 ;  /* 0x000000048e127825 */ /* 0x000fc600078e0206 */
[----:B------:R1:W-:Y:S04]  /*94270*/  @P5 STG.E desc[UR6][R16.64], R148 ;  /* 0x0000009410005986 */ /* 0x0003e8000c101906 */
[----:B------:R1:W-:Y:S04]  /*94280*/  @P6 STG.E desc[UR6][R20.64], R145 ;  /* 0x0000009114006986 */ /* 0x0003e8000c101906 */
[----:B-1----:R-:W4:Y:S01]  /*94290*/  LDL.LU R148, [R1+0x2034] ;  /* 0x0020340001947983 */ /* 0x002f220000300800 */
[----:B------:R-:W-:-:S03]  /*942a0*/  IMAD.WIDE R20, R142, 0x4, R8 ;  /* 0x000000048e147825 */ /* 0x000fc600078e0208 */
[----:B------:R-:W4:Y:S04]  /*942b0*/  LDL.LU R142, [R1+0x270c] ;  /* 0x00270c00018e7983 */ /* 0x000f280000300800 */
[----:B------:R-:W4:Y:S01]  /*942c0*/  LDL.LU R145, [R1+0x1b44] ;  /* 0x001b440001917983 */ /* 0x000f220000300800 */
[----:B------:R-:W-:Y:S02]  /*942d0*/  ISETP.LT.AND P3, PT, R14, UR4, !P2 ;  /* 0x000000040e007c0c */ /* 0x000fe4000d761270 */
[----:B------:R-:W-:Y:S02]  /*942e0*/  ISETP.LT.AND P2, PT, R13, UR4, !P2 ;  /* 0x000000040d007c0c */ /* 0x000fe4000d741270 */
[----:B------:R-:W-:Y:S02]  /*942f0*/  ISETP.LT.AND P4, PT, R11, UR4, !P0 ;  /* 0x000000040b007c0c */ /* 0x000fe4000c781270 */
[----:B------:R-:W-:-:S02]  /*94300*/  ISETP.LT.AND P6, PT, R12, UR4, !P0 ;  /* 0x000000040c007c0c */ /* 0x000fc4000c7c1270 */
[----:B------:R-:W-:-:S05]  /*94310*/  ISETP.LT.AND P5, PT, R14, UR4, !P0 ;  /* 0x000000040e007c0c */ /* 0x000fca000c7a1270 */
[----:B------:R1:W-:Y:S01]  /*94320*/  @P3 STG.E desc[UR6][R18.64], R146 ;  /* 0x0000009212003986 */ /* 0x0003e2000c101906 */
[----:B------:R-:W-:-:S03]  /*94330*/  ISETP.LT.AND P0, PT, R13, UR4, !P0 ;  /* 0x000000040d007c0c */ /* 0x000fc6000c701270 */
[----:B------:R1:W-:Y:S01]  /*94340*/  @P2 STG.E desc[UR6][R20.64], R144 ;  /* 0x0000009014002986 */ /* 0x0003e2000c101906 */
[----:B--2---:R-:W-:-:S03]  /*94350*/  IMAD.WIDE R16, R140, 0x4, R2 ;  /* 0x000000048c107825 */ /* 0x004fc600078e0202 */
[----:B-1----:R-:W2:Y:S01]  /*94360*/  LDL.LU R146, [R1+0x1344] ;  /* 0x0013440001927983 */ /* 0x002ea20000300800 */
[----:B------:R-:W-:-:S03]  /*94370*/  IMAD.WIDE R18, R140, 0x4, R4 ;  /* 0x000000048c127825 */ /* 0x000fc600078e0204 */
[----:B------:R1:W-:Y:S01]  /*94380*/  @P4 STG.E desc[UR6][R16.64], R143 ;  /* 0x0000008f10004986 */ /* 0x0003e2000c101906 */
[----:B------:R-:W-:-:S04]  /*94390*/  IMAD.WIDE R20, R140, 0x4, R8 ;  /* 0x000000048c147825 */ /* 0x000fc800078e0208 */
[----:B-1----:R-:W-:Y:S01]  /*943a0*/  IMAD.WIDE R16, R140, 0x4, R6 ;  /* 0x000000048c107825 */ /* 0x002fe200078e0206 */
[----:B------:R-:W2:Y:S04]  /*943b0*/  LDL.LU R143, [R1+0xf54] ;  /* 0x000f5400018f7983 */ /* 0x000ea80000300800 */
[----:B------:R-:W2:Y:S04]  /*943c0*/  LDL.LU R140, [R1+0xb54] ;  /* 0x000b5400018c7983 */ /* 0x000ea80000300800 */
[----:B------:R-:W-:Y:S04]  /*943d0*/  @P6 STG.E desc[UR6][R18.64], R151 ;  /* 0x0000009712006986 */ /* 0x000fe8000c101906 */
[----:B---3--:R-:W-:Y:S04]  /*943e0*/  @P5 STG.E desc[UR6][R16.64], R149 ;  /* 0x0000009510005986 */ /* 0x008fe8000c101906 */
[----:B------:R-:W3:Y:S01]  /*943f0*/  LDL.LU R144, [R1+0x2710] ;  /* 0x0027100001907983 */ /* 0x000ee20000300800 */
[----:B------:R-:W-:-:S05]  /*94400*/  VIADD R15, R10, 0x1aa ;  /* 0x000001aa0a0f7836 */ /* 0x000fca0000000000 */
[----:B------:R-:W-:-:S04]  /*94410*/  ISETP.GE.AND P1, PT, R15, UR5, PT ;  /* 0x000000050f007c0c */ /* 0x000fc8000bf26270 */
[----:B------:R-:W-:Y:S02]  /*94420*/  ISETP.LT.AND P2, PT, R11, UR4, !P1 ;  /* 0x000000040b007c0c */ /* 0x000fe4000cf41270 */
[----:B------:R-:W-:Y:S01]  /*94430*/  ISETP.LT.AND P4, PT, R12, UR4, !P1 ;  /* 0x000000040c007c0c */ /* 0x000fe2000cf81270 */
[----:B----4-:R1:W-:Y:S04]  /*94440*/  @P0 STG.E desc[UR6][R20.64], R141 ;  /* 0x0000008d14000986 */ /* 0x0103e8000c101906 */
[----:B-1----:R-:W4:Y:S01]  /*94450*/  LDL.LU R141, [R1+0x754] ;  /* 0x00075400018d7983 */ /* 0x002f220000300800 */
[----:B------:R-:W-:Y:S01]  /*94460*/  ISETP.LT.AND P0, PT, R14, UR4, !P1 ;  /* 0x000000040e007c0c */ /* 0x000fe2000cf01270 */
[C---:B------:R-:W-:Y:S02]  /*94470*/  IMAD.WIDE R16, R147.reuse, 0x4, R2 ;  /* 0x0000000493107825 */ /* 0x040fe400078e0202 */
[----:B------:R-:W4:Y:S02]  /*94480*/  LDL.LU R152, [R1+0x354] ;  /* 0x0003540001987983 */ /* 0x000f240000300800 */
[----:B------:R-:W-:-:S02]  /*94490*/  IMAD.WIDE R18, R147, 0x4, R4 ;  /* 0x0000000493127825 */ /* 0x000fc400078e0204 */
[----:B------:R1:W-:Y:S04]  /*944a0*/  @P2 STG.E desc[UR6][R16.64], R150 ;  /* 0x0000009610002986 */ /* 0x0003e8000c101906 */
[----:B------:R-:W4:Y:S04]  /*944b0*/  LDL.LU R151, [R1+0x1748] ;  /* 0x0017480001977983 */ /* 0x000f280000300800 */
[----:B------:R1:W-:Y:S02]  /*944c0*/  @P4 STG.E desc[UR6][R18.64], R148 ;  /* 0x0000009412004986 */ /* 0x0003e4000c101906 */
[----:B-1----:R-:W-:-:S02]  /*944d0*/  IMAD.WIDE R16, R147, 0x4, R6 ;  /* 0x0000000493107825 */ /* 0x002fc400078e0206 */
[----:B------:R-:W4:Y:S04]  /*944e0*/  LDL.LU R149, [R1+0x2038] ;  /* 0x0020380001957983 */ /* 0x000f280000300800 */
[----:B------:R1:W-:Y:S04]  /*944f0*/  @P0 STG.E desc[UR6][R16.64], R145 ;  /* 0x0000009110000986 */ /* 0x0003e8000c101906 */
[----:B------:R-:W4:Y:S04]  /*94500*/  LDL.LU R148, [R1+0x1b48] ;  /* 0x001b480001947983 */ /* 0x000f280000300800 */
[----:B------:R-:W4:Y:S04]  /*94510*/  LDL.LU R150, [R1+0x2718] ;  /* 0x0027180001967983 */ /* 0x000f280000300800 */
[----:B-1----:R-:W4:Y:S01]  /*94520*/  LDL.LU R145, [R1+0x1348] ;  /* 0x0013480001917983 */ /* 0x002f220000300800 */
[----:B------:R-:W-:Y:S01]  /*94530*/  VIADD R15, R10, 0x1ab ;  /* 0x000001ab0a0f7836 */ /* 0x000fe20000000000 */
[----:B------:R-:W-:-:S04]  /*94540*/  ISETP.LT.AND P1, PT, R13, UR4, !P1 ;  /* 0x000000040d007c0c */ /* 0x000fc8000cf21270 */
[----:B------:R-:W-:-:S04]  /*94550*/  ISETP.GE.AND P3, PT, R15, UR5, PT ;  /* 0x000000050f007c0c */ /* 0x000fc8000bf66270 */
[----:B------:R-:W-:Y:S02]  /*94560*/  ISETP.LT.AND P6, PT, R11, UR4, !P3 ;  /* 0x000000040b007c0c */ /* 0x000fe4000dfc1270 */
[----:B------:R-:W-:Y:S01]  /*94570*/  ISETP.LT.AND P5, PT, R12, UR4, !P3 ;  /* 0x000000040c007c0c */ /* 0x000fe2000dfa1270 */
[----:B------:R-:W-:-:S04]  /*94580*/  IMAD.WIDE R18, R147, 0x4, R8 ;  /* 0x0000000493127825 */ /* 0x000fc800078e0208 */
[C---:B------:R-:W-:Y:S01]  /*94590*/  IMAD.WIDE R20, R142.reuse, 0x4, R2 ;  /* 0x000000048e147825 */ /* 0x040fe200078e0202 */
[----:B--2---:R-:W-:Y:S03]  /*945a0*/  @P1 STG.E desc[UR6][R18.64], R146 ;  /* 0x0000009212001986 */ /* 0x004fe6000c101906 */
[----:B------:R-:W-:Y:S01]  /*945b0*/  IMAD.WIDE R22, R142, 0x4, R4 ;  /* 0x000000048e167825 */ /* 0x000fe200078e0204 */
[----:B------:R-:W-:Y:S01]  /*945c0*/  ISETP.LT.AND P4, PT, R14, UR4, !P3 ;  /* 0x000000040e007c0c */ /* 0x000fe2000df81270 */
[----:B------:R-:W-:Y:S04]  /*945d0*/  @P6 STG.E desc[UR6][R20.64], R143 ;  /* 0x0000008f14006986 */ /* 0x000fe8000c101906 */
[----:B------:R1:W-:Y:S01]  /*945e0*/  @P5 STG.E desc[UR6][R22.64], R140 ;  /* 0x0000008c16005986 */ /* 0x0003e2000c101906 */
[----:B------:R-:W-:-:S03]  /*945f0*/  IMAD.WIDE R16, R142, 0x4, R6 ;  /* 0x000000048e107825 */ /* 0x000fc600078e0206 */
[----:B-1----:R-:W2:Y:S04]  /*94600*/  LDL.LU R140, [R1+0xf58] ;  /* 0x000f5800018c7983 */ /* 0x002ea80000300800 */
[----:B------:R-:W2:Y:S04]  /*94610*/  LDL.LU R147, [R1+0x2714] ;  /* 0x0027140001937983 */ /* 0x000ea80000300800 */
[----:B------:R-:W2:Y:S04]  /*94620*/  LDL.LU R146, [R1+0xb58] ;  /* 0x000b580001927983 */ /* 0x000ea80000300800 */
[----:B------:R-:W2:Y:S01]  /*94630*/  LDL.LU R143, [R1+0x758] ;  /* 0x00075800018f7983 */ /* 0x000ea20000300800 */
[----:B------:R-:W-:Y:S01]  /*94640*/  VIADD R15, R10, 0x1ac ;  /* 0x000001ac0a0f7836 */ /* 0x000fe20000000000 */
[----:B------:R-:W-:-:S04]  /*94650*/  ISETP.LT.AND P3, PT, R13, UR4, !P3 ;  /* 0x000000040d007c0c */ /* 0x000fc8000df61270 */
[----:B------:R-:W-:Y:S01]  /*94660*/  ISETP.GE.AND P2, PT, R15, UR5, PT ;  /* 0x000000050f007c0c */ /* 0x000fe2000bf46270 */
[----:B------:R-:W-:-:S03]  /*94670*/  VIADD R18, R10, 0x1ae ;  /* 0x000001ae0a127836 */ /* 0x000fc60000000000 */
[----:B------:R-:W-:Y:S02]  /*94680*/  ISETP.LT.AND P6, PT, R11, UR4, !P2 ;  /* 0x000000040b007c0c */ /* 0x000fe4000d7c1270 */
[----:B------:R-:W-:Y:S02]  /*94690*/  ISETP.LT.AND P1, PT, R12, UR4, !P2 ;  /* 0x000000040c007c0c */ /* 0x000fe4000d721270 */
[----:B------:R-:W-:Y:S02]  /*946a0*/  ISETP.LT.AND P5, PT, R14, UR4, !P2 ;  /* 0x000000040e007c0c */ /* 0x000fe4000d7a1270 */
[----:B------:R-:W-:Y:S01]  /*946b0*/  ISETP.LT.AND P2, PT, R13, UR4, !P2 ;  /* 0x000000040d007c0c */ /* 0x000fe2000d741270 */
[----:B---3--:R-:W-:-:S04]  /*946c0*/  IMAD.WIDE R20, R144, 0x4, R4 ;  /* 0x0000000490147825 */ /* 0x008fc800078e0204 */
[----:B------:R-:W-:Y:S01]  /*946d0*/  IMAD.WIDE R22, R144, 0x4, R6 ;  /* 0x0000000490167825 */ /* 0x000fe200078e0206 */
[----:B----4-:R1:W-:Y:S03]  /*946e0*/  @P4 STG.E desc[UR6][R16.64], R141 ;  /* 0x0000008d10004986 */ /* 0x0103e6000c101906 */
[----:B-1----:R-:W-:Y:S01]  /*946f0*/  IMAD.WIDE R16, R142, 0x4, R8 ;  /* 0x000000048e107825 */ /* 0x002fe200078e0208 */
[----:B------:R-:W3:Y:S04]  /*94700*/  LDL.LU R141, [R1+0x358] ;  /* 0x00035800018d7983 */ /* 0x000ee80000300800 */
[----:B------:R-:W4:Y:S01]  /*94710*/  LDL.LU R142, [R1+0x174c] ;  /* 0x00174c00018e7983 */ /* 0x000f220000300800 */
[----:B------:R-:W-:Y:S01]  /*94720*/  ISETP.GE.AND P4, PT, R18, UR5, PT ;  /* 0x0000000512007c0c */ /* 0x000fe2000bf86270 */
[----:B------:R-:W-:-:S02]  /*94730*/  IMAD.WIDE R18, R144, 0x4, R2 ;  /* 0x0000000490127825 */ /* 0x000fc400078e0202 */
[----:B------:R-:W-:Y:S04]  /*94740*/  @P3 STG.E desc[UR6][R16.64], R152 ;  /* 0x0000009810003986 */ /* 0x000fe8000c101906 */
[----:B------:R1:W-:Y:S04]  /*94750*/  @P6 STG.E desc[UR6][R18.64], R151 ;  /* 0x0000009712006986 */ /* 0x0003e8000c101906 */
[----:B------:R1:W-:Y:S04]  /*94760*/  @P1 STG.E desc[UR6][R20.64], R149 ;  /* 0x0000009514001986 */ /* 0x0003e8000c101906 */
[----:B------:R-:W-:Y:S01]  /*94770*/  @P5 STG.E desc[UR6][R22.64], R148 ;  /* 0x0000009416005986 */ /* 0x000fe2000c101906 */
[----:B-1----:R-:W-:-:S03]  /*94780*/  IMAD.WIDE R18, R144, 0x4, R8 ;  /* 0x0000000490127825 */ /* 0x002fc600078e0208 */
[----:B------:R-:W4:Y:S04]  /*94790*/  LDL.LU R149, [R1+0x203c] ;  /* 0x00203c0001957983 */ /* 0x000f280000300800 */
[----:B------:R-:W4:Y:S04]  /*947a0*/  LDL.LU R144, [R1+0x271c] ;  /* 0x00271c0001907983 */ /* 0x000f280000300800 */
[----:B------:R1:W-:Y:S04]  /*947b0*/  @P2 STG.E desc[UR6][R18.64], R145 ;  /* 0x0000009112002986 */ /* 0x0003e8000c101906 */
[----:B-1----:R-:W4:Y:S01]  /*947c0*/  LDL.LU R145, [R1+0x1b4c] ;  /* 0x001b4c0001917983 */ /* 0x002f220000300800 */
[----:B------:R-:W-:-:S05]  /*947d0*/  VIADD R15, R10, 0x1ad ;  /* 0x000001ad0a0f7836 */ /* 0x000fca0000000000 */
[----:B------:R-:W-:-:S04]  /*947e0*/  ISETP.GE.AND P0, PT, R15, UR5, PT ;  /* 0x000000050f007c0c */ /* 0x000fc8000bf06270 */
[----:B------:R-:W-:Y:S02]  /*947f0*/  ISETP.LT.AND P3, PT, R11, UR4, !P0 ;  /* 0x000000040b007c0c */ /* 0x000fe4000c761270 */
[----:B------:R-:W-:Y:S02]  /*94800*/  ISETP.LT.AND P5, PT, R12, UR4, !P0 ;  /* 0x000000040c007c0c */ /* 0x000fe4000c7a1270 */
[----:B------:R-:W-:Y:S02]  /*94810*/  ISETP.LT.AND P1, PT, R14, UR4, !P0 ;  /* 0x000000040e007c0c */ /* 0x000fe4000c721270 */
[----:B------:R-:W-:Y:S02]  /*94820*/  ISETP.LT.AND P0, PT, R13, UR4, !P0 ;  /* 0x000000040d007c0c */ /* 0x000fe4000c701270 */
[----:B------:R-:W-:Y:S01]  /*94830*/  ISETP.LT.AND P6, PT, R11, UR4, !P4 ;  /* 0x000000040b007c0c */ /* 0x000fe2000e7c1270 */
[----:B--2---:R-:W-:-:S04]  /*94840*/  IMAD.WIDE R16, R147, 0x4, R2 ;  /* 0x0000000493107825 */ /* 0x004fc800078e0202 */
[C---:B------:R-:W-:Y:S01]  /*94850*/  IMAD.WIDE R20, R147.reuse, 0x4, R4 ;  /* 0x0000000493147825 */ /* 0x040fe200078e0204 */
[----:B------:R1:W-:Y:S03]  /*94860*/  @P3 STG.E desc[UR6][R16.64], R140 ;  /* 0x0000008c10003986 */ /* 0x0003e6000c101906 */
[C---:B------:R-:W-:Y:S01]  /*94870*/  IMAD.WIDE R18, R147.reuse, 0x4, R6 ;  /* 0x0000000493127825 */ /* 0x040fe200078e0206 */
[----:B------:R2:W-:Y:S04]  /*94880*/  @P5 STG.E desc[UR6][R20.64], R146 ;  /* 0x0000009214005986 */ /* 0x0005e8000c101906 */
[----:B-1----:R-:W4:Y:S01]  /*94890*/  LDL.LU R140, [R1+0x134c] ;  /* 0x00134c00018c7983 */ /* 0x002f220000300800 */
[----:B------:R-:W-:-:S03]  /*948a0*/  IMAD.WIDE R16, R147, 0x4, R8 ;  /* 0x0000000493107825 */ /* 0x000fc600078e0208 */
[----:B------:R-:W4:Y:S01]  /*948b0*/  LDL.LU R148, [R1+0xf5c] ;  /* 0x000f5c0001947983 */ /* 0x000f220000300800 */
[----:B--2---:R-:W-:-:S03]  /*948c0*/  IMAD.WIDE R20, R150, 0x4, R2 ;  /* 0x0000000496147825 */ /* 0x004fc600078e0202 */
[----:B------:R-:W2:Y:S04]  /*948d0*/  LDL.LU R146, [R1+0xb5c] ;  /* 0x000b5c0001927983 */ /* 0x000ea80000300800 */
[----:B------:R1:W-:Y:S04]  /*948e0*/  @P1 STG.E desc[UR6][R18.64], R143 ;  /* 0x0000008f12001986 */ /* 0x0003e8000c101906 */
[----:B------:R-:W2:Y:S04]  /*948f0*/  LDL.LU R147, [R1+0x75c] ;  /* 0x00075c0001937983 */ /* 0x000ea80000300800 */
[----:B-1----:R-:W2:Y:S01]  /*94900*/  LDL.LU R143, [R1+0x35c] ;  /* 0x00035c00018f7983 */ /* 0x002ea20000300800 */
[----:B------:R-:W-:-:S02]  /*94910*/  ISETP.LT.AND P3, PT, R12, UR4, !P4 ;  /* 0x000000040c007c0c */ /* 0x000fc4000e761270 */
[----:B------:R-:W-:Y:S01]  /*94920*/  ISETP.LT.AND P1, PT, R14, UR4, !P4 ;  /* 0x000000040e007c0c */ /* 0x000fe2000e721270 */
[C---:B------:R-:W-:Y:S01]  /*94930*/  IMAD.WIDE R18, R150.reuse, 0x4, R6 ;  /* 0x0000000496127825 */ /* 0x040fe200078e0206 */
[----:B---3--:R1:W-:Y:S04]  /*94940*/  @P0 STG.E desc[UR6][R16.64], R141 ;  /* 0x0000008d10000986 */ /* 0x0083e8000c101906 */
[----:B----4-:R3:W-:Y:S04]  /*94950*/  @P6 STG.E desc[UR6][R20.64], R142 ;  /* 0x0000008e14006986 */ /* 0x0107e8000c101906 */
[----:B-1----:R-:W4:Y:S04]  /*94960*/  LDL.LU R141, [R1+0x1b50] ;  /* 0x001b5000018d7983 */ /* 0x002f280000300800 */
[----:B---3--:R-:W3:Y:S01]  /*94970*/  LDL.LU R142, [R1+0x2720] ;  /* 0x00272000018e7983 */ /* 0x008ee20000300800 */
[----:B------:R-:W-:-:S03]  /*94980*/  IMAD.WIDE R16, R150, 0x4, R4 ;  /* 0x0000000496107825 */ /* 0x000fc600078e0204 */
[----:B------:R-:W4:Y:S04]  /*94990*/  LDL.LU R151, [R1+0x1750] ;  /* 0x0017500001977983 */ /* 0x000f280000300800 */
[----:B------:R1:W-:Y:S04]  /*949a0*/  @P3 STG.E desc[UR6][R16.64], R149 ;  /* 0x0000009510003986 */ /* 0x0003e8000c101906 */
[----:B-1----:R-:W4:Y:S04]  /*949b0*/  LDL.LU R149, [R1+0x2040] ;  /* 0x0020400001957983 */ /* 0x002f280000300800 */
[----:B------:R1:W-:Y:S04]  /*949c0*/  @P1 STG.E desc[UR6][R18.64], R145 ;  /* 0x0000009112001986 */ /* 0x0003e8000c101906 */
[----:B-1----:R-:W4:Y:S01]  /*949d0*/  LDL.LU R145, [R1+0x1350] ;  /* 0x0013500001917983 */ /* 0x002f220000300800 */
[C---:B------:R-:W-:Y:S01]  /*949e0*/  VIADD R15, R10.reuse, 0x1af ;  /* 0x000001af0a0f7836 */ /* 0x040fe20000000000 */
[----:B------:R-:W-:Y:S01]  /*949f0*/  ISETP.LT.AND P4, PT, R13, UR4, !P4 ;  /* 0x000000040d007c0c */ /* 0x000fe2000e781270 */
[----:B------:R-:W-:-:S03]  /*94a00*/  VIADD R20, R10, 0x1b0 ;  /* 0x000001b00a147836 */ /* 0x000fc60000000000 */
[----:B------:R-:W-:Y:S01]  /*94a10*/  ISETP.GE.AND P2, PT, R15, UR5, PT ;  /* 0x000000050f007c0c */ /* 0x000fe2000bf46270 */
[----:B------:R-:W-:-:S03]  /*94a20*/  IMAD.WIDE R16, R150, 0x4, R8 ;  /* 0x0000000496107825 */ /* 0x000fc600078e0208 */
[----:B------:R-:W-:Y:S02]  /*94a30*/  ISETP.LT.AND P5, PT, R11, UR4, !P2 ;  /* 0x000000040b007c0c */ /* 0x000fe4000d7a1270 */
[----:B------:R-:W-:Y:S02]  /*94a40*/  ISETP.LT.AND P6, PT, R12, UR4, !P2 ;  /* 0x000000040c007c0c */ /* 0x000fe4000d7c1270 */
[----:B------:R-:W-:Y:S02]  /*94a50*/  ISETP.GE.AND P0, PT, R20, UR5, PT ;  /* 0x0000000514007c0c */ /* 0x000fe4000bf06270 */
[----:B------:R-:W-:Y:S01]  /*94a60*/  ISETP.LT.AND P1, PT, R14, UR4, !P2 ;  /* 0x000000040e007c0c */ /* 0x000fe2000d721270 */
[----:B------:R-:W-:Y:S01]  /*94a70*/  IMAD.WIDE R18, R144, 0x4, R2 ;  /* 0x0000000490127825 */ /* 0x000fe200078e0202 */
[----:B------:R-:W-:-:S03]  /*94a80*/  ISETP.LT.AND P2, PT, R13, UR4, !P2 ;  /* 0x000000040d007c0c */ /* 0x000fc6000d741270 */
[----:B------:R-:W-:Y:S01]  /*94a90*/  IMAD.WIDE R20, R144, 0x4, R4 ;  /* 0x0000000490147825 */ /* 0x000fe200078e0204 */
[----:B------:R1:W-:Y:S01]  /*94aa0*/  @P4 STG.E desc[UR6][R16.64], R140 ;  /* 0x0000008c10004986 */ /* 0x0003e2000c101906 */
[----:B------:R-:W-:-:S03]  /*94ab0*/  ISETP.LT.AND P4, PT, R11, UR4, !P0 ;  /* 0x000000040b007c0c */ /* 0x000fc6000c781270 */
[----:B------:R2:W-:Y:S04]  /*94ac0*/  @P5 STG.E desc[UR6][R18.64], R148 ;  /* 0x0000009412005986 */ /* 0x0005e8000c101906 */
[----:B-1----:R-:W4:Y:S01]  /*94ad0*/  LDL.LU R140, [R1+0x2724] ;  /* 0x00272400018c7983 */ /* 0x002f220000300800 */
[----:B------:R-:W-:-:S03]  /*94ae0*/  IMAD.WIDE R16, R144, 0x4, R6 ;  /* 0x0000000490107825 */ /* 0x000fc600078e0206 */
[----:B------:R-:W4:Y:S01]  /*94af0*/  LDL.LU R150, [R1+0xf60] ;  /* 0x000f600001967983 */ /* 0x000f220000300800 */
[----:B--2---:R-:W-:-:S03]  /*94b00*/  IMAD.WIDE R18, R144, 0x4, R8 ;  /* 0x0000000490127825 */ /* 0x004fc600078e0208 */
[----:B------:R1:W-:Y:S04]  /*94b10*/  @P6 STG.E desc[UR6][R20.64], R146 ;  /* 0x0000009214006986 */ /* 0x0003e8000c101906 */
[----:B------:R-:W2:Y:S04]  /*94b20*/  LDL.LU R144, [R1+0xb60] ;  /* 0x000b600001907983 */ /* 0x000ea80000300800 */
[----:B------:R1:W-:Y:S04]  /*94b30*/  @P1 STG.E desc[UR6][R16.64], R147 ;  /* 0x0000009310001986 */ /* 0x0003e8000c101906 */
[----:B-1----:R-:W2:Y:S04]  /*94b40*/  LDL.LU R146, [R1+0x2728] ;  /* 0x0027280001927983 */ /* 0x002ea80000300800 */
[----:B------:R1:W-:Y:S04]  /*94b50*/  @P2 STG.E desc[UR6][R18.64], R143 ;  /* 0x0000008f12002986 */ /* 0x0003e8000c101906 */
[----:B------:R-:W2:Y:S04]  /*94b60*/  LDL.LU R148, [R1+0x760] ;  /* 0x0007600001947983 */ /* 0x000ea80000300800 */
[----:B------:R-:W2:Y:S01]  /*94b70*/  LDL.LU R147, [R1+0x360] ;  /* 0x0003600001937983 */ /* 0x000ea20000300800 */
[----:B------:R-:W-:-:S02]  /*94b80*/  ISETP.LT.AND P6, PT, R12, UR4, !P0 ;  /* 0x000000040c007c0c */ /* 0x000fc4000c7c1270 */
[----:B------:R-:W-:Y:S02]  /*94b90*/  ISETP.LT.AND P5, PT, R14, UR4, !P0 ;  /* 0x000000040e007c0c */ /* 0x000fe4000c7a1270 */
[----:B------:R-:W-:Y:S01]  /*94ba0*/  ISETP.LT.AND P0, PT, R13, UR4, !P0 ;  /* 0x000000040d007c0c */ /* 0x000fe2000c701270 */
[----:B---3--:R-:W-:-:S04]  /*94bb0*/  IMAD.WIDE R20, R142, 0x4, R2 ;  /* 0x000000048e147825 */ /* 0x008fc800078e0202 */
[C---:B------:R-:W-:Y:S01]  /*94bc0*/  IMAD.WIDE R16, R142.reuse, 0x4, R4 ;  /* 0x000000048e107825 */ /* 0x040fe200078e0204 */
[----:B----4-:R3:W-:Y:S03]  /*94bd0*/  @P4 STG.E desc[UR6][R20.64], R141 ;  /* 0x0000008d14004986 */ /* 0x0107e6000c101906 */
[----:B-1----:R-:W-:-:S04]  /*94be0*/  IMAD.WIDE R18, R142, 0x4, R6 ;  /* 0x000000048e127825 */ /* 0x002fc800078e0206 */
[----:B---3--:R-:W-:Y:S01]  /*94bf0*/  IMAD.WIDE R20, R142, 0x4, R8 ;  /* 0x000000048e147825 */ /* 0x008fe200078e0208 */
[----:B------:R-:W3:Y:S04]  /*94c00*/  LDL.LU R141, [R1+0x1b54] ;  /* 0x001b5400018d7983 */ /* 0x000ee80000300800 */
[----:B------:R-:W4:Y:S04]  /*94c10*/  LDL.LU R142, [R1+0x1754] ;  /* 0x00175400018e7983 */ /* 0x000f280000300800 */
[----:B------:R-:W-:Y:S04]  /*94c20*/  @P6 STG.E desc[UR6][R16.64], R151 ;  /* 0x0000009710006986 */ /* 0x000fe8000c101906 */
[----:B------:R-:W-:Y:S04]  /*94c30*/  @P5 STG.E desc[UR6][R18.64], R149 ;  /* 0x0000009512005986 */ /* 0x000fe8000c101906 */
[----:B------:R-:W4:Y:S04]  /*94c40*/  LDL.LU R143, [R1+0x272c] ;  /* 0x00272c00018f7983 */ /* 0x000f280000300800 */
[----:B------:R1:W-:Y:S04]  /*94c50*/  @P0 STG.E desc[UR6][R20.64], R145 ;  /* 0x0000009114000986 */ /* 0x0003e8000c101906 */
[----:B-1----:R-:W4:Y:S01]  /*94c60*/  LDL.LU R145, [R1+0x2044] ;  /* 0x0020440001917983 */ /* 0x002f220000300800 */
[----:B------:R-:W-:-:S03]  /*94c70*/  VIADD R15, R10, 0x1b1 ;  /* 0x000001b10a0f7836 */ /* 0x000fc60000000000 */
[----:B------:R-:W4:Y:S02]  /*94c80*/  LDL.LU R152, [R1+0x1354] ;  /* 0x0013540001987983 */ /* 0x000f240000300800 */
[----:B------:R-:W-:Y:S01]  /*94c90*/  ISETP.GE.AND P3, PT, R15, UR5, PT ;  /* 0x000000050f007c0c */ /* 0x000fe2000bf66270 */
[----:B------:R-:W-:Y:S01]  /*94ca0*/  VIADD R15, R10, 0x1b2 ;  /* 0x000001b20a0f7836 */ /* 0x000fe20000000000 */
[----:B------:R-:W4:Y:S02]  /*94cb0*/  LDL.LU R151, [R1+0xf64] ;  /* 0x000f640001977983 */ /* 0x000f240000300800 */
[----:B------:R-:W-:Y:S02]  /*94cc0*/  ISETP.LT.AND P2, PT, R11, UR4, !P3 ;  /* 0x000000040b007c0c */ /* 0x000fe4000df41270 */
[----:B------:R-:W-:Y:S01]  /*94cd0*/  ISETP.LT.AND P4, PT, R12, UR4, !P3 ;  /* 0x000000040c007c0c */ /* 0x000fe2000df81270 */
[----:B------:R-:W4:Y:S01]  /*94ce0*/  LDL.LU R149, [R1+0xb64] ;  /* 0x000b640001957983 */ /* 0x000f220000300800 */
[----:B------:R-:W-:-:S02]  /*94cf0*/  ISETP.GE.AND P1, PT, R15, UR5, PT ;  /* 0x000000050f007c0c */ /* 0x000fc4000bf26270 */
[----:B------:R-:W-:Y:S02]  /*94d00*/  ISETP.LT.AND P0, PT, R14, UR4, !P3 ;  /* 0x000000040e007c0c */ /* 0x000fe4000df01270 */
[----:B------:R-:W-:Y:S02]  /*94d10*/  ISETP.LT.AND P3, PT, R13, UR4, !P3 ;  /* 0x000000040d007c0c */ /* 0x000fe4000df61270 */
[----:B------:R-:W-:Y:S02]  /*94d20*/  ISETP.LT.AND P6, PT, R11, UR4, !P1 ;  /* 0x000000040b007c0c */ /* 0x000fe4000cfc1270 */
[----:B------:R-:W-:Y:S01]  /*94d30*/  ISETP.LT.AND P5, PT, R12, UR4, !P1 ;  /* 0x000000040c007c0c */ /* 0x000fe2000cfa1270 */
[----:B------:R-:W-:-:S04]  /*94d40*/  IMAD.WIDE R16, R140, 0x4, R2 ;  /* 0x000000048c107825 */ /* 0x000fc800078e0202 */
[C---:B------:R-:W-:Y:S01]  /*94d50*/  IMAD.WIDE R18, R140.reuse, 0x4, R4 ;  /* 0x000000048c127825 */ /* 0x040fe200078e0204 */
[----:B------:R1:W-:Y:S04]  /*94d60*/  @P2 STG.E desc[UR6][R16.64], R150 ;  /* 0x0000009610002986 */ /* 0x0003e8000c101906 */
[----:B--2---:R2:W-:Y:S01]  /*94d70*/  @P4 STG.E desc[UR6][R18.64], R144 ;  /* 0x0000009012004986 */ /* 0x0045e2000c101906 */
[----:B-1----:R-:W-:-:S04]  /*94d80*/  IMAD.WIDE R16, R140, 0x4, R6 ;  /* 0x000000048c107825 */ /* 0x002fc800078e0206 */
[----:B------:R-:W-:Y:S01]  /*94d90*/  IMAD.WIDE R20, R146, 0x4, R2 ;  /* 0x0000000492147825 */ /* 0x000fe200078e0202 */
[----:B--2---:R-:W2:Y:S03]  /*94da0*/  LDL.LU R144, [R1+0x764] ;  /* 0x0007640001907983 */ /* 0x004ea60000300800 */
[----:B------:R-:W-:-:S04]  /*94db0*/  IMAD.WIDE R18, R140, 0x4, R8 ;  /* 0x000000048c127825 */ /* 0x000fc800078e0208 */
[----:B------:R-:W-:Y:S01]  /*94dc0*/  IMAD.WIDE R22, R146, 0x4, R4 ;  /* 0x0000000492167825 */ /* 0x000fe200078e0204 */
[----:B------:R1:W-:Y:S04]  /*94dd0*/  @P0 STG.E desc[UR6][R16.64], R148 ;  /* 0x0000009410000986 */ /* 0x0003e8000c101906 */
[----:B------:R-:W-:Y:S04]  /*94de0*/  @P3 STG.E desc[UR6][R18.64], R147 ;  /* 0x0000009312003986 */ /* 0x000fe8000c101906 */
[----:B------:R-:W2:Y:S01]  /*94df0*/  LDL.LU R140, [R1+0x2734] ;  /* 0x00273400018c7983 */ /* 0x000ea20000300800 */
[----:B------:R-:W-:Y:S01]  /*94e00*/  ISETP.LT.AND P4, PT, R14, UR4, !P1 ;  /* 0x000000040e007c0c */ /* 0x000fe2000cf81270 */
[----:B-1----:R-:W-:-:S02]  /*94e10*/  IMAD.WIDE R16, R146, 0x4, R6 ;  /* 0x0000000492107825 */ /* 0x002fc400078e0206 */
[----:B---3--:R-:W-:Y:S04]  /*94e20*/  @P6 STG.E desc[UR6][R20.64], R141 ;  /* 0x0000008d14006986 */ /* 0x008fe8000c101906 */
[----:B----4-:R1:W-:Y:S04]  /*94e30*/  @P5 STG.E desc[UR6][R22.64], R142 ;  /* 0x0000008e16005986 */ /* 0x0103e8000c101906 */
[----:B-1----:R-:W3:Y:S04]  /*94e40*/  LDL.LU R142, [R1+0x364] ;  /* 0x00036400018e7983 */ /* 0x002ee80000300800 */
[----:B------:R-:W4:Y:S04]  /*94e50*/  LDL.LU R150, [R1+0x1b58] ;  /* 0x001b580001967983 */ /* 0x000f280000300800 */
[----:B------:R-:W4:Y:S04]  /*94e60*/  LDL.LU R141, [R1+0x2730] ;  /* 0x00273000018d7983 */ /* 0x000f280000300800 */
[----:B------:R1:W-:Y:S04]  /*94e70*/  @P4 STG.E desc[UR6][R16.64], R145 ;  /* 0x0000009110004986 */ /* 0x0003e8000c101906 */
[----:B-1----:R-:W4:Y:S01]  /*94e80*/  LDL.LU R145, [R1+0x1758] ;  /* 0x0017580001917983 */ /* 0x002f220000300800 */
[C---:B------:R-:W-:Y:S01]  /*94e90*/  VIADD R15, R10.reuse, 0x1b3 ;  /* 0x000001b30a0f7836 */ /* 0x040fe20000000000 */
[----:B------:R-:W-:Y:S01]  /*94ea0*/  ISETP.LT.AND P1, PT, R13, UR4, !P1 ;  /* 0x000000040d007c0c */ /* 0x000fe2000cf21270 */
[----:B------:R-:W-:Y:S01]  /*94eb0*/  VIADD R18, R10, 0x1b5 ;  /* 0x000001b50a127836 */ /* 0x000fe20000000000 */
[----:B------:R-:W4:Y:S02]  /*94ec0*/  LDL.LU R148, [R1+0x2048] ;  /* 0x0020480001947983 */ /* 0x000f240000300800 */
[----:B------:R-:W-:Y:S01]  /*94ed0*/  ISETP.GE.AND P2, PT, R15, UR5, PT ;  /* 0x000000050f007c0c */ /* 0x000fe2000bf46270 */
[----:B------:R-:W-:Y:S01]  /*94ee0*/  IMAD.WIDE R16, R146, 0x4, R8 ;  /* 0x0000000492107825 */ /* 0x000fe200078e0208 */
[----:B------:R-:W-:Y:S01]  /*94ef0*/  ISETP.GE.AND P4, PT, R18, UR5, PT ;  /* 0x0000000512007c0c */ /* 0x000fe2000bf86270 */
[----:B------:R-:W4:Y:S01]  /*94f00*/  LDL.LU R147, [R1+0x1358] ;  /* 0x0013580001937983 */ /* 0x000f220000300800 */
[----:B------:R-:W-:-:S02]  /*94f10*/  ISETP.LT.AND P6, PT, R11, UR4, !P2 ;  /* 0x000000040b007c0c */ /* 0x000fc4000d7c1270 */
[----:B------:R-:W-:Y:S02]  /*94f20*/  ISETP.LT.AND P3, PT, R12, UR4, !P2 ;  /* 0x000000040c007c0c */ /* 0x000fe4000d761270 */
[----:B------:R-:W-:Y:S01]  /*94f30*/  ISETP.LT.AND P5, PT, R14, UR4, !P2 ;  /* 0x000000040e007c0c */ /* 0x000fe2000d7a1270 */
[----:B------:R-:W-:Y:S01]  /*94f40*/  IMAD.WIDE R18, R143, 0x4, R2 ;  /* 0x000000048f127825 */ /* 0x000fe200078e0202 */
[----:B------:R-:W-:Y:S01]  /*94f50*/  ISETP.LT.AND P2, PT, R13, UR4, !P2 ;  /* 0x000000040d007c0c */ /* 0x000fe2000d741270 */
[----:B------:R-:W4:Y:S02]  /*94f60*/  LDL.LU R146, [R1+0xf68] ;  /* 0x000f680001927983 */ /* 0x000f240000300800 */
[C---:B------:R-:W-:Y:S02]  /*94f70*/  IMAD.WIDE R20, R143.reuse, 0x4, R4 ;  /* 0x000000048f147825 */ /* 0x040fe400078e0204 */
[----:B------:R-:W-:Y:S02]  /*94f80*/  @P1 STG.E desc[UR6][R16.64], R152 ;  /* 0x0000009810001986 */ /* 0x000fe4000c101906 */
[----:B------:R-:W-:-:S02]  /*94f90*/  IMAD.WIDE R22, R143, 0x4, R6 ;  /* 0x000000048f167825 */ /* 0x000fc400078e0206 */
[----:B------:R1:W-:Y:S04]  /*94fa0*/  @P6 STG.E desc[UR6][R18.64], R151 ;  /* 0x0000009712006986 */ /* 0x0003e8000c101906 */
[----:B------:R-:W-:Y:S01]  /*94fb0*/  @P3 STG.E desc[UR6][R20.64], R149 ;  /* 0x0000009514003986 */ /* 0x000fe2000c101906 */
[----:B------:R-:W-:Y:S02]  /*94fc0*/  VIADD R15, R10, 0x1b4 ;  /* 0x000001b40a0f7836 */ /* 0x000fe40000000000 */
[----:B-1----:R-:W-:Y:S01]  /*94fd0*/  IMAD.WIDE R18, R143, 0x4, R8 ;  /* 0x000000048f127825 */ /* 0x002fe200078e0208 */
[----:B--2---:R1:W-:Y:S02]  /*94fe0*/  @P5 STG.E desc[UR6][R22.64], R144 ;  /* 0x0000009016005986 */ /* 0x0043e4000c101906 */
[----:B------:R-:W-:-:S02]  /*94ff0*/  ISETP.GE.AND P0, PT, R15, UR5, PT ;  /* 0x000000050f007c0c */ /* 0x000fc4000bf06270 */
[----:B-1----:R-:W2:Y:S04]  /*95000*/  LDL.LU R144, [R1+0xb68] ;  /* 0x000b680001907983 */ /* 0x002ea80000300800 */
[----:B------:R-:W2:Y:S01]  /*95010*/  LDL.LU R143, [R1+0x2738] ;  /* 0x00273800018f7983 */ /* 0x000ea20000300800 */
[----:B------:R-:W-:Y:S02]  /*95020*/  ISETP.LT.AND P1, PT, R11, UR4, !P0 ;  /* 0x000000040b007c0c */ /* 0x000fe4000c721270 */
[----:B------:R-:W-:Y:S01]  /*95030*/  ISETP.LT.AND P5, PT, R12, UR4, !P0 ;  /* 0x000000040c007c0c */ /* 0x000fe2000c7a1270 */
[----:B---3--:R1:W-:Y:S04]  /*95040*/  @P2 STG.E desc[UR6][R18.64], R142 ;  /* 0x0000008e12002986 */ /* 0x0083e8000c101906 */
[----:B-1----:R-:W3:Y:S01]  /*95050*/  LDL.LU R142, [R1+0x768] ;  /* 0x00076800018e7983 */ /* 0x002ee20000300800 */
[----:B----4-:R-:W-:-:S04]  /*95060*/  IMAD.WIDE R16, R141, 0x4, R2 ;  /* 0x000000048d107825 */ /* 0x010fc800078e0202 */
[C---:B------:R-:W-:Y:S01]  /*95070*/  IMAD.WIDE R20, R141.reuse, 0x4, R4 ;  /* 0x000000048d147825 */ /* 0x040fe200078e0204 */
[----:B------:R1:W-:Y:S03]  /*95080*/  @P1 STG.E desc[UR6][R16.64], R150 ;  /* 0x0000009610001986 */ /* 0x0003e6000c101906 */
[----:B------:R-:W-:-:S04]  /*95090*/  IMAD.WIDE R18, R141, 0x4, R6 ;  /* 0x000000048d127825 */ /* 0x000fc800078e0206 */
[----:B-1----:R-:W-:Y:S02]  /*950a0*/  IMAD.WIDE R16, R141, 0x4, R8 ;  /* 0x000000048d107825 */ /* 0x002fe400078e0208 */
[----:B------:R-:W4:Y:S04]  /*950b0*/  LDL.LU R141, [R1+0x273c] ;  /* 0x00273c00018d7983 */ /* 0x000f280000300800 */
[----:B------:R-:W4:Y:S04]  /*950c0*/  LDL.LU R151, [R1+0x368] ;  /* 0x0003680001977983 */ /* 0x000f280000300800 */
[----:B------:R1:W-:Y:S04]  /*950d0*/  @P5 STG.E desc[UR6][R20.64], R145 ;  /* 0x0000009114005986 */ /* 0x0003e8000c101906 */
[----:B------:R-:W4:Y:S04]  /*950e0*/  LDL.LU R150, [R1+0x1b5c] ;  /* 0x001b5c0001967983 */ /* 0x000f280000300800 */
[----:B-1----:R-:W4:Y:S01]  /*950f0*/  LDL.LU R145, [R1+0x175c] ;  /* 0x00175c0001917983 */ /* 0x002f220000300800 */
[----:B------:R-:W-:-:S02]  /*95100*/  ISETP.LT.AND P3, PT, R14, UR4, !P0 ;  /* 0x000000040e007c0c */ /* 0x000fc4000c761270 */
[----:B------:R-:W-:Y:S02]  /*95110*/  ISETP.LT.AND P0, PT, R13, UR4, !P0 ;  /* 0x000000040d007c0c */ /* 0x000fe4000c701270 */
[----:B------:R-:W-:Y:S02]  /*95120*/  ISETP.LT.AND P6, PT, R11, UR4, !P4 ;  /* 0x000000040b007c0c */ /* 0x000fe4000e7c1270 */
[----:B------:R-:W-:Y:S01]  /*95130*/  ISETP.LT.AND P1, PT, R12, UR4, !P4 ;  /* 0x000000040c007c0c */ /* 0x000fe2000e721270 */
[----:B------:R-:W-:-:S06]  /*95140*/  IMAD.WIDE R20, R140, 0x4, R2 ;  /* 0x000000048c147825 */ /* 0x000fcc00078e0202 */
[----:B------:R1:W-:Y:S01]  /*95150*/  @P3 STG.E desc[UR6][R18.64], R148 ;  /* 0x0000009412003986 */ /* 0x0003e2000c101906 */
[----:B------:R-:W-:-:S03]  /*95160*/  ISETP.LT.AND P3, PT, R14, UR4, !P4 ;  /* 0x000000040e007c0c */ /* 0x000fc6000e761270 */
[----:B------:R1:W-:Y:S04]  /*95170*/  @P0 STG.E desc[UR6][R16.64], R147 ;  /* 0x0000009310000986 */ /* 0x0003e8000c101906 */
[----:B------:R2:W-:Y:S04]  /*95180*/  @P6 STG.E desc[UR6][R20.64], R146 ;  /* 0x0000009214006986 */ /* 0x0005e8000c101906 */
[----:B-1----:R-:W4:Y:S04]  /*95190*/  LDL.LU R148, [R1+0x204c] ;  /* 0x00204c0001947983 */ /* 0x002f280000300800 */
[----:B------:R-:W4:Y:S01]  /*951a0*/  LDL.LU R147, [R1+0x135c] ;  /* 0x00135c0001937983 */ /* 0x000f220000300800 */
[----:B------:R-:W-:-:S03]  /*951b0*/  IMAD.WIDE R16, R140, 0x4, R4 ;  /* 0x000000048c107825 */ /* 0x000fc600078e0204 */
[----:B--2---:R-:W2:Y:S01]  /*951c0*/  LDL.LU R146, [R1+0xf6c] ;  /* 0x000f6c0001927983 */ /* 0x004ea20000300800 */
[----:B------:R-:W-:-:S03]  /*951d0*/  IMAD.WIDE R18, R140, 0x4, R6 ;  /* 0x000000048c127825 */ /* 0x000fc600078e0206 */
[----:B------:R1:W-:Y:S01]  /*951e0*/  @P1 STG.E desc[UR6][R16.64], R144 ;  /* 0x0000009010001986 */ /* 0x0003e2000c101906 */
[----:B------:R-:W-:Y:S02]  /*951f0*/  VIADD R15, R10, 0x1b6 ;  /* 0x000001b60a0f7836 */ /* 0x000fe40000000000 */
[----:B-1----:R-:W-:Y:S02]  /*95200*/  IMAD.WIDE R16, R140, 0x4, R8 ;  /* 0x000000048c107825 */ /* 0x002fe400078e0208 */
[----:B------:R-:W2:Y:S04]  /*95210*/  LDL.LU R140, [R1+0x36c] ;  /* 0x00036c00018c7983 */ /* 0x000ea80000300800 */
[----:B------:R-:W2:Y:S04]  /*95220*/  LDL.LU R144, [R1+0x2740] ;  /* 0x0027400001907983 */ /* 0x000ea80000300800 */
[----:B------:R-:W2:Y:S01]  /*95230*/  LDL.LU R149, [R1+0xb6c] ;  /* 0x000b6c0001957983 */ /* 0x000ea20000300800 */
[----:B------:R-:W-:-:S02]  /*95240*/  ISETP.GE.AND P2, PT, R15, UR5, PT ;  /* 0x000000050f007c0c */ /* 0x000fc4000bf46270 */
[----:B------:R-:W-:Y:S02]  /*95250*/  ISETP.LT.AND P4, PT, R13, UR4, !P4 ;  /* 0x000000040d007c0c */ /* 0x000fe4000e781270 */
[----:B------:R-:W-:Y:S02]  /*95260*/  ISETP.LT.AND P5, PT, R11, UR4, !P2 ;  /* 0x000000040b007c0c */ /* 0x000fe4000d7a1270 */
[----:B------:R-:W-:Y:S01]  /*95270*/  ISETP.LT.AND P6, PT, R12, UR4, !P2 ;  /* 0x000000040c007c0c */ /* 0x000fe2000d7c1270 */
[----:B------:R-:W-:-:S05]  /*95280*/  VIADD R20, R10, 0x1b7 ;  /* 0x000001b70a147836 */ /* 0x000fca0000000000 */
[----:B------:R-:W-:Y:S01]  /*95290*/  ISETP.GE.AND P0, PT, R20, UR5, PT ;  /* 0x0000000514007c0c */ /* 0x000fe2000bf06270 */
[C---:B------:R-:W-:Y:S01]  /*952a0*/  IMAD.WIDE R20, R143.reuse, 0x4, R4 ;  /* 0x000000048f147825 */ /* 0x040fe200078e0204 */
[----:B---3--:R1:W-:Y:S04]  /*952b0*/  @P3 STG.E desc[UR6][R18.64], R142 ;  /* 0x0000008e12003986 */ /* 0x0083e8000c101906 */
[----:B-1----:R-:W3:Y:S01]  /*952c0*/  LDL.LU R142, [R1+0x76c] ;  /* 0x00076c00018e7983 */ /* 0x002ee20000300800 */
[----:B------:R-:W-:-:S03]  /*952d0*/  IMAD.WIDE R18, R143, 0x4, R2 ;  /* 0x000000048f127825 */ /* 0x000fc600078e0202 */
[----:B----4-:R-:W-:Y:S04]  /*952e0*/  @P4 STG.E desc[UR6][R16.64], R151 ;  /* 0x0000009710004986 */ /* 0x010fe8000c101906 */
[----:B------:R1:W-:Y:S04]  /*952f0*/  @P5 STG.E desc[UR6][R18.64], R150 ;  /* 0x0000009612005986 */ /* 0x0003e8000c101906 */
[----:B------:R4:W-:Y:S04]  /*95300*/  @P6 STG.E desc[UR6][R20.64], R145 ;  /* 0x0000009114006986 */ /* 0x0009e8000c101906 */
[----:B-1----:R-:W3:Y:S04]  /*95310*/  LDL.LU R150, [R1+0x1b60] ;  /* 0x001b600001967983 */ /* 0x002ee80000300800 */
[----:B----4-:R-:W4:Y:S01]  /*95320*/  LDL.LU R145, [R1+0x2050] ;  /* 0x0020500001917983 */ /* 0x010f220000300800 */
[----:B------:R-:W-:-:S02]  /*95330*/  ISETP.LT.AND P3, PT, R14, UR4, !P2 ;  /* 0x000000040e007c0c */ /* 0x000fc4000d761270 */
[----:B------:R-:W-:Y:S02]  /*95340*/  ISETP.LT.AND P2, PT, R13, UR4, !P2 ;  /* 0x000000040d007c0c */ /* 0x000fe4000d741270 */
[----:B------:R-:W-:Y:S01]  /*95350*/  ISETP.LT.AND P4, PT, R11, UR4, !P0 ;  /* 0x000000040b007c0c */ /* 0x000fe2000c781270 */
[----:B------:R-:W-:Y:S01]  /*95360*/  IMAD.WIDE R18, R143, 0x4, R6 ;  /* 0x000000048f127825 */ /* 0x000fe200078e0206 */
[----:B------:R-:W-:-:S03]  /*95370*/  ISETP.LT.AND P6, PT, R12, UR4, !P0 ;  /* 0x000000040c007c0c */ /* 0x000fc6000c7c1270 */
[----:B------:R-:W-:Y:S01]  /*95380*/  IMAD.WIDE R20, R143, 0x4, R8 ;  /* 0x000000048f147825 */ /* 0x000fe200078e0208 */
[----:B------:R-:W-:Y:S01]  /*95390*/  ISETP.LT.AND P5, PT, R14, UR4, !P0 ;  /* 0x000000040e007c0c */ /* 0x000fe2000c7a1270 */
[----:B------:R-:W4:Y:S02]  /*953a0*/  LDL.LU R143, [R1+0x2744] ;  /* 0x00274400018f7983 */ /* 0x000f240000300800 */
[----:B------:R-:W-:Y:S01]  /*953b0*/  IMAD.WIDE R16, R141, 0x4, R2 ;  /* 0x000000048d107825 */ /* 0x000fe200078e0202 */
[----:B------:R-:W-:Y:S01]  /*953c0*/  ISETP.LT.AND P0, PT, R13, UR4, !P0 ;  /* 0x000000040d007c0c */ /* 0x000fe2000c701270 */
[----:B------:R1:W-:Y:S04]  /*953d0*/  @P3 STG.E desc[UR6][R18.64], R148 ;  /* 0x0000009412003986 */ /* 0x0003e8000c101906 */
[----:B------:R1:W-:Y:S04]  /*953e0*/  @P2 STG.E desc[UR6][R20.64], R147 ;  /* 0x0000009314002986 */ /* 0x0003e8000c101906 */
[----:B--2---:R2:W-:Y:S04]  /*953f0*/  @P4 STG.E desc[UR6][R16.64], R146 ;  /* 0x0000009210004986 */ /* 0x0045e8000c101906 */
[----:B-1----:R-:W4:Y:S01]  /*95400*/  LDL.LU R148, [R1+0x1760] ;  /* 0x0017600001947983 */ /* 0x002f220000300800 */
[----:B------:R-:W-:-:S03]  /*95410*/  IMAD.WIDE R18, R141, 0x4, R4 ;  /* 0x000000048d127825 */ /* 0x000fc600078e0204 */
[----:B------:R-:W4:Y:S01]  /*95420*/  LDL.LU R147, [R1+0x1360] ;  /* 0x0013600001937983 */ /* 0x000f220000300800 */
[----:B------:R-:W-:-:S03]  /*95430*/  IMAD.WIDE R20, R141, 0x4, R8 ;  /* 0x000000048d147825 */ /* 0x000fc600078e0208 */
[----:B--2---:R-:W2:Y:S01]  /*95440*/  LDL.LU R146, [R1+0xf70] ;  /* 0x000f700001927983 */ /* 0x004ea20000300800 */
[----:B------:R-:W-:-:S03]  /*95450*/  IMAD.WIDE R16, R141, 0x4, R6 ;  /* 0x000000048d107825 */ /* 0x000fc600078e0206 */
[----:B------:R-:W2:Y:S01]  /*95460*/  LDL.LU R141, [R1+0x770] ;  /* 0x00077000018d7983 */ /* 0x000ea20000300800 */
[----:B------:R-:W-:-:S03]  /*95470*/  VIADD R15, R10, 0x1b8 ;  /* 0x000001b80a0f7836 */ /* 0x000fc60000000000 */
[----:B------:R1:W-:Y:S02]  /*95480*/  @P6 STG.E desc[UR6][R18.64], R149 ;  /* 0x0000009512006986 */ /* 0x0003e4000c101906 */
[----:B------:R-:W-:-:S04]  /*95490*/  ISETP.GE.AND P1, PT, R15, UR5, PT ;  /* 0x000000050f007c0c */ /* 0x000fc8000bf26270 */
[----:B------:R-:W-:Y:S02]  /*954a0*/  ISETP.LT.AND P2, PT, R11, UR4, !P1 ;  /* 0x000000040b007c0c */ /* 0x000fe4000cf41270 */
[----:B------:R-:W-:Y:S01]  /*954b0*/  ISETP.LT.AND P4, PT, R12, UR4, !P1 ;  /* 0x000000040c007c0c */ /* 0x000fe2000cf81270 */
[C---:B-1----:R-:W-:Y:S01]  /*954c0*/  IMAD.WIDE R18, R144.reuse, 0x4, R4 ;  /* 0x0000000490127825 */ /* 0x042fe200078e0204 */
[----:B---3--:R-:W-:Y:S04]  /*954d0*/  @P5 STG.E desc[UR6][R16.64], R142 ;  /* 0x0000008e10005986 */ /* 0x008fe8000c101906 */
[----:B------:R1:W-:Y:S04]  /*954e0*/  @P0 STG.E desc[UR6][R20.64], R140 ;  /* 0x0000008c14000986 */ /* 0x0003e8000c101906 */
[----:B-1----:R-:W3:Y:S04]  /*954f0*/  LDL.LU R140, [R1+0xb70] ;  /* 0x000b7000018c7983 */ /* 0x002ee80000300800 */
[----:B------:R-:W3:Y:S04]  /*95500*/  LDL.LU R142, [R1+0x2748] ;  /* 0x00274800018e7983 */ /* 0x000ee80000300800 */
[----:B------:R-:W3:Y:S04]  /*95510*/  LDL.LU R152, [R1+0x370] ;  /* 0x0003700001987983 */ /* 0x000ee80000300800 */
[----:B------:R-:W3:Y:S01]  /*95520*/  LDL.LU R151, [R1+0x1b64] ;  /* 0x001b640001977983 */ /* 0x000ee20000300800 */
[----:B------:R-:W-:-:S03]  /*95530*/  IMAD.WIDE R16, R144, 0x4, R2 ;  /* 0x0000000490107825 */ /* 0x000fc600078e0202 */
[----:B------:R-:W3:Y:S04]  /*95540*/  LDL.LU R149, [R1+0x2054] ;  /* 0x0020540001957983 */ /* 0x000ee80000300800 */
[----:B------:R1:W-:Y:S04]  /*95550*/  @P2 STG.E desc[UR6][R16.64], R150 ;  /* 0x0000009610002986 */ /* 0x0003e8000c101906 */
[----:B----4-:R4:W-:Y:S01]  /*95560*/  @P4 STG.E desc[UR6][R18.64], R145 ;  /* 0x0000009112004986 */ /* 0x0109e2000c101906 */
[----:B-1----:R-:W-:-:S04]  /*95570*/  IMAD.WIDE R16, R144, 0x4, R6 ;  /* 0x0000000490107825 */ /* 0x002fc800078e0206 */
[----:B----4-:R-:W-:Y:S02]  /*95580*/  IMAD.WIDE R18, R144, 0x4, R8 ;  /* 0x0000000490127825 */ /* 0x010fe400078e0208 */
[----:B------:R-:W4:Y:S04]  /*95590*/  LDL.LU R144, [R1+0x1764] ;  /* 0x0017640001907983 */ /* 0x000f280000300800 */
[----:B------:R-:W4:Y:S04]  /*955a0*/  LDL.LU R145, [R1+0x2750] ;  /* 0x0027500001917983 */ /* 0x000f280000300800 */
[----:B------:R-:W4:Y:S01]  /*955b0*/  LDL.LU R150, [R1+0x1364] ;  /* 0x0013640001967983 */ /* 0x000f220000300800 */
[----:B------:R-:W-:Y:S01]  /*955c0*/  VIADD R15, R10, 0x1b9 ;  /* 0x000001b90a0f7836 */ /* 0x000fe20000000000 */
[----:B------:R-:W-:-:S04]  /*955d0*/  ISETP.LT.AND P0, PT, R14, UR4, !P1 ;  /* 0x000000040e007c0c */ /* 0x000fc8000cf01270 */
[----:B------:R-:W-:Y:S02]  /*955e0*/  ISETP.GE.AND P3, PT, R15, UR5, PT ;  /* 0x000000050f007c0c */ /* 0x000fe4000bf66270 */
[----:B------:R-:W-:Y:S02]  /*955f0*/  ISETP.LT.AND P1, PT, R13, UR4, !P1 ;  /* 0x000000040d007c0c */ /* 0x000fe4000cf21270 */
[----:B------:R-:W-:Y:S02]  /*95600*/  ISETP.LT.AND P6, PT, R11, UR4, !P3 ;  /* 0x000000040b007c0c */ /* 0x000fe4000dfc1270 */
[----:B------:R-:W-:Y:S01]  /*95610*/  ISETP.LT.AND P5, PT, R12, UR4, !P3 ;  /* 0x000000040c007c0c */ /* 0x000fe2000dfa1270 */
[C---:B------:R-:W-:Y:S01]  /*95620*/  IMAD.WIDE R20, R143.reuse, 0x4, R2 ;  /* 0x000000048f147825 */ /* 0x040fe200078e0202 */
[----:B------:R-:W-:Y:S01]  /*95630*/  ISETP.LT.AND P4, PT, R14, UR4, !P3 ;  /* 0x000000040e007c0c */ /* 0x000fe2000df81270 */
[----:B------:R1:W-:Y:S02]  /*95640*/  @P0 STG.E desc[UR6][R16.64], R148 ;  /* 0x0000009410000986 */ /* 0x0003e4000c101906 */
[----:B------:R-:W-:-:S04]  /*95650*/  IMAD.WIDE R22, R143, 0x4, R4 ;  /* 0x000000048f167825 */ /* 0x000fc800078e0204 */
[----:B------:R-:W-:Y:S01]  /*95660*/  @P1 STG.E desc[UR6][R18.64], R147 ;  /* 0x0000009312001986 */ /* 0x000fe2000c101906 */
[----:B------:R-:W-:-:S03]  /*95670*/  VIADD R15, R10, 0x1ba ;  /* 0x000001ba0a0f7836 */ /* 0x000fc60000000000 */
[----:B--2---:R-:W-:Y:S04]  /*95680*/  @P6 STG.E desc[UR6][R20.64], R146 ;  /* 0x0000009214006986 */ /* 0x004fe8000c101906 */
[----:B------:R2:W-:Y:S04]  /*95690*/  @P5 STG.E desc[UR6][R22.64], R141 ;  /* 0x0000008d16005986 */ /* 0x0005e8000c101906 */
[----:B-1----:R-:W4:Y:S01]  /*956a0*/  LDL.LU R148, [R1+0xf74] ;  /* 0x000f740001947983 */ /* 0x002f220000300800 */
[----:B------:R-:W-:Y:S01]  /*956b0*/  ISETP.GE.AND P2, PT, R15, UR5, PT ;  /* 0x000000050f007c0c */ /* 0x000fe2000bf46270 */
[----:B------:R-:W-:-:S02]  /*956c0*/  IMAD.WIDE R16, R143, 0x4, R6 ;  /* 0x000000048f107825 */ /* 0x000fc400078e0206 */
[----:B--2---:R-:W2:Y:S01]  /*956d0*/  LDL.LU R141, [R1+0x274c] ;  /* 0x00274c00018d7983 */ /* 0x004ea20000300800 */
[----:B------:R-:W-:Y:S02]  /*956e0*/  ISETP.LT.AND P3, PT, R13, UR4, !P3 ;  /* 0x000000040d007c0c */ /* 0x000fe4000df61270 */
[----:B------:R-:W-:Y:S01]  /*956f0*/  ISETP.LT.AND P6, PT, R11, UR4, !P2 ;  /* 0x000000040b007c0c */ /* 0x000fe2000d7c1270 */
[----:B------:R-:W-:Y:S01]  /*95700*/  VIADD R18, R10, 0x1bc ;  /* 0x000001bc0a127836 */ /* 0x000fe20000000000 */
[----:B------:R-:W-:Y:S02]  /*95710*/  ISETP.LT.AND P1, PT, R12, UR4, !P2 ;  /* 0x000000040c007c0c */ /* 0x000fe4000d721270 */
[----:B------:R-:W-:Y:S02]  /*95720*/  ISETP.LT.AND P5, PT, R14, UR4, !P2 ;  /* 0x000000040e007c0c */ /* 0x000fe4000d7a1270 */
[----:B------:R-:W-:Y:S01]  /*95730*/  ISETP.LT.AND P2, PT, R13, UR4, !P2 ;  /* 0x000000040d007c0c */ /* 0x000fe2000d741270 */
[----:B---3--:R1:W-:Y:S01]  /*95740*/  @P4 STG.E desc[UR6][R16.64], R140 ;  /* 0x0000008c10004986 */ /* 0x0083e2000c101906 */
[----:B------:R-:W-:Y:S01]  /*95750*/  ISETP.GE.AND P4, PT, R18, UR5, PT ;  /* 0x0000000512007c0c */ /* 0x000fe2000bf86270 */
[----:B------:R-:W-:-:S02]  /*95760*/  IMAD.WIDE R18, R142, 0x4, R2 ;  /* 0x000000048e127825 */ /* 0x000fc400078e0202 */
[----:B-1----:R-:W3:Y:S02]  /*95770*/  LDL.LU R140, [R1+0x774] ;  /* 0x00077400018c7983 */ /* 0x002ee40000300800 */
[----:B------:R-:W-:Y:S02]  /*95780*/  IMAD.WIDE R16, R143, 0x4, R8 ;  /* 0x000000048f107825 */ /* 0x000fe400078e0208 */
[----:B------:R-:W3:Y:S04]  /*95790*/  LDL.LU R147, [R1+0xb74] ;  /* 0x000b740001937983 */ /* 0x000ee80000300800 */
[----:B------:R-:W3:Y:S01]  /*957a0*/  LDL.LU R146, [R1+0x374] ;  /* 0x0003740001927983 */ /* 0x000ee20000300800 */
[----:B------:R-:W-:-:S03]  /*957b0*/  IMAD.WIDE R20, R142, 0x4, R4 ;  /* 0x000000048e147825 */ /* 0x000fc600078e0204 */
[----:B------:R-:W-:Y:S01]  /*957c0*/  @P3 STG.E desc[UR6][R16.64], R152 ;  /* 0x0000009810003986 */ /* 0x000fe2000c101906 */
[----:B------:R-:W-:-:S03]  /*957d0*/  IMAD.WIDE R22, R142, 0x4, R6 ;  /* 0x000000048e167825 */ /* 0x000fc600078e0206 */
[----:B------:R1:W-:Y:S04]  /*957e0*/  @P6 STG.E desc[UR6][R18.64], R151 ;  /* 0x0000009712006986 */ /* 0x0003e8000c101906 */
[----:B------:R-:W3:Y:S01]  /*957f0*/  LDL.LU R143, [R1+0x1b68] ;  /* 0x001b6800018f7983 */ /* 0x000ee20000300800 */
[----:B-1----:R-:W-:-:S03]  /*95800*/  IMAD.WIDE R18, R142, 0x4, R8 ;  /* 0x000000048e127825 */ /* 0x002fc600078e0208 */
[----:B------:R-:W3:Y:S04]  /*95810*/  LDL.LU R142, [R1+0x2058] ;  /* 0x00205800018e7983 */ /* 0x000ee80000300800 */
[----:B------:R-:W-:Y:S04]  /*95820*/  @P1 STG.E desc[UR6][R20.64], R149 ;  /* 0x0000009514001986 */ /* 0x000fe8000c101906 */
[----:B----4-:R1:W-:Y:S04]  /*95830*/  @P5 STG.E desc[UR6][R22.64], R144 ;  /* 0x0000009016005986 */ /* 0x0103e8000c101906 */
[----:B------:R4:W-:Y:S04]  /*95840*/  @P2 STG.E desc[UR6][R18.64], R150 ;  /* 0x0000009612002986 */ /* 0x0009e8000c101906 */
[----:B-1----:R-:W3:Y:S04]  /*95850*/  LDL.LU R144, [R1+0x2754] ;  /* 0x0027540001907983 */ /* 0x002ee80000300800 */
[----:B----4-:R-:W4:Y:S01]  /*95860*/  LDL.LU R150, [R1+0x1768] ;  /* 0x0017680001967983 */ /* 0x010f220000300800 */
[----:B------:R-:W-:-:S05]  /*95870*/  VIADD R15, R10, 0x1bb ;  /* 0x000001bb0a0f7836 */ /* 0x000fca0000000000 */
[----:B------:R-:W-:-:S04]  /*95880*/  ISETP.GE.AND P0, PT, R15, UR5, PT ;  /* 0x000000050f007c0c */ /* 0x000fc8000bf06270 */
[----:B------:R-:W-:Y:S02]  /*95890*/  ISETP.LT.AND P3, PT, R11, UR4, !P0 ;  /* 0x000000040b007c0c */ /* 0x000fe4000c761270 */
[----:B------:R-:W-:Y:S02]  /*958a0*/  ISETP.LT.AND P5, PT, R12, UR4, !P0 ;  /* 0x000000040c007c0c */ /* 0x000fe4000c7a1270 */
[----:B------:R-:W-:Y:S02]  /*958b0*/  ISETP.LT.AND P1, PT, R14, UR4, !P0 ;  /* 0x000000040e007c0c */ /* 0x000fe4000c721270 */
[----:B------:R-:W-:Y:S01]  /*958c0*/  ISETP.LT.AND P0, PT, R13, UR4, !P0 ;  /* 0x000000040d007c0c */ /* 0x000fe2000c701270 */
[----:B--2---:R-:W-:-:S04]  /*958d0*/  IMAD.WIDE R16, R141, 0x4, R2 ;  /* 0x000000048d107825 */ /* 0x004fc800078e0202 */
[----:B------:R-:W-:Y:S02]  /*958e0*/  IMAD.WIDE R20, R141, 0x4, R4 ;  /* 0x000000048d147825 */ /* 0x000fe400078e0204 */
[----:B------:R1:W-:Y:S01]  /*958f0*/  @P3 STG.E desc[UR6][R16.64], R148 ;  /* 0x0000009410003986 */ /* 0x0003e2000c101906 */
[----:B------:R-:W-:Y:S01]  /*95900*/  ISETP.LT.AND P6, PT, R11, UR4, !P4 ;  /* 0x000000040b007c0c */ /* 0x000fe2000e7c1270 */
[----:B------:R-:W-:Y:S01]  /*95910*/  IMAD.WIDE R18, R141, 0x4, R6 ;  /* 0x000000048d127825 */ /* 0x000fe200078e0206 */
[----:B------:R-:W-:-:S03]  /*95920*/  ISETP.LT.AND P3, PT, R12, UR4, !P4 ;  /* 0x000000040c007c0c */ /* 0x000fc6000e761270 */
[----:B-1----:R-:W-:Y:S02]  /*95930*/  IMAD.WIDE R16, R141, 0x4, R8 ;  /* 0x000000048d107825 */ /* 0x002fe400078e0208 */
[----:B------:R-:W2:Y:S04]  /*95940*/  LDL.LU R141, [R1+0x2758] ;  /* 0x00275800018d7983 */ /* 0x000ea80000300800 */
[----:B------:R-:W2:Y:S04]  /*95950*/  LDL.LU R151, [R1+0x1368] ;  /* 0x0013680001977983 */ /* 0x000ea80000300800 */
[----:B------:R-:W2:Y:S04]  /*95960*/  LDL.LU R148, [R1+0xf78] ;  /* 0x000f780001947983 */ /* 0x000ea80000300800 */
[----:B---3--:R1:W-:Y:S04]  /*95970*/  @P5 STG.E desc[UR6][R20.64], R140 ;  /* 0x0000008c14005986 */ /* 0x0083e8000c101906 */
[----:B------:R-:W-:Y:S04]  /*95980*/  @P1 STG.E desc[UR6][R18.64], R147 ;  /* 0x0000009312001986 */ /* 0x000fe8000c101906 */
[----:B-1----:R-:W3:Y:S01]  /*95990*/  LDL.LU R140, [R1+0x778] ;  /* 0x00077800018c7983 */ /* 0x002ee20000300800 */
[----:B------:R-:W-:-:S03]  /*959a0*/  IMAD.WIDE R20, R145, 0x4, R2 ;  /* 0x0000000491147825 */ /* 0x000fc600078e0202 */
[----:B------:R1:W-:Y:S01]  /*959b0*/  @P0 STG.E desc[UR6][R16.64], R146 ;  /* 0x0000009210000986 */ /* 0x0003e2000c101906 */
[----:B------:R-:W-:-:S03]  /*959c0*/  ISETP.LT.AND P1, PT, R14, UR4, !P4 ;  /* 0x000000040e007c0c */ /* 0x000fc6000e721270 */
[----:B------:R1:W-:Y:S04]  /*959d0*/  @P6 STG.E desc[UR6][R20.64], R143 ;  /* 0x0000008f14006986 */ /* 0x0003e8000c101906 */
[----:B-1----:R-:W3:Y:S01]  /*959e0*/  LDL.LU R146, [R1+0xb78] ;  /* 0x000b780001927983 */ /* 0x002ee20000300800 */
[----:B------:R-:W-:-:S03]  /*959f0*/  IMAD.WIDE R16, R145, 0x4, R4 ;  /* 0x0000000491107825 */ /* 0x000fc600078e0204 */
[----:B------:R-:W3:Y:S04]  /*95a00*/  LDL.LU R143, [R1+0x378] ;  /* 0x00037800018f7983 */ /* 0x000ee80000300800 */
[----:B------:R1:W-:Y:S01]  /*95a10*/  @P3 STG.E desc[UR6][R16.64], R142 ;  /* 0x0000008e10003986 */ /* 0x0003e2000c101906 */
[----:B------:R-:W-:-:S03]  /*95a20*/  IMAD.WIDE R18, R145, 0x4, R6 ;  /* 0x0000000491127825 */ /* 0x000fc600078e0206 */
[----:B-1----:R-:W3:Y:S01]  /*95a30*/  LDL.LU R142, [R1+0x1b6c] ;  /* 0x001b6c00018e7983 */ /* 0x002ee20000300800 */
[----:B------:R-:W-:-:S03]  /*95a40*/  IMAD.WIDE R16, R145, 0x4, R8 ;  /* 0x0000000491107825 */ /* 0x000fc600078e0208 */
[----:B------:R-:W3:Y:S04]  /*95a50*/  LDL.LU R145, [R1+0x136c] ;  /* 0x00136c0001917983 */ /* 0x000ee80000300800 */
[----:B------:R-:W3:Y:S04]  /*95a60*/  LDL.LU R147, [R1+0x275c] ;  /* 0x00275c0001937983 */ /* 0x000ee80000300800 */
[----:B----4-:R1:W-:Y:S04]  /*95a70*/  @P1 STG.E desc[UR6][R18.64], R150 ;  /* 0x0000009612001986 */ /* 0x0103e8000c101906 */
[----:B------:R-:W4:Y:S04]  /*95a80*/  LDL.LU R149, [R1+0x205c] ;  /* 0x00205c0001957983 */ /* 0x000f280000300800 */
[----:B-1----:R-:W4:Y:S01]  /*95a90*/  LDL.LU R150, [R1+0x176c] ;  /* 0x00176c0001967983 */ /* 0x002f220000300800 */
[----:B------:R-:W-:Y:S01]  /*95aa0*/  VIADD R15, R10, 0x1bd ;  /* 0x000001bd0a0f7836 */ /* 0x000fe20000000000 */
[----:B------:R-:W-:-:S04]  /*95ab0*/  ISETP.LT.AND P4, PT, R13, UR4, !P4 ;  /* 0x000000040d007c0c */ /* 0x000fc8000e781270 */
[----:B------:R-:W-:Y:S01]  /*95ac0*/  ISETP.GE.AND P2, PT, R15, UR5, PT ;  /* 0x000000050f007c0c */ /* 0x000fe2000bf46270 */
[----:B------:R-:W-:-:S03]  /*95ad0*/  VIADD R20, R10, 0x1be ;  /* 0x000001be0a147836 */ /* 0x000fc60000000000 */
[----:B------:R-:W-:Y:S02]  /*95ae0*/  ISETP.LT.AND P5, PT, R11, UR4, !P2 ;  /* 0x000000040b007c0c */ /* 0x000fe4000d7a1270 */
[----:B------:R-:W-:Y:S01]  /*95af0*/  ISETP.LT.AND P6, PT, R12, UR4, !P2 ;  /* 0x000000040c007c0c */ /* 0x000fe2000d7c1270 */
[----:B------:R-:W-:Y:S01]  /*95b00*/  IMAD.WIDE R18, R144, 0x4, R2 ;  /* 0x0000000490127825 */ /* 0x000fe200078e0202 */
[----:B------:R-:W-:Y:S02]  /*95b10*/  ISETP.GE.AND P0, PT, R20, UR5, PT ;  /* 0x0000000514007c0c */ /* 0x000fe4000bf06270 */
[----:B------:R-:W-:Y:S01]  /*95b20*/  ISETP.LT.AND P1, PT, R14, UR4, !P2 ;  /* 0x000000040e007c0c */ /* 0x000fe2000d721270 */
[----:B------:R-:W-:Y:S01]  /*95b30*/  IMAD.WIDE R20, R144, 0x4, R4 ;  /* 0x0000000490147825 */ /* 0x000fe200078e0204 */
[----:B------:R-:W-:Y:S01]  /*95b40*/  ISETP.LT.AND P2, PT, R13, UR4, !P2 ;  /* 0x000000040d007c0c */ /* 0x000fe2000d741270 */
[----:B--2---:R1:W-:Y:S01]  /*95b50*/  @P4 STG.E desc[UR6][R16.64], R151 ;  /* 0x0000009710004986 */ /* 0x0043e2000c101906 */
[----:B------:R-:W-:-:S03]  /*95b60*/  ISETP.LT.AND P4, PT, R11, UR4, !P0 ;  /* 0x000000040b007c0c */ /* 0x000fc6000c781270 */
[----:B------:R2:W-:Y:S01]  /*95b70*/  @P5 STG.E desc[UR6][R18.64], R148 ;  /* 0x0000009412005986 */ /* 0x0005e2000c101906 */
[----:B-1----:R-:W-:-:S04]  /*95b80*/  IMAD.WIDE R16, R144, 0x4, R6 ;  /* 0x0000000490107825 */ /* 0x002fc800078e0206 */
[----:B--2---:R-:W-:Y:S01]  /*95b90*/  IMAD.WIDE R18, R141, 0x4, R2 ;  /* 0x000000048d127825 */ /* 0x004fe200078e0202 */
[----:B------:R-:W-:Y:S01]  /*95ba0*/  ISETP.LT.AND P5, PT, R14, UR4, !P0 ;  /* 0x000000040e007c0c */ /* 0x000fe2000c7a1270 */
[----:B---3--:R1:W-:Y:S04]  /*95bb0*/  @P6 STG.E desc[UR6][R20.64], R140 ;  /* 0x0000008c14006986 */ /* 0x0083e8000c101906 */
[----:B-1----:R-:W2:Y:S01]  /*95bc0*/  LDL.LU R140, [R1+0xf7c] ;  /* 0x000f7c00018c7983 */ /* 0x002ea20000300800 */
[----:B------:R-:W-:-:S03]  /*95bd0*/  IMAD.WIDE R20, R144, 0x4, R8 ;  /* 0x0000000490147825 */ /* 0x000fc600078e0208 */
[----:B------:R-:W3:Y:S04]  /*95be0*/  LDL.LU R148, [R1+0x77c] ;  /* 0x00077c0001947983 */ /* 0x000ee80000300800 */
[----:B------:R-:W3:Y:S04]  /*95bf0*/  LDL.LU R144, [R1+0x2760] ;  /* 0x0027600001907983 */ /* 0x000ee80000300800 */
[----:B------:R1:W-:Y:S01]  /*95c00*/  @P1 STG.E desc[UR6][R16.64], R146 ;  /* 0x0000009210001986 */ /* 0x0003e2000c101906 */
[----:B------:R-:W-:-:S03]  /*95c10*/  ISETP.LT.AND P6, PT, R12, UR4, !P0 ;  /* 0x000000040c007c0c */ /* 0x000fc6000c7c1270 */
[----:B------:R1:W-:Y:S01]  /*95c20*/  @P2 STG.E desc[UR6][R20.64], R143 ;  /* 0x0000008f14002986 */ /* 0x0003e2000c101906 */
[----:B------:R-:W-:-:S03]  /*95c30*/  ISETP.LT.AND P0, PT, R13, UR4, !P0 ;  /* 0x000000040d007c0c */ /* 0x000fc6000c701270 */
[----:B-1----:R-:W3:Y:S01]  /*95c40*/  LDL.LU R146, [R1+0xb7c] ;  /* 0x000b7c0001927983 */ /* 0x002ee20000300800 */
[----:B------:R-:W-:-:S03]  /*95c50*/  IMAD.WIDE R16, R141, 0x4, R4 ;  /* 0x000000048d107825 */ /* 0x000fc600078e0204 */
[----:B------:R1:W-:Y:S01]  /*95c60*/  @P4 STG.E desc[UR6][R18.64], R142 ;  /* 0x0000008e12004986 */ /* 0x0003e2000c101906 */
[----:B------:R-:W-:-:S03]  /*95c70*/  IMAD.WIDE R20, R141, 0x4, R8 ;  /* 0x000000048d147825 */ /* 0x000fc600078e0208 */
        /* <DEDUP_REMOVED lines=9> */
[----:B------:R-:W-:-:S04]  /*95d10*/  ISETP.GE.AND P3, PT, R15, UR5, PT ;  /* 0x000000050f007c0c */ /* 0x000fc8000bf66270 */
[----:B------:R-:W-:Y:S01]  /*95d20*/  ISETP.LT.AND P2, PT, R11, UR4, !P3 ;  /* 0x000000040b007c0c */ /* 0x000fe2000df41270 */
[----:B------:R-:W-:Y:S01]  /*95d30*/  VIADD R15, R10, 0x1c0 ;  /* 0x000001c00a0f7836 */ /* 0x000fe20000000000 */
[----:B------:R-:W-:Y:S01]  /*95d40*/  ISETP.LT.AND P4, PT, R12, UR4, !P3 ;  /* 0x000000040c007c0c */ /* 0x000fe2000df81270 */
[----:B------:R-:W-:Y:S01]  /*95d50*/  IMAD.WIDE R16, R147, 0x4, R2 ;  /* 0x0000000493107825 */ /* 0x000fe200078e0202 */
[----:B------:R-:W-:Y:S02]  /*95d60*/  ISETP.LT.AND P0, PT, R14, UR4, !P3 ;  /* 0x000000040e007c0c */ /* 0x000fe4000df01270 */
[----:B------:R-:W-:Y:S01]  /*95d70*/  ISETP.GE.AND P1, PT, R15, UR5, PT ;  /* 0x000000050f007c0c */ /* 0x000fe2000bf26270 */
[----:B------:R-:W-:Y:S01]  /*95d80*/  IMAD.WIDE R18, R147, 0x4, R4 ;  /* 0x0000000493127825 */ /* 0x000fe200078e0204 */
[----:B------:R-:W-:Y:S02]  /*95d90*/  ISETP.LT.AND P3, PT, R13, UR4, !P3 ;  /* 0x000000040d007c0c */ /* 0x000fe4000df61270 */
[----:B------:R-:W-:-:S02]  /*95da0*/  ISETP.LT.AND P6, PT, R11, UR4, !P1 ;  /* 0x000000040b007c0c */ /* 0x000fc4000cfc1270 */
[----:B------:R-:W-:Y:S01]  /*95db0*/  ISETP.LT.AND P5, PT, R12, UR4, !P1 ;  /* 0x000000040c007c0c */ /* 0x000fe2000cfa1270 */
[----:B--2---:R1:W-:Y:S04]  /*95dc0*/  @P2 STG.E desc[UR6][R16.64], R140 ;  /* 0x0000008c10002986 */ /* 0x0043e8000c101906 */
[----:B---3--:R2:W-:Y:S04]  /*95dd0*/  @P4 STG.E desc[UR6][R18.64], R148 ;  /* 0x0000009412004986 */ /* 0x0085e8000c101906 */
[----:B-1----:R-:W3:Y:S01]  /*95de0*/  LDL.LU R140, [R1+0x2764] ;  /* 0x00276400018c7983 */ /* 0x002ee20000300800 */
[----:B------:R-:W-:-:S03]  /*95df0*/  IMAD.WIDE R16, R147, 0x4, R6 ;  /* 0x0000000493107825 */ /* 0x000fc600078e0206 */
[----:B------:R-:W3:Y:S01]  /*95e00*/  LDL.LU R152, [R1+0x1370] ;  /* 0x0013700001987983 */ /* 0x000ee20000300800 */
[----:B--2---:R-:W-:-:S03]  /*95e10*/  IMAD.WIDE R18, R147, 0x4, R8 ;  /* 0x0000000493127825 */ /* 0x004fc600078e0208 */
[----:B------:R-:W2:Y:S01]  /*95e20*/  LDL.LU R151, [R1+0xf80] ;  /* 0x000f800001977983 */ /* 0x000ea20000300800 */
[----:B------:R-:W-:-:S03]  /*95e30*/  IMAD.WIDE R20, R144, 0x4, R2 ;  /* 0x0000000490147825 */ /* 0x000fc600078e0202 */
[----:B------:R1:W-:Y:S04]  /*95e40*/  @P0 STG.E desc[UR6][R16.64], R146 ;  /* 0x0000009210000986 */ /* 0x0003e8000c101906 */
[----:B------:R-:W2:Y:S01]  /*95e50*/  LDL.LU R150, [R1+0x780] ;  /* 0x0007800001967983 */ /* 0x000ea20000300800 */
[----:B------:R-:W-:-:S03]  /*95e60*/  IMAD.WIDE R22, R144, 0x4, R4 ;  /* 0x0000000490167825 */ /* 0x000fc600078e0204 */
[----:B-1----:R-:W2:Y:S01]  /*95e70*/  LDL.LU R146, [R1+0x380] ;  /* 0x0003800001927983 */ /* 0x002ea20000300800 */
[----:B------:R-:W-:-:S03]  /*95e80*/  ISETP.LT.AND P4, PT, R14, UR4, !P1 ;  /* 0x000000040e007c0c */ /* 0x000fc6000cf81270 */
[----:B------:R1:W-:Y:S04]  /*95e90*/  @P3 STG.E desc[UR6][R18.64], R142 ;  /* 0x0000008e12003986 */ /* 0x0003e8000c101906 */
[----:B------:R1:W-:Y:S04]  /*95ea0*/  @P6 STG.E desc[UR6][R20.64], R143 ;  /* 0x0000008f14006986 */ /* 0x0003e8000c101906 */
[----:B------:R1:W-:Y:S04]  /*95eb0*/  @P5 STG.E desc[UR6][R22.64], R141 ;  /* 0x0000008d16005986 */ /* 0x0003e8000c101906 */
[----:B-1----:R-:W2:Y:S04]  /*95ec0*/  LDL.LU R142, [R1+0x2774] ;  /* 0x00277400018e7983 */ /* 0x002ea80000300800 */
[----:B------:R-:W2:Y:S04]  /*95ed0*/  LDL.LU R148, [R1+0x2a0] ;  /* 0x0002a00001947983 */ /* 0x000ea80000300800 */
[----:B------:R-:W2:Y:S04]  /*95ee0*/  LDL.LU R143, [R1+0x1b74] ;  /* 0x001b7400018f7983 */ /* 0x000ea80000300800 */
[----:B------:R-:W2:Y:S01]  /*95ef0*/  LDL.LU R141, [R1+0x2768] ;  /* 0x00276800018d7983 */ /* 0x000ea20000300800 */
[----:B------:R-:W-:-:S05]  /*95f00*/  IMAD.WIDE R16, R144, 0x4, R6 ;  /* 0x0000000490107825 */ /* 0x000fca00078e0206 */
[----:B----4-:R1:W-:Y:S02]  /*95f10*/  @P4 STG.E desc[UR6][R16.64], R145 ;  /* 0x0000009110004986 */ /* 0x0103e4000c101906 */
[----:B-1----:R-:W-:Y:S02]  /*95f20*/  IMAD.WIDE R16, R144, 0x4, R8 ;  /* 0x0000000490107825 */ /* 0x002fe400078e0208 */
[----:B------:R-:W4:Y:S04]  /*95f30*/  LDL.LU R144, [R1+0x1774] ;  /* 0x0017740001907983 */ /* 0x000f280000300800 */
        /* <DEDUP_REMOVED lines=11> */
[----:B------:R-:W-:-:S04]  /*95ff0*/  ISETP.GE.AND P4, PT, R18, UR5, PT ;  /* 0x0000000512007c0c */ /* 0x000fc8000bf86270 */
[----:B------:R-:W-:Y:S02]  /*96000*/  ISETP.GE.AND P0, PT, R15, UR5, PT ;  /* 0x000000050f007c0c */ /* 0x000fe4000bf06270 */
[----:B------:R-:W-:Y:S01]  /*96010*/  ISETP.LT.AND P2, PT, R13, UR4, !P2 ;  /* 0x000000040d007c0c */ /* 0x000fe2000d741270 */
[----:B---3--:R-:W-:-:S04]  /*96020*/  IMAD.WIDE R18, R140, 0x4, R2 ;  /* 0x000000048c127825 */ /* 0x008fc800078e0202 */
[C---:B------:R-:W-:Y:S01]  /*96030*/  IMAD.WIDE R20, R140.reuse, 0x4, R4 ;  /* 0x000000048c147825 */ /* 0x040fe200078e0204 */
[----:B------:R-:W-:Y:S03]  /*96040*/  @P1 STG.E desc[UR6][R16.64], R152 ;  /* 0x0000009810001986 */ /* 0x000fe6000c101906 */
[----:B------:R-:W-:Y:S01]  /*96050*/  IMAD.WIDE R22, R140, 0x4, R6 ;  /* 0x000000048c167825 */ /* 0x000fe200078e0206 */
        /* <DEDUP_REMOVED lines=9> */
[----:B------:R-:W3:Y:S01]  /*960f0*/  LDL.LU R140, [R1+0x277c] ;  /* 0x00277c00018c7983 */ /* 0x000ee20000300800 */
[----:B------:R-:W-:-:S03]  /*96100*/  ISETP.LT.AND P6, PT, R11, UR4, !P4 ;  /* 0x000000040b007c0c */ /* 0x000fc6000e7c1270 */
[----:B------:R1:W-:Y:S04]  /*96110*/  @P2 STG.E desc[UR6][R18.64], R148 ;  /* 0x0000009412002986 */ /* 0x0003e8000c101906 */
[----:B------:R-:W3:Y:S01]  /*96120*/  LDL.LU R150, [R1+0x384] ;  /* 0x0003840001967983 */ /* 0x000ee20000300800 */
[----:B------:R-:W-:-:S05]  /*96130*/  IMAD.WIDE R16, R141, 0x4, R2 ;  /* 0x000000048d107825 */ /* 0x000fca00078e0202 */
[----:B------:R1:W-:Y:S01]  /*96140*/  @P1 STG.E desc[UR6][R16.64], R143 ;  /* 0x0000008f10001986 */ /* 0x0003e2000c101906 */
[----:B------:R-:W-:-:S04]  /*96150*/  IMAD.WIDE R20, R141, 0x4, R4 ;  /* 0x000000048d147825 */ /* 0x000fc800078e0204 */
[C---:B-1----:R-:W-:Y:S01]  /*96160*/  IMAD.WIDE R18, R141.reuse, 0x4, R6 ;  /* 0x000000048d127825 */ /* 0x042fe200078e0206 */
[----:B------:R-:W3:Y:S03]  /*96170*/  LDL.LU R143, [R1+0x2a4] ;  /* 0x0002a400018f7983 */ /* 0x000ee60000300800 */
        /* <DEDUP_REMOVED lines=20> */
[----:B------:R-:W-:-:S05]  /*962c0*/  VIADD R20, R10, 0x1c5 ;  /* 0x000001c50a147836 */ /* 0x000fca0000000000 */
[----:B------:R-:W-:Y:S01]  /*962d0*/  ISETP.GE.AND P0, PT, R20, UR5, PT ;  /* 0x0000000514007c0c */ /* 0x000fe2000bf06270 */
[----:B--2---:R1:W-:Y:S04]  /*962e0*/  @P1 STG.E desc[UR6][R16.64], R146 ;  /* 0x0000009210001986 */ /* 0x0043e8000c101906 */
[----:B-1----:R-:W2:Y:S01]  /*962f0*/  LDL.LU R146, [R1+0xf88] ;  /* 0x000f880001927983 */ /* 0x002ea20000300800 */
[----:B------:R-:W-:-:S03]  /*96300*/  IMAD.WIDE R16, R142, 0x4, R8 ;  /* 0x000000048e107825 */ /* 0x000fc600078e0208 */
[----:B------:R-:W2:Y:S04]  /*96310*/  LDL.LU R142, [R1+0x2790] ;  /* 0x00279000018e7983 */ /* 0x000ea80000300800 */
[----:B---3--:R1:W-:Y:S01]  /*96320*/  @P3 STG.E desc[UR6][R18.64], R150 ;  /* 0x0000009612003986 */ /* 0x0083e2000c101906 */
[----:B------:R-:W-:-:S03]  /*96330*/  ISETP.LT.AND P3, PT, R14, UR4, !P2 ;  /* 0x000000040e007c0c */ /* 0x000fc6000d761270 */
[----:B------:R-:W3:Y:S01]  /*96340*/  LDL.LU R151, [R1+0x788] ;  /* 0x0007880001977983 */ /* 0x000ee20000300800 */
[----:B------:R-:W-:-:S03]  /*96350*/  ISETP.LT.AND P2, PT, R13, UR4, !P2 ;  /* 0x000000040d007c0c */ /* 0x000fc6000d741270 */
[----:B------:R-:W3:Y:S01]  /*96360*/  LDL.LU R149, [R1+0x388] ;  /* 0x0003880001957983 */ /* 0x000ee20000300800 */
[----:B------:R-:W-:-:S03]  /*96370*/  IMAD.WIDE R20, R140, 0x4, R4 ;  /* 0x000000048c147825 */ /* 0x000fc600078e0204 */
[----:B------:R4:W-:Y:S01]  /*96380*/  @P4 STG.E desc[UR6][R16.64], R143 ;  /* 0x0000008f10004986 */ /* 0x0009e2000c101906 */
[----:B-1----:R-:W-:-:S03]  /*96390*/  IMAD.WIDE R18, R140, 0x4, R2 ;  /* 0x000000048c127825 */ /* 0x002fc600078e0202 */
[----:B----4-:R-:W4:Y:S04]  /*963a0*/  LDL.LU R143, [R1+0x2a8] ;  /* 0x0002a800018f7983 */ /* 0x010f280000300800 */
[----:B------:R1:W-:Y:S04]  /*963b0*/  @P5 STG.E desc[UR6][R18.64], R148 ;  /* 0x0000009412005986 */ /* 0x0003e8000c101906 */
[----:B------:R-:W4:Y:S04]  /*963c0*/  LDL.LU R150, [R1+0x1b7c] ;  /* 0x001b7c0001967983 */ /* 0x000f280000300800 */
[----:B------:R1:W-:Y:S02]  /*963d0*/  @P6 STG.E desc[UR6][R20.64], R144 ;  /* 0x0000009014006986 */ /* 0x0003e4000c101906 */
[----:B-1----:R-:W-:-:S02]  /*963e0*/  IMAD.WIDE R18, R140, 0x4, R6 ;  /* 0x000000048c127825 */ /* 0x002fc400078e0206 */
[----:B------:R-:W4:Y:S02]  /*963f0*/  LDL.LU R148, [R1+0x177c] ;  /* 0x00177c0001947983 */ /* 0x000f240000300800 */
[----:B------:R-:W-:Y:S02]  /*96400*/  IMAD.WIDE R20, R140, 0x4, R8 ;  /* 0x000000048c147825 */ /* 0x000fe400078e0208 */
[----:B------:R-:W-:Y:S04]  /*96410*/  @P3 STG.E desc[UR6][R18.64], R147 ;  /* 0x0000009312003986 */ /* 0x000fe8000c101906 */
[----:B------:R-:W4:Y:S04]  /*96420*/  LDL.LU R140, [R1+0x78c] ;  /* 0x00078c00018c7983 */ /* 0x000f280000300800 */
[----:B------:R-:W4:Y:S04]  /*96430*/  LDL.LU R144, [R1+0x27a4] ;  /* 0x0027a40001907983 */ /* 0x000f280000300800 */
[----:B------:R1:W-:Y:S04]  /*96440*/  @P2 STG.E desc[UR6][R20.64], R145 ;  /* 0x0000009114002986 */ /* 0x0003e8000c101906 */
[----:B-1----:R-:W4:Y:S01]  /*96450*/  LDL.LU R145, [R1+0x206c] ;  /* 0x00206c0001917983 */ /* 0x002f220000300800 */
[----:B------:R-:W-:Y:S01]  /*96460*/  ISETP.LT.AND P4, PT, R11, UR4, !P0 ;  /* 0x000000040b007c0c */ /* 0x000fe2000c781270 */
[----:B------:R-:W-:Y:S01]  /*96470*/  IMAD.WIDE R16, R141, 0x4, R2 ;  /* 0x000000048d107825 */ /* 0x000fe200078e0202 */
[----:B------:R-:W-:Y:S01]  /*96480*/  ISETP.LT.AND P6, PT, R12, UR4, !P0 ;  /* 0x000000040c007c0c */ /* 0x000fe2000c7c1270 */
[----:B------:R-:W4:Y:S02]  /*96490*/  LDL.LU R147, [R1+0x137c] ;  /* 0x00137c0001937983 */ /* 0x000f240000300800 */
[----:B------:R-:W-:Y:S01]  /*964a0*/  VIADD R15, R10, 0x1c6 ;  /* 0x000001c60a0f7836 */ /* 0x000fe20000000000 */
[----:B------:R-:W-:-:S02]  /*964b0*/  ISETP.LT.AND P5, PT, R14, UR4, !P0 ;  /* 0x000000040e007c0c */ /* 0x000fc4000c7a1270 */
[----:B------:R-:W-:Y:S02]  /*964c0*/  ISETP.LT.AND P0, PT, R13, UR4, !P0 ;  /* 0x000000040d007c0c */ /* 0x000fe4000c701270 */
[----:B------:R-:W-:Y:S01]  /*964d0*/  ISETP.GE.AND P1, PT, R15, UR5, PT ;  /* 0x000000050f007c0c */ /* 0x000fe2000bf26270 */
[----:B------:R-:W-:-:S03]  /*964e0*/  IMAD.WIDE R18, R141, 0x4, R4 ;  /* 0x000000048d127825 */ /* 0x000fc600078e0204 */
[----:B------:R-:W-:Y:S01]  /*964f0*/  ISETP.LT.AND P2, PT, R11, UR4, !P1 ;  /* 0x000000040b007c0c */ /* 0x000fe2000cf41270 */
[----:B------:R-:W-:Y:S01]  /*96500*/  IMAD.WIDE R20, R141, 0x4, R8 ;  /* 0x000000048d147825 */ /* 0x000fe200078e0208 */
[----:B--2---:R1:W-:Y:S01]  /*96510*/  @P4 STG.E desc[UR6][R16.64], R146 ;  /* 0x0000009210004986 */ /* 0x0043e2000c101906 */
[----:B------:R-:W-:-:S03]  /*96520*/  ISETP.LT.AND P4, PT, R12, UR4, !P1 ;  /* 0x000000040c007c0c */ /* 0x000fc6000cf81270 */
[----:B-1----:R-:W2:Y:S01]  /*96530*/  LDL.LU R146, [R1+0xf8c] ;  /* 0x000f8c0001927983 */ /* 0x002ea20000300800 */
[----:B------:R-:W-:-:S03]  /*96540*/  IMAD.WIDE R16, R141, 0x4, R6 ;  /* 0x000000048d107825 */ /* 0x000fc600078e0206 */
[----:B---3--:R1:W-:Y:S04]  /*96550*/  @P6 STG.E desc[UR6][R18.64], R151 ;  /* 0x0000009712006986 */ /* 0x0083e8000c101906 */
[----:B------:R3:W-:Y:S04]  /*96560*/  @P5 STG.E desc[UR6][R16.64], R149 ;  /* 0x0000009510005986 */ /* 0x0007e8000c101906 */
[----:B------:R-:W2:Y:S01]  /*96570*/  LDL.LU R141, [R1+0x27ac] ;  /* 0x0027ac00018d7983 */ /* 0x000ea20000300800 */
[----:B-1----:R-:W-:-:S04]  /*96580*/  IMAD.WIDE R18, R142, 0x4, R4 ;  /* 0x000000048e127825 */ /* 0x002fc800078e0204 */
[----:B---3--:R-:W-:Y:S01]  /*96590*/  IMAD.WIDE R16, R142, 0x4, R2 ;  /* 0x000000048e107825 */ /* 0x008fe200078e0202 */
[----:B----4-:R1:W-:Y:S01]  /*965a0*/  @P0 STG.E desc[UR6][R20.64], R143 ;  /* 0x0000008f14000986 */ /* 0x0103e2000c101906 */
[----:B------:R-:W-:-:S03]  /*965b0*/  ISETP.LT.AND P0, PT, R14, UR4, !P1 ;  /* 0x000000040e007c0c */ /* 0x000fc6000cf01270 */
[----:B------:R3:W-:Y:S04]  /*965c0*/  @P2 STG.E desc[UR6][R16.64], R150 ;  /* 0x0000009610002986 */ /* 0x0007e8000c101906 */
[----:B-1----:R-:W4:Y:S04]  /*965d0*/  LDL.LU R143, [R1+0x38c] ;  /* 0x00038c00018f7983 */ /* 0x002f280000300800 */
[----:B------:R1:W-:Y:S01]  /*965e0*/  @P4 STG.E desc[UR6][R18.64], R148 ;  /* 0x0000009412004986 */ /* 0x0003e2000c101906 */
[----:B---3--:R-:W-:-:S04]  /*965f0*/  IMAD.WIDE R16, R142, 0x4, R6 ;  /* 0x000000048e107825 */ /* 0x008fc800078e0206 */
[----:B-1----:R-:W-:Y:S02]  /*96600*/  IMAD.WIDE R18, R142, 0x4, R8 ;  /* 0x000000048e127825 */ /* 0x002fe400078e0208 */
[----:B------:R-:W3:Y:S04]  /*96610*/  LDL.LU R142, [R1+0x2ac] ;  /* 0x0002ac00018e7983 */ /* 0x000ee80000300800 */
[----:B------:R-:W3:Y:S04]  /*96620*/  LDL.LU R151, [R1+0x230] ;  /* 0x0002300001977983 */ /* 0x000ee80000300800 */
[----:B------:R-:W3:Y:S04]  /*96630*/  LDL.LU R149, [R1+0x200] ;  /* 0x0002000001957983 */ /* 0x000ee80000300800 */
[----:B------:R1:W-:Y:S04]  /*96640*/  @P0 STG.E desc[UR6][R16.64], R145 ;  /* 0x0000009110000986 */ /* 0x0003e8000c101906 */
[----:B-1----:R-:W3:Y:S04]  /*96650*/  LDL.LU R145, [R1+0x1e0] ;  /* 0x0001e00001917983 */ /* 0x002ee80000300800 */
[----:B------:R-:W3:Y:S01]  /*96660*/  LDL.LU R150, [R1+0x1a0] ;  /* 0x0001a00001967983 */ /* 0x000ee20000300800 */
[----:B------:R-:W-:Y:S01]  /*96670*/  VIADD R15, R10, 0x1c7 ;  /* 0x000001c70a0f7836 */ /* 0x000fe20000000000 */
[----:B------:R-:W-:Y:S01]  /*96680*/  ISETP.LT.AND P1, PT, R13, UR4, !P1 ;  /* 0x000000040d007c0c */ /* 0x000fe2000cf21270 */
[----:B------:R-:W-:Y:S01]  /*96690*/  IMAD.WIDE R20, R144, 0x4, R2 ;  /* 0x0000000490147825 */ /* 0x000fe200078e0202 */
[----:B------:R-:W3:Y:S02]  /*966a0*/  LDL.LU R148, [R1+0x180] ;  /* 0x0001800001947983 */ /* 0x000ee40000300800 */
[----:B------:R-:W-:-:S04]  /*966b0*/  ISETP.GE.AND P3, PT, R15, UR5, PT ;  /* 0x000000050f007c0c */ /* 0x000fc8000bf66270 */
[----:B------:R-:W-:Y:S02]  /*966c0*/  ISETP.LT.AND P6, PT, R11, UR4, !P3 ;  /* 0x000000040b007c0c */ /* 0x000fe4000dfc1270 */
[----:B------:R-:W-:Y:S01]  /*966d0*/  ISETP.LT.AND P5, PT, R12, UR4, !P3 ;  /* 0x000000040c007c0c */ /* 0x000fe2000dfa1270 */
[----:B------:R-:W-:Y:S02]  /*966e0*/  IMAD.WIDE R22, R144, 0x4, R4 ;  /* 0x0000000490167825 */ /* 0x000fe400078e0204 */
[----:B------:R1:W-:Y:S01]  /*966f0*/  @P1 STG.E desc[UR6][R18.64], R147 ;  /* 0x0000009312001986 */ /* 0x0003e2000c101906 */
[----:B------:R-:W-:Y:S01]  /*96700*/  ISETP.LT.AND P4, PT, R14, UR4, !P3 ;  /* 0x000000040e007c0c */ /* 0x000fe2000df81270 */
[----:B------:R-:W-:Y:S01]  /*96710*/  VIADD R15, R10, 0x1c8 ;  /* 0x000001c80a0f7836 */ /* 0x000fe20000000000 */
[----:B------:R-:W-:Y:S01]  /*96720*/  ISETP.LT.AND P3, PT, R13, UR4, !P3 ;  /* 0x000000040d007c0c */ /* 0x000fe2000df61270 */
[----:B------:R-:W-:-:S03]  /*96730*/  IMAD.WIDE R16, R144, 0x4, R6 ;  /* 0x0000000490107825 */ /* 0x000fc600078e0206 */
[----:B------:R-:W-:-:S04]  /*96740*/  ISETP.GE.AND P2, PT, R15, UR5, PT ;  /* 0x000000050f007c0c */ /* 0x000fc8000bf46270 */
[----:B------:R-:W-:Y:S01]  /*96750*/  ISETP.LT.AND P1, PT, R12, UR4, !P2 ;  /* 0x000000040c007c0c */ /* 0x000fe2000d721270 */
[----:B-1----:R-:W-:Y:S01]  /*96760*/  VIADD R18, R10, 0x1ca ;  /* 0x000001ca0a127836 */ /* 0x002fe20000000000 */
[----:B--2---:R-:W-:Y:S04]  /*96770*/  @P6 STG.E desc[UR6][R20.64], R146 ;  /* 0x0000009214006986 */ /* 0x004fe8000c101906 */
[----:B------:R1:W-:Y:S01]  /*96780*/  @P5 STG.E desc[UR6][R22.64], R140 ;  /* 0x0000008c16005986 */ /* 0x0003e2000c101906 */
[----:B------:R-:W-:-:S03]  /*96790*/  ISETP.LT.AND P6, PT, R11, UR4, !P2 ;  /* 0x000000040b007c0c */ /* 0x000fc6000d7c1270 */
[----:B-1----:R-:W2:Y:S01]  /*967a0*/  LDL.LU R140, [R1+0x27b4] ;  /* 0x0027b400018c7983 */ /* 0x002ea20000300800 */
[----:B------:R-:W-:-:S03]  /*967b0*/  ISETP.LT.AND P5, PT, R14, UR4, !P2 ;  /* 0x000000040e007c0c */ /* 0x000fc6000d7a1270 */
[----:B------:R-:W2:Y:S01]  /*967c0*/  LDL.LU R147, [R1+0x150] ;  /* 0x0001500001937983 */ /* 0x000ea20000300800 */
[----:B------:R-:W-:Y:S01]  /*967d0*/  ISETP.LT.AND P2, PT, R13, UR4, !P2 ;  /* 0x000000040d007c0c */ /* 0x000fe2000d741270 */
[----:B------:R-:W-:-:S04]  /*967e0*/  IMAD.WIDE R20, R141, 0x4, R4 ;  /* 0x000000048d147825 */ /* 0x000fc800078e0204 */
[C---:B------:R-:W-:Y:S01]  /*967f0*/  IMAD.WIDE R22, R141.reuse, 0x4, R6 ;  /* 0x000000048d167825 */ /* 0x040fe200078e0206 */
[----:B----4-:R1:W-:Y:S01]  /*96800*/  @P4 STG.E desc[UR6][R16.64], R143 ;  /* 0x0000008f10004986 */ /* 0x0103e2000c101906 */
[----:B------:R-:W-:Y:S02]  /*96810*/  ISETP.GE.AND P4, PT, R18, UR5, PT ;  /* 0x0000000512007c0c */ /* 0x000fe4000bf86270 */
[----:B------:R-:W-:-:S04]  /*96820*/  IMAD.WIDE R18, R141, 0x4, R2 ;  /* 0x000000048d127825 */ /* 0x000fc800078e0202 */
[--C-:B-1----:R-:W-:Y:S01]  /*96830*/  IMAD.WIDE R16, R144, 0x4, R8.reuse ;  /* 0x0000000490107825 */ /* 0x102fe200078e0208 */
[----:B------:R-:W4:Y:S04]  /*96840*/  LDL.LU R143, [R1+0x27bc] ;  /* 0x0027bc00018f7983 */ /* 0x000f280000300800 */
[----:B------:R-:W4:Y:S04]  /*96850*/  LDL.LU R146, [R1+0x110] ;  /* 0x0001100001927983 */ /* 0x000f280000300800 */
[----:B------:R-:W4:Y:S04]  /*96860*/  LDL.LU R144, [R1+0xf0] ;  /* 0x0000f00001907983 */ /* 0x000f280000300800 */
[----:B---3--:R1:W-:Y:S04]  /*96870*/  @P3 STG.E desc[UR6][R16.64], R142 ;  /* 0x0000008e10003986 */ /* 0x0083e8000c101906 */
[----:B------:R3:W-:Y:S04]  /*96880*/  @P6 STG.E desc[UR6][R18.64], R151 ;  /* 0x0000009712006986 */ /* 0x0007e8000c101906 */
[----:B------:R-:W-:Y:S04]  /*96890*/  @P1 STG.E desc[UR6][R20.64], R149 ;  /* 0x0000009514001986 */ /* 0x000fe8000c101906 */
[----:B-1----:R-:W4:Y:S01]  /*968a0*/  LDL.LU R142, [R1+0x234] ;  /* 0x00023400018e7983 */ /* 0x002f220000300800 */
[----:B---3--:R-:W-:-:S03]  /*968b0*/  IMAD.WIDE R18, R141, 0x4, R8 ;  /* 0x000000048d127825 */ /* 0x008fc600078e0208 */
[----:B------:R1:W-:Y:S04]  /*968c0*/  @P5 STG.E desc[UR6][R22.64], R145 ;  /* 0x0000009116005986 */ /* 0x0003e8000c101906 */
[----:B------:R3:W-:Y:S04]  /*968d0*/  @P2 STG.E desc[UR6][R18.64], R150 ;  /* 0x0000009612002986 */ /* 0x0007e8000c101906 */
[----:B-1----:R-:W4:Y:S04]  /*968e0*/  LDL.LU R145, [R1+0x204] ;  /* 0x0002040001917983 */ /* 0x002f280000300800 */
[----:B------:R-:W4:Y:S04]  /*968f0*/  LDL.LU R141, [R1+0x27c4] ;  /* 0x0027c400018d7983 */ /* 0x000f280000300800 */
[----:B---3--:R-:W3:Y:S01]  /*96900*/  LDL.LU R150, [R1+0x1e4] ;  /* 0x0001e40001967983 */ /* 0x008ee20000300800 */
        /* <DEDUP_REMOVED lines=11> */
[----:B------:R4:W-:Y:S03]  /*969c0*/  @P5 STG.E desc[UR6][R20.64], R147 ;  /* 0x0000009314005986 */ /* 0x0009e6000c101906 */
[----:B-1----:R-:W-:Y:S02]  /*969d0*/  IMAD.WIDE R16, R140, 0x4, R8 ;  /* 0x000000048c107825 */ /* 0x002fe400078e0208 */
[----:B------:R-:W2:Y:S04]  /*969e0*/  LDL.LU R140, [R1+0x27e0] ;  /* 0x0027e000018c7983 */ /* 0x000ea80000300800 */
[----:B------:R-:W2:Y:S01]  /*969f0*/  LDL.LU R151, [R1+0x1a4] ;  /* 0x0001a40001977983 */ /* 0x000ea20000300800 */
[----:B------:R-:W-:-:S03]  /*96a00*/  ISETP.LT.AND P3, PT, R12, UR4, !P4 ;  /* 0x000000040c007c0c */ /* 0x000fc6000e761270 */
[----:B------:R-:W2:Y:S01]  /*96a10*/  LDL.LU R148, [R1+0x184] ;  /* 0x0001840001947983 */ /* 0x000ea20000300800 */
[----:B----4-:R-:W-:-:S03]  /*96a20*/  IMAD.WIDE R20, R143, 0x4, R2 ;  /* 0x000000048f147825 */ /* 0x010fc600078e0202 */
[----:B------:R-:W4:Y:S04]  /*96a30*/  LDL.LU R147, [R1+0x154] ;  /* 0x0001540001937983 */ /* 0x000f280000300800 */
[----:B------:R1:W-:Y:S01]  /*96a40*/  @P1 STG.E desc[UR6][R18.64], R146 ;  /* 0x0000009212001986 */ /* 0x0003e2000c101906 */
[----:B------:R-:W-:-:S03]  /*96a50*/  ISETP.LT.AND P1, PT, R14, UR4, !P4 ;  /* 0x000000040e007c0c */ /* 0x000fc6000e721270 */
[----:B------:R1:W-:Y:S04]  /*96a60*/  @P0 STG.E desc[UR6][R16.64], R144 ;  /* 0x0000009010000986 */ /* 0x0003e8000c101906 */
[----:B-1----:R-:W4:Y:S04]  /*96a70*/  LDL.LU R146, [R1+0x114] ;  /* 0x0001140001927983 */ /* 0x002f280000300800 */
[----:B------:R-:W4:Y:S01]  /*96a80*/  LDL.LU R144, [R1+0xf4] ;  /* 0x0000f40001907983 */ /* 0x000f220000300800 */
[----:B------:R-:W-:-:S03]  /*96a90*/  IMAD.WIDE R16, R143, 0x4, R4 ;  /* 0x000000048f107825 */ /* 0x000fc600078e0204 */
[----:B------:R1:W-:Y:S01]  /*96aa0*/  @P6 STG.E desc[UR6][R20.64], R142 ;  /* 0x0000008e14006986 */ /* 0x0003e2000c101906 */
[----:B------:R-:W-:-:S03]  /*96ab0*/  IMAD.WIDE R18, R143, 0x4, R6 ;  /* 0x000000048f127825 */ /* 0x000fc600078e0206 */
[----:B-1----:R-:W4:Y:S04]  /*96ac0*/  LDL.LU R142, [R1+0x238] ;  /* 0x00023800018e7983 */ /* 0x002f280000300800 */
[----:B------:R1:W-:Y:S04]  /*96ad0*/  @P3 STG.E desc[UR6][R16.64], R145 ;  /* 0x0000009110003986 */ /* 0x0003e8000c101906 */
[----:B---3--:R3:W-:Y:S01]  /*96ae0*/  @P1 STG.E desc[UR6][R18.64], R150 ;  /* 0x0000009612001986 */ /* 0x0087e2000c101906 */
[----:B-1----:R-:W-:-:S03]  /*96af0*/  IMAD.WIDE R16, R143, 0x4, R8 ;  /* 0x000000048f107825 */ /* 0x002fc600078e0208 */
[----:B------:R-:W4:Y:S04]  /*96b00*/  LDL.LU R143, [R1+0x1a8] ;  /* 0x0001a800018f7983 */ /* 0x000f280000300800 */
[----:B------:R-:W4:Y:S04]  /*96b10*/  LDL.LU R145, [R1+0x27e4] ;  /* 0x0027e40001917983 */ /* 0x000f280000300800 */
[----:B------:R-:W4:Y:S04]  /*96b20*/  LDL.LU R149, [R1+0x208] ;  /* 0x0002080001957983 */ /* 0x000f280000300800 */
[----:B---3--:R-:W3:Y:S01]  /*96b30*/  LDL.LU R150, [R1+0x1e8] ;  /* 0x0001e80001967983 */ /* 0x008ee20000300800 */
[C---:B------:R-:W-:Y:S01]  /*96b40*/  VIADD R15, R10.reuse, 0x1cb ;  /* 0x000001cb0a0f7836 */ /* 0x040fe20000000000 */
[----:B------:R-:W-:Y:S01]  /*96b50*/  ISETP.LT.AND P4, PT, R13, UR4, !P4 ;  /* 0x000000040d007c0c */ /* 0x000fe2000e781270 */
[----:B------:R-:W-:-:S03]  /*96b60*/  VIADD R20, R10, 0x1cc ;  /* 0x000001cc0a147836 */ /* 0x000fc60000000000 */
[----:B------:R-:W-:-:S04]  /*96b70*/  ISETP.GE.AND P2, PT, R15, UR5, PT ;  /* 0x000000050f007c0c */ /* 0x000fc8000bf46270 */
[----:B------:R-:W-:Y:S02]  /*96b80*/  ISETP.LT.AND P5, PT, R11, UR4, !P2 ;  /* 0x000000040b007c0c */ /* 0x000fe4000d7a1270 */
[----:B------:R-:W-:Y:S02]  /*96b90*/  ISETP.LT.AND P6, PT, R12, UR4, !P2 ;  /* 0x000000040c007c0c */ /* 0x000fe4000d7c1270 */
[----:B------:R-:W-:Y:S02]  /*96ba0*/  ISETP.GE.AND P0, PT, R20, UR5, PT ;  /* 0x0000000514007c0c */ /* 0x000fe4000bf06270 */
[----:B------:R-:W-:Y:S01]  /*96bb0*/  ISETP.LT.AND P1, PT, R14, UR4, !P2 ;  /* 0x000000040e007c0c */ /* 0x000fe2000d721270 */
[----:B------:R-:W-:Y:S01]  /*96bc0*/  IMAD.WIDE R18, R141, 0x4, R2 ;  /* 0x000000048d127825 */ /* 0x000fe200078e0202 */
[----:B------:R-:W-:-:S03]  /*96bd0*/  ISETP.LT.AND P2, PT, R13, UR4, !P2 ;  /* 0x000000040d007c0c */ /* 0x000fc6000d741270 */
[----:B------:R-:W-:Y:S01]  /*96be0*/  IMAD.WIDE R20, R141, 0x4, R4 ;  /* 0x000000048d147825 */ /* 0x000fe200078e0204 */
[----:B--2---:R1:W-:Y:S01]  /*96bf0*/  @P4 STG.E desc[UR6][R16.64], R151 ;  /* 0x0000009710004986 */ /* 0x0043e2000c101906 */
[----:B------:R-:W-:-:S03]  /*96c00*/  ISETP.LT.AND P4, PT, R11, UR4, !P0 ;  /* 0x000000040b007c0c */ /* 0x000fc6000c781270 */
[----:B------:R2:W-:Y:S04]  /*96c10*/  @P5 STG.E desc[UR6][R18.64], R148 ;  /* 0x0000009412005986 */ /* 0x0005e8000c101906 */
[----:B----4-:R4:W-:Y:S01]  /*96c20*/  @P6 STG.E desc[UR6][R20.64], R147 ;  /* 0x0000009314006986 */ /* 0x0109e2000c101906 */
[----:B------:R-:W-:Y:S01]  /*96c30*/  ISETP.LT.AND P6, PT, R12, UR4, !P0 ;  /* 0x000000040c007c0c */ /* 0x000fe2000c7c1270 */
[C---:B-1----:R-:W-:Y:S02]  /*96c40*/  IMAD.WIDE R16, R141.reuse, 0x4, R6 ;  /* 0x000000048d107825 */ /* 0x042fe400078e0206 */
[----:B--2---:R-:W2:Y:S02]  /*96c50*/  LDL.LU R148, [R1+0x188] ;  /* 0x0001880001947983 */ /* 0x004ea40000300800 */
[----:B------:R-:W-:-:S02]  /*96c60*/  IMAD.WIDE R18, R141, 0x4, R8 ;  /* 0x000000048d127825 */ /* 0x000fc400078e0208 */
[----:B----4-:R-:W4:Y:S02]  /*96c70*/  LDL.LU R147, [R1+0x158] ;  /* 0x0001580001937983 */ /* 0x010f240000300800 */
[----:B------:R-:W-:Y:S01]  /*96c80*/  IMAD.WIDE R20, R140, 0x4, R2 ;  /* 0x000000048c147825 */ /* 0x000fe200078e0202 */
[----:B------:R-:W-:Y:S01]  /*96c90*/  ISETP.LT.AND P5, PT, R14, UR4, !P0 ;  /* 0x000000040e007c0c */ /* 0x000fe2000c7a1270 */
[----:B------:R-:W4:Y:S01]  /*96ca0*/  LDL.LU R141, [R1+0x27e8] ;  /* 0x0027e800018d7983 */ /* 0x000f220000300800 */
[----:B------:R-:W-:-:S03]  /*96cb0*/  ISETP.LT.AND P0, PT, R13, UR4, !P0 ;  /* 0x000000040d007c0c */ /* 0x000fc6000c701270 */
[----:B------:R1:W-:Y:S04]  /*96cc0*/  @P1 STG.E desc[UR6][R16.64], R146 ;  /* 0x0000009210001986 */ /* 0x0003e8000c101906 */
[----:B------:R1:W-:Y:S04]  /*96cd0*/  @P2 STG.E desc[UR6][R18.64], R144 ;  /* 0x0000009012002986 */ /* 0x0003e8000c101906 */
[----:B-1----:R-:W4:Y:S04]  /*96ce0*/  LDL.LU R146, [R1+0x118] ;  /* 0x0001180001927983 */ /* 0x002f280000300800 */
[----:B------:R1:W-:Y:S04]  /*96cf0*/  @P4 STG.E desc[UR6][R20.64], R142 ;  /* 0x0000008e14004986 */ /* 0x0003e8000c101906 */
[----:B------:R-:W4:Y:S01]  /*96d00*/  LDL.LU R144, [R1+0xf8] ;  /* 0x0000f80001907983 */ /* 0x000f220000300800 */
[----:B------:R-:W-:-:S03]  /*96d10*/  IMAD.WIDE R16, R140, 0x4, R4 ;  /* 0x000000048c107825 */ /* 0x000fc600078e0204 */
[----:B-1----:R-:W4:Y:S01]  /*96d20*/  LDL.LU R142, [R1+0x23c] ;  /* 0x00023c00018e7983 */ /* 0x002f220000300800 */
[----:B------:R-:W-:-:S04]  /*96d30*/  IMAD.WIDE R18, R140, 0x4, R6 ;  /* 0x000000048c127825 */ /* 0x000fc800078e0206 */
[----:B------:R-:W-:Y:S02]  /*96d40*/  IMAD.WIDE R20, R140, 0x4, R8 ;  /* 0x000000048c147825 */ /* 0x000fe400078e0208 */
[----:B------:R-:W4:Y:S04]  /*96d50*/  LDL.LU R140, [R1+0x27f4] ;  /* 0x0027f400018c7983 */ /* 0x000f280000300800 */
[----:B------:R-:W-:Y:S04]  /*96d60*/  @P6 STG.E desc[UR6][R16.64], R149 ;  /* 0x0000009510006986 */ /* 0x000fe8000c101906 */
[----:B---3--:R-:W-:Y:S04]  /*96d70*/  @P5 STG.E desc[UR6][R18.64], R150 ;  /* 0x0000009612005986 */ /* 0x008fe8000c101906 */
[----:B------:R1:W-:Y:S04]  /*96d80*/  @P0 STG.E desc[UR6][R20.64], R143 ;  /* 0x0000008f14000986 */ /* 0x0003e8000c101906 */
[----:B-1----:R-:W3:Y:S01]  /*96d90*/  LDL.LU R143, [R1+0x1ec] ;  /* 0x0001ec00018f7983 */ /* 0x002ee20000300800 */
[----:B------:R-:W-:-:S02]  /*96da0*/  VIADD R15, R10, 0x1cd ;  /* 0x000001cd0a0f7836 */ /* 0x000fc40000000000 */
[----:B------:R-:W-:Y:S01]  /*96db0*/  IMAD.WIDE R16, R145, 0x4, R2 ;  /* 0x0000000491107825 */ /* 0x000fe200078e0202 */
[----:B------:R-:W3:Y:S02]  /*96dc0*/  LDL.LU R149, [R1+0x1ac] ;  /* 0x0001ac0001957983 */ /* 0x000ee40000300800 */
[----:B------:R-:W-:Y:S01]  /*96dd0*/  ISETP.GE.AND P3, PT, R15, UR5, PT ;  /* 0x000000050f007c0c */ /* 0x000fe2000bf66270 */
[----:B------:R-:W-:Y:S01]  /*96de0*/  VIADD R15, R10, 0x1ce ;  /* 0x000001ce0a0f7836 */ /* 0x000fe20000000000 */
[----:B------:R-:W3:Y:S02]  /*96df0*/  LDL.LU R150, [R1+0x18c] ;  /* 0x00018c0001967983 */ /* 0x000ee40000300800 */
[----:B------:R-:W-:Y:S02]  /*96e00*/  ISETP.LT.AND P2, PT, R11, UR4, !P3 ;  /* 0x000000040b007c0c */ /* 0x000fe4000df41270 */
[----:B------:R-:W-:Y:S02]  /*96e10*/  ISETP.LT.AND P4, PT, R12, UR4, !P3 ;  /* 0x000000040c007c0c */ /* 0x000fe4000df81270 */
[----:B------:R-:W-:-:S02]  /*96e20*/  ISETP.GE.AND P1, PT, R15, UR5, PT ;  /* 0x000000050f007c0c */ /* 0x000fc4000bf26270 */
[----:B------:R-:W-:Y:S02]  /*96e30*/  ISETP.LT.AND P0, PT, R14, UR4, !P3 ;  /* 0x000000040e007c0c */ /* 0x000fe4000df01270 */
[----:B------:R-:W-:Y:S01]  /*96e40*/  ISETP.LT.AND P3, PT, R13, UR4, !P3 ;  /* 0x000000040d007c0c */ /* 0x000fe2000df61270 */
[----:B------:R-:W-:Y:S01]  /*96e50*/  IMAD.WIDE R18, R145, 0x4, R4 ;  /* 0x0000000491127825 */ /* 0x000fe200078e0204 */
[----:B------:R-:W-:Y:S02]  /*96e60*/  ISETP.LT.AND P6, PT, R11, UR4, !P1 ;  /* 0x000000040b007c0c */ /* 0x000fe4000cfc1270 */
[----:B------:R-:W-:Y:S01]  /*96e70*/  ISETP.LT.AND P5, PT, R12, UR4, !P1 ;  /* 0x000000040c007c0c */ /* 0x000fe2000cfa1270 */
[----:B--2---:R1:W-:Y:S04]  /*96e80*/  @P2 STG.E desc[UR6][R16.64], R148 ;  /* 0x0000009410002986 */ /* 0x0043e8000c101906 */
[----:B----4-:R2:W-:Y:S01]  /*96e90*/  @P4 STG.E desc[UR6][R18.64], R147 ;  /* 0x0000009312004986 */ /* 0x0105e2000c101906 */
[----:B------:R-:W-:Y:S01]  /*96ea0*/  ISETP.LT.AND P4, PT, R14, UR4, !P1 ;  /* 0x000000040e007c0c */ /* 0x000fe2000cf81270 */
[----:B------:R-:W-:-:S04]  /*96eb0*/  IMAD.WIDE R20, R141, 0x4, R2 ;  /* 0x000000048d147825 */ /* 0x000fc800078e0202 */
[C---:B-1----:R-:W-:Y:S01]  /*96ec0*/  IMAD.WIDE R16, R145.reuse, 0x4, R6 ;  /* 0x0000000491107825 */ /* 0x042fe200078e0206 */
[----:B------:R-:W4:Y:S03]  /*96ed0*/  LDL.LU R148, [R1+0x15c] ;  /* 0x00015c0001947983 */ /* 0x000f260000300800 */
[----:B--2---:R-:W-:Y:S01]  /*96ee0*/  IMAD.WIDE R18, R145, 0x4, R8 ;  /* 0x0000000491127825 */ /* 0x004fe200078e0208 */
[----:B------:R-:W2:Y:S04]  /*96ef0*/  LDL.LU R147, [R1+0x11c] ;  /* 0x00011c0001937983 */ /* 0x000ea80000300800 */
[----:B------:R1:W-:Y:S01]  /*96f00*/  @P0 STG.E desc[UR6][R16.64], R146 ;  /* 0x0000009210000986 */ /* 0x0003e2000c101906 */
[----:B------:R-:W-:-:S03]  /*96f10*/  IMAD.WIDE R22, R141, 0x4, R4 ;  /* 0x000000048d167825 */ /* 0x000fc600078e0204 */
[----:B------:R1:W-:Y:S04]  /*96f20*/  @P3 STG.E desc[UR6][R18.64], R144 ;  /* 0x0000009012003986 */ /* 0x0003e8000c101906 */
[----:B-1----:R-:W2:Y:S04]  /*96f30*/  LDL.LU R146, [R1+0xfc] ;  /* 0x0000fc0001927983 */ /* 0x002ea80000300800 */
[----:B------:R1:W-:Y:S04]  /*96f40*/  @P6 STG.E desc[UR6][R20.64], R142 ;  /* 0x0000008e14006986 */ /* 0x0003e8000c101906 */
[----:B------:R-:W2:Y:S01]  /*96f50*/  LDL.LU R144, [R1+0xc0] ;  /* 0x0000c00001907983 */ /* 0x000ea20000300800 */
[----:B------:R-:W-:-:S03]  /*96f60*/  IMAD.WIDE R16, R141, 0x4, R6 ;  /* 0x000000048d107825 */ /* 0x000fc600078e0206 */
[----:B-1----:R-:W2:Y:S04]  /*96f70*/  LDL.LU R142, [R1+0x2804] ;  /* 0x00280400018e7983 */ /* 0x002ea80000300800 */
[----:B------:R1:W-:Y:S04]  /*96f80*/  @P5 STG.E desc[UR6][R22.64], R171 ;  /* 0x000000ab16005986 */ /* 0x0003e8000c101906 */
[----:B-1----:R-:W2:Y:S04]  /*96f90*/  LDL.LU R171, [R1+0x2810] ;  /* 0x0028100001ab7983 */ /* 0x002ea80000300800 */
[----:B------:R-:W2:Y:S04]  /*96fa0*/  LDL.LU R145, [R1+0x90] ;  /* 0x0000900001917983 */ /* 0x000ea80000300800 */
[----:B---3--:R1:W-:Y:S02]  /*96fb0*/  @P4 STG.E desc[UR6][R16.64], R143 ;  /* 0x0000008f10004986 */ /* 0x0083e4000c101906 */
[----:B-1----:R-:W-:-:S02]  /*96fc0*/  IMAD.WIDE R16, R141, 0x4, R8 ;  /* 0x000000048d107825 */ /* 0x002fc400078e0208 */
[----:B------:R-:W3:Y:S04]  /*96fd0*/  LDL.LU R143, [R1+0x60] ;  /* 0x00006000018f7983 */ /* 0x000ee80000300800 */
[----:B------:R-:W3:Y:S01]  /*96fe0*/  LDL.LU R141, [R1+0x20] ;  /* 0x00002000018d7983 */ /* 0x000ee20000300800 */
[----:B------:R-:W-:Y:S01]  /*96ff0*/  VIADD R15, R10, 0x1cf ;  /* 0x000001cf0a0f7836 */ /* 0x000fe20000000000 */
[----:B------:R-:W-:-:S04]  /*97000*/  ISETP.LT.AND P1, PT, R13, UR4, !P1 ;  /* 0x000000040d007c0c */ /* 0x000fc8000cf21270 */
[----:B------:R-:W-:Y:S01]  /*97010*/  ISETP.GE.AND P2, PT, R15, UR5, PT ;  /* 0x000000050f007c0c */ /* 0x000fe2000bf46270 */
[----:B------:R-:W-:-:S03]  /*97020*/  VIADD R15, R10, 0x1d0 ;  /* 0x000001d00a0f7836 */ /* 0x000fc60000000000 */
[----:B------:R-:W-:Y:S01]  /*97030*/  ISETP.LT.AND P6, PT, R11, UR4, !P2 ;  /* 0x000000040b007c0c */ /* 0x000fe2000d7c1270 */
[----:B------:R-:W-:Y:S01]  /*97040*/  VIADD R18, R10, 0x1d1 ;  /* 0x000001d10a127836 */ /* 0x000fe20000000000 */
[----:B------:R-:W-:Y:S02]  /*97050*/  ISETP.LT.AND P3, PT, R12, UR4, !P2 ;  /* 0x000000040c007c0c */ /* 0x000fe4000d761270 */
[----:B------:R-:W-:Y:S02]  /*97060*/  ISETP.LT.AND P5, PT, R14, UR4, !P2 ;  /* 0x000000040e007c0c */ /* 0x000fe4000d7a1270 */
[----:B------:R-:W-:Y:S02]  /*97070*/  ISETP.GE.AND P0, PT, R15, UR5, PT ;  /* 0x000000050f007c0c */ /* 0x000fe4000bf06270 */
[----:B------:R-:W-:Y:S01]  /*97080*/  ISETP.GE.AND P4, PT, R18, UR5, PT ;  /* 0x0000000512007c0c */ /* 0x000fe2000bf86270 */
[C---:B------:R-:W-:Y:S01]  /*97090*/  IMAD.WIDE R18, R140.reuse, 0x4, R2 ;  /* 0x000000048c127825 */ /* 0x040fe200078e0202 */
[----:B------:R-:W-:Y:S01]  /*970a0*/  ISETP.LT.AND P2, PT, R13, UR4, !P2 ;  /* 0x000000040d007c0c */ /* 0x000fe2000d741270 */
[----:B------:R-:W-:Y:S02]  /*970b0*/  @P1 STG.E desc[UR6][R16.64], R149 ;  /* 0x0000009510001986 */ /* 0x000fe4000c101906 */
[----:B------:R-:W-:Y:S01]  /*970c0*/  IMAD.WIDE R20, R140, 0x4, R4 ;  /* 0x000000048c147825 */ /* 0x000fe200078e0204 */
[----:B------:R-:W-:-:S03]  /*970d0*/  ISETP.LT.AND P1, PT, R11, UR4, !P0 ;  /* 0x000000040b007c0c */ /* 0x000fc6000c721270 */
[C---:B------:R-:W-:Y:S01]  /*970e0*/  IMAD.WIDE R22, R140.reuse, 0x4, R6 ;  /* 0x000000048c167825 */ /* 0x040fe200078e0206 */
[----:B------:R1:W-:Y:S03]  /*970f0*/  @P6 STG.E desc[UR6][R18.64], R150 ;  /* 0x0000009612006986 */ /* 0x0003e6000c101906 */
[----:B-1----:R-:W-:Y:S02]  /*97100*/  IMAD.WIDE R18, R140, 0x4, R8 ;  /* 0x000000048c127825 */ /* 0x002fe400078e0208 */
[----:B------:R-:W3:Y:S04]  /*97110*/  LDL.LU R140, [R1+0x2814] ;  /* 0x00281400018c7983 */ /* 0x000ee80000300800 */
[----:B----4-:R-:W-:Y:S01]  /*97120*/  @P3 STG.E desc[UR6][R20.64], R148 ;  /* 0x0000009414003986 */ /* 0x010fe2000c101906 */
[----:B------:R-:W-:-:S03]  /*97130*/  ISETP.LT.AND P3, PT, R14, UR4, !P0 ;  /* 0x000000040e007c0c */ /* 0x000fc6000c761270 */
[----:B--2---:R-:W-:Y:S01]  /*97140*/  @P5 STG.E desc[UR6][R22.64], R147 ;  /* 0x0000009316005986 */ /* 0x004fe2000c101906 */
[----:B------:R-:W-:Y:S02]  /*97150*/  ISETP.LT.AND P5, PT, R12, UR4, !P0 ;  /* 0x000000040c007c0c */ /* 0x000fe4000c7a1270 */
[----:B------:R-:W-:Y:S01]  /*97160*/  ISETP.LT.AND P0, PT, R13, UR4, !P0 ;  /* 0x000000040d007c0c */ /* 0x000fe2000c701270 */
[----:B------:R1:W-:Y:S04]  /*97170*/  @P2 STG.E desc[UR6][R18.64], R146 ;  /* 0x0000009212002986 */ /* 0x0003e8000c101906 */
[----:B-1----:R-:W2:Y:S01]  /*97180*/  LDL.LU R146, [R1+0xc4] ;  /* 0x0000c40001927983 */ /* 0x002ea20000300800 */
[----:B------:R-:W-:-:S04]  /*97190*/  IMAD.WIDE R16, R142, 0x4, R2 ;  /* 0x000000048e107825 */ /* 0x000fc800078e0202 */
[C---:B------:R-:W-:Y:S01]  /*971a0*/  IMAD.WIDE R18, R142.reuse, 0x4, R4 ;  /* 0x000000048e127825 */ /* 0x040fe200078e0204 */
[----:B------:R1:W-:Y:S03]  /*971b0*/  @P1 STG.E desc[UR6][R16.64], R144 ;  /* 0x0000009010001986 */ /* 0x0003e6000c101906 */
[C---:B------:R-:W-:Y:S01]  /*971c0*/  IMAD.WIDE R20, R142.reuse, 0x4, R6 ;  /* 0x000000048e147825 */ /* 0x040fe200078e0206 */
[----:B-1----:R-:W4:Y:S03]  /*971d0*/  LDL.LU R144, [R1+0x94] ;  /* 0x0000940001907983 */ /* 0x002f260000300800 */
[----:B------:R-:W-:Y:S01]  /*971e0*/  IMAD.WIDE R16, R142, 0x4, R8 ;  /* 0x000000048e107825 */ /* 0x000fe200078e0208 */
[----:B------:R-:W-:Y:S04]  /*971f0*/  @P5 STG.E desc[UR6][R18.64], R145 ;  /* 0x0000009112005986 */ /* 0x000fe8000c101906 */
[----:B------:R-:W4:Y:S04]  /*97200*/  LDL.LU R142, [R1+0x281c] ;  /* 0x00281c00018e7983 */ /* 0x000f280000300800 */
[----:B---3--:R1:W-:Y:S04]  /*97210*/  @P3 STG.E desc[UR6][R20.64], R143 ;  /* 0x0000008f14003986 */ /* 0x0083e8000c101906 */
[----:B------:R3:W-:Y:S04]  /*97220*/  @P0 STG.E desc[UR6][R16.64], R141 ;  /* 0x0000008d10000986 */ /* 0x0007e8000c101906 */
[----:B-1----:R-:W4:Y:S04]  /*97230*/  LDL.LU R143, [R1+0x64] ;  /* 0x00006400018f7983 */ /* 0x002f280000300800 */
[----:B---3--:R-:W3:Y:S01]  /*97240*/  LDL.LU R141, [R1+0x24] ;  /* 0x00002400018d7983 */ /* 0x008ee20000300800 */
[----:B------:R-:W-:Y:S01]  /*97250*/  ISETP.LT.AND P6, PT, R11, UR4, !P4 ;  /* 0x000000040b007c0c */ /* 0x000fe2000e7c1270 */
[----:B------:R-:W-:Y:S01]  /*97260*/  VIADD R15, R10, 0x1d2 ;  /* 0x000001d20a0f7836 */ /* 0x000fe20000000000 */
[----:B------:R-:W-:-:S02]  /*97270*/  ISETP.LT.AND P1, PT, R12, UR4, !P4 ;  /* 0x000000040c007c0c */ /* 0x000fc4000e721270 */
[----:B------:R-:W-:Y:S01]  /*97280*/  ISETP.LT.AND P3, PT, R14, UR4, !P4 ;  /* 0x000000040e007c0c */ /* 0x000fe2000e761270 */
[----:B------:R-:W-:Y:S01]  /*97290*/  IMAD.WIDE R18, R171, 0x4, R2 ;  /* 0x00000004ab127825 */ /* 0x000fe200078e0202 */
[----:B------:R-:W-:Y:S02]  /*972a0*/  ISETP.GE.AND P2, PT, R15, UR5, PT ;  /* 0x000000050f007c0c */ /* 0x000fe4000bf46270 */
[----:B------:R-:W-:Y:S01]  /*972b0*/  ISETP.LT.AND P4, PT, R13, UR4, !P4 ;  /* 0x000000040d007c0c */ /* 0x000fe2000e781270 */
[----:B------:R-:W-:Y:S01]  /*972c0*/  IMAD.WIDE R16, R171, 0x4, R4 ;  /* 0x00000004ab107825 */ /* 0x000fe200078e0204 */
[----:B------:R-:W-:-:S03]  /*972d0*/  ISETP.LT.AND P5, PT, R11, UR4, !P2 ;  /* 0x000000040b007c0c */ /* 0x000fc6000d7a1270 */
[----:B------:R1:W-:Y:S01]  /*972e0*/  @P6 STG.E desc[UR6][R18.64], R240 ;  /* 0x000000f012006986 */ /* 0x0003e2000c101906 */
[----:B------:R-:W-:-:S03]  /*972f0*/  ISETP.LT.AND P6, PT, R12, UR4, !P2 ;  /* 0x000000040c007c0c */ /* 0x000fc6000d7c1270 */
[----:B------:R1:W-:Y:S02]  /*97300*/  @P1 STG.E desc[UR6][R16.64], R236 ;  /* 0x000000ec10001986 */ /* 0x0003e4000c101906 */
[----:B-1----:R-:W-:-:S04]  /*97310*/  IMAD.WIDE R18, R171, 0x4, R6 ;  /* 0x00000004ab127825 */ /* 0x002fc800078e0206 */
[----:B------:R-:W-:Y:S01]  /*97320*/  IMAD.WIDE R16, R171, 0x4, R8 ;  /* 0x00000004ab107825 */ /* 0x000fe200078e0208 */
[----:B------:R1:W-:Y:S01]  /*97330*/  @P3 STG.E desc[UR6][R18.64], R232 ;  /* 0x000000e812003986 */ /* 0x0003e2000c101906 */
[----:B------:R-:W-:Y:S02]  /*97340*/  ISETP.LT.AND P3, PT, R14, UR4, !P2 ;  /* 0x000000040e007c0c */ /* 0x000fe4000d761270 */
[----:B------:R-:W-:Y:S01]  /*97350*/  ISETP.LT.AND P2, PT, R13, UR4, !P2 ;  /* 0x000000040d007c0c */ /* 0x000fe2000d741270 */
[C---:B------:R-:W-:Y:S01]  /*97360*/  IMAD.WIDE R20, R140.reuse, 0x4, R4 ;  /* 0x000000048c147825 */ /* 0x040fe200078e0204 */
[----:B------:R-:W3:Y:S03]  /*97370*/  LDL.LU R171, [R1+0x2828] ;  /* 0x0028280001ab7983 */ /* 0x000ee60000300800 */
[C---:B-1----:R-:W-:Y:S01]  /*97380*/  IMAD.WIDE R18, R140.reuse, 0x4, R2 ;  /* 0x000000048c127825 */ /* 0x042fe200078e0202 */
[----:B------:R1:W-:Y:S03]  /*97390*/  @P4 STG.E desc[UR6][R16.64], R228 ;  /* 0x000000e410004986 */ /* 0x0003e6000c101906 */
[C---:B-1----:R-:W-:Y:S01]  /*973a0*/  IMAD.WIDE R16, R140.reuse, 0x4, R6 ;  /* 0x000000048c107825 */ /* 0x042fe200078e0206 */
[----:B--2---:R1:W-:Y:S03]  /*973b0*/  @P5 STG.E desc[UR6][R18.64], R146 ;  /* 0x0000009212005986 */ /* 0x0043e6000c101906 */
[----:B-1----:R-:W-:Y:S01]  /*973c0*/  IMAD.WIDE R18, R140, 0x4, R8 ;  /* 0x000000048c127825 */ /* 0x002fe200078e0208 */
[----:B----4-:R1:W-:Y:S04]  /*973d0*/  @P6 STG.E desc[UR6][R20.64], R144 ;  /* 0x0000009014006986 */ /* 0x0103e8000c101906 */
[----:B-1----:R-:W2:Y:S04]  /*973e0*/  LDL.LU R144, [R1+0xc8] ;  /* 0x0000c80001907983 */ /* 0x002ea80000300800 */
[----:B------:R-:W4:Y:S04]  /*973f0*/  LDL.LU R140, [R1+0x98] ;  /* 0x00009800018c7983 */ /* 0x000f280000300800 */
[----:B------:R-:W4:Y:S04]  /*97400*/  LDL.LU R145, [R1+0x2834] ;  /* 0x0028340001917983 */ /* 0x000f280000300800 */
[----:B------:R-:W4:Y:S04]  /*97410*/  LDL.LU R147, [R1+0x68] ;  /* 0x0000680001937983 */ /* 0x000f280000300800 */
[----:B------:R-:W-:Y:S04]  /*97420*/  @P3 STG.E desc[UR6][R16.64], R143 ;  /* 0x0000008f10003986 */ /* 0x000fe8000c101906 */
[----:B---3--:R1:W-:Y:S04]  /*97430*/  @P2 STG.E desc[UR6][R18.64], R141 ;  /* 0x0000008d12002986 */ /* 0x0083e8000c101906 */
[----:B-1----:R-:W3:Y:S01]  /*97440*/  LDL.LU R141, [R1+0x28] ;  /* 0x00002800018d7983 */ /* 0x002ee20000300800 */
[----:B------:R-:W-:-:S02]  /*97450*/  VIADD R22, R10, 0x1d3 ;  /* 0x000001d30a167836 */ /* 0x000fc40000000000 */
[----:B------:R-:W-:Y:S01]  /*97460*/  VIADD R15, R10, 0x1d4 ;  /* 0x000001d40a0f7836 */ /* 0x000fe20000000000 */
[----:B------:R-:W3:Y:S02]  /*97470*/  LDL.LU R143, [R1+0x6c] ;  /* 0x00006c00018f7983 */ /* 0x000ee40000300800 */
[----:B------:R-:W-:-:S04]  /*97480*/  ISETP.GE.AND P0, PT, R22, UR5, PT ;  /* 0x0000000516007c0c */ /* 0x000fc8000bf06270 */
[----:B------:R-:W-:Y:S02]  /*97490*/  ISETP.LT.AND P4, PT, R11, UR4, !P0 ;  /* 0x000000040b007c0c */ /* 0x000fe4000c781270 */
[----:B------:R-:W-:Y:S02]  /*974a0*/  ISETP.LT.AND P6, PT, R12, UR4, !P0 ;  /* 0x000000040c007c0c */ /* 0x000fe4000c7c1270 */
[----:B------:R-:W-:Y:S02]  /*974b0*/  ISETP.LT.AND P5, PT, R14, UR4, !P0 ;  /* 0x000000040e007c0c */ /* 0x000fe4000c7a1270 */
[----:B------:R-:W-:Y:S01]  /*974c0*/  ISETP.LT.AND P0, PT, R13, UR4, !P0 ;  /* 0x000000040d007c0c */ /* 0x000fe2000c701270 */
[----:B------:R-:W-:Y:S01]  /*974d0*/  IMAD.WIDE R20, R142, 0x4, R2 ;  /* 0x000000048e147825 */ /* 0x000fe200078e0202 */
[----:B------:R-:W-:-:S03]  /*974e0*/  ISETP.GE.AND P1, PT, R15, UR5, PT ;  /* 0x000000050f007c0c */ /* 0x000fc6000bf26270 */
[C---:B------:R-:W-:Y:S01]  /*974f0*/  IMAD.WIDE R16, R142.reuse, 0x4, R4 ;  /* 0x000000048e107825 */ /* 0x040fe200078e0204 */
[----:B------:R-:W-:Y:S01]  /*97500*/  ISETP.LT.AND P2, PT, R11, UR4, !P1 ;  /* 0x000000040b007c0c */ /* 0x000fe2000cf41270 */
[----:B------:R1:W-:Y:S02]  /*97510*/  @P4 STG.E desc[UR6][R20.64], R241 ;  /* 0x000000f114004986 */ /* 0x0003e4000c101906 */
[----:B------:R-:W-:Y:S01]  /*97520*/  IMAD.WIDE R18, R142, 0x4, R6 ;  /* 0x000000048e127825 */ /* 0x000fe200078e0206 */
[----:B------:R-:W-:Y:S01]  /*97530*/  ISETP.LT.AND P4, PT, R12, UR4, !P1 ;  /* 0x000000040c007c0c */ /* 0x000fe2000cf81270 */
[----:B------:R1:W-:Y:S04]  /*97540*/  @P6 STG.E desc[UR6][R16.64], R237 ;  /* 0x000000ed10006986 */ /* 0x0003e8000c101906 */
[----:B------:R1:W-:Y:S02]  /*97550*/  @P5 STG.E desc[UR6][R18.64], R233 ;  /* 0x000000e912005986 */ /* 0x0003e4000c101906 */
[----:B-1----:R-:W-:-:S02]  /*97560*/  IMAD.WIDE R20, R142, 0x4, R8 ;  /* 0x000000048e147825 */ /* 0x002fc400078e0208 */
[----:B------:R-:W3:Y:S04]  /*97570*/  LDL.LU R142, [R1+0x283c] ;  /* 0x00283c00018e7983 */ /* 0x000ee80000300800 */
[----:B------:R-:W-:Y:S01]  /*97580*/  @P0 STG.E desc[UR6][R20.64], R229 ;  /* 0x000000e514000986 */ /* 0x000fe2000c101906 */
[----:B------:R-:W-:Y:S01]  /*97590*/  ISETP.LT.AND P0, PT, R14, UR4, !P1 ;  /* 0x000000040e007c0c */ /* 0x000fe2000cf01270 */
[----:B------:R-:W-:Y:S01]  /*975a0*/  IMAD.WIDE R16, R171, 0x4, R2 ;  /* 0x00000004ab107825 */ /* 0x000fe200078e0202 */
[----:B------:R-:W-:Y:S01]  /*975b0*/  ISETP.LT.AND P1, PT, R13, UR4, !P1 ;  /* 0x000000040d007c0c */ /* 0x000fe2000cf21270 */
[----:B------:R-:W3:Y:S02]  /*975c0*/  LDL.LU R146, [R1+0xcc] ;  /* 0x0000cc0001927983 */ /* 0x000ee40000300800 */
[----:B------:R-:W-:-:S02]  /*975d0*/  IMAD.WIDE R18, R171, 0x4, R4 ;  /* 0x00000004ab127825 */ /* 0x000fc400078e0204 */
[----:B--2---:R1:W-:Y:S04]  /*975e0*/  @P2 STG.E desc[UR6][R16.64], R144 ;  /* 0x0000009010002986 */ /* 0x0043e8000c101906 */
[----:B----4-:R2:W-:Y:S01]  /*975f0*/  @P4 STG.E desc[UR6][R18.64], R140 ;  /* 0x0000008c12004986 */ /* 0x0105e2000c101906 */
[----:B-1----:R-:W-:-:S03]  /*97600*/  IMAD.WIDE R16, R171, 0x4, R6 ;  /* 0x00000004ab107825 */ /* 0x002fc600078e0206 */
[----:B------:R-:W4:Y:S01]  /*97610*/  LDL.LU R144, [R1+0x9c] ;  /* 0x00009c0001907983 */ /* 0x000f220000300800 */
[----:B--2---:R-:W-:-:S03]  /*97620*/  IMAD.WIDE R18, R171, 0x4, R8 ;  /* 0x00000004ab127825 */ /* 0x004fc600078e0208 */
[----:B------:R-:W2:Y:S04]  /*97630*/  LDL.LU R140, [R1+0x284c] ;  /* 0x00284c00018c7983 */ /* 0x000ea80000300800 */
[----:B------:R-:W-:Y:S04]  /*97640*/  @P0 STG.E desc[UR6][R16.64], R147 ;  /* 0x0000009310000986 */ /* 0x000fe8000c101906 */
[----:B------:R-:W2:Y:S04]  /*97650*/  LDL.LU R171, [R1+0x2850] ;  /* 0x0028500001ab7983 */ /* 0x000ea80000300800 */
[----:B---3--:R1:W-:Y:S04]  /*97660*/  @P1 STG.E desc[UR6][R18.64], R141 ;  /* 0x0000008d12001986 */ /* 0x0083e8000c101906 */
[----:B-1----:R-:W3:Y:S01]  /*97670*/  LDL.LU R141, [R1+0x2c] ;  /* 0x00002c00018d7983 */ /* 0x002ee20000300800 */
[----:B------:R-:W-:-:S05]  /*97680*/  VIADD R15, R10, 0x1d5 ;  /* 0x000001d50a0f7836 */ /* 0x000fca0000000000 */
[----:B------:R-:W-:-:S04]  /*97690*/  ISETP.GE.AND P3, PT, R15, UR5, PT ;  /* 0x000000050f007c0c */ /* 0x000fc8000bf66270 */
[----:B------:R-:W-:Y:S02]  /*976a0*/  ISETP.LT.AND P6, PT, R11, UR4, !P3 ;  /* 0x000000040b007c0c */ /* 0x000fe4000dfc1270 */
[----:B------:R-:W-:Y:S02]  /*976b0*/  ISETP.LT.AND P5, PT, R12, UR4, !P3 ;  /* 0x000000040c007c0c */ /* 0x000fe4000dfa1270 */
[----:B------:R-:W-:Y:S01]  /*976c0*/  ISETP.LT.AND P4, PT, R14, UR4, !P3 ;  /* 0x000000040e007c0c */ /* 0x000fe2000df81270 */
[----:B------:R-:W-:Y:S01]  /*976d0*/  VIADD R15, R10, 0x1d6 ;  /* 0x000001d60a0f7836 */ /* 0x000fe20000000000 */
[----:B------:R-:W-:Y:S01]  /*976e0*/  ISETP.LT.AND P3, PT, R13, UR4, !P3 ;  /* 0x000000040d007c0c */ /* 0x000fe2000df61270 */
[----:B------:R-:W-:-:S04]  /*976f0*/  IMAD.WIDE R20, R145, 0x4, R2 ;  /* 0x0000000491147825 */ /* 0x000fc800078e0202 */
[----:B------:R-:W-:Y:S01]  /*97700*/  IMAD.WIDE R22, R145, 0x4, R4 ;  /* 0x0000000491167825 */ /* 0x000fe200078e0204 */
[----:B------:R-:W-:-:S03]  /*97710*/  ISETP.GE.AND P2, PT, R15, UR5, PT ;  /* 0x000000050f007c0c */ /* 0x000fc6000bf46270 */
[----:B------:R-:W-:Y:S01]  /*97720*/  IMAD.WIDE R16, R145, 0x4, R6 ;  /* 0x0000000491107825 */ /* 0x000fe200078e0206 */
[----:B------:R-:W-:Y:S03]  /*97730*/  @P6 STG.E desc[UR6][R20.64], R242 ;  /* 0x000000f214006986 */ /* 0x000fe6000c101906 */
[----:B------:R-:W-:Y:S01]  /*97740*/  VIADD R24, R10, 0x1d7 ;  /* 0x000001d70a187836 */ /* 0x000fe20000000000 */
[----:B------:R-:W-:Y:S01]  /*97750*/  @P5 STG.E desc[UR6][R22.64], R238 ;  /* 0x000000ee16005986 */ /* 0x000fe2000c101906 */
[----:B------:R-:W-:-:S03]  /*97760*/  ISETP.LT.AND P6, PT, R11, UR4, !P2 ;  /* 0x000000040b007c0c */ /* 0x000fc6000d7c1270 */
[----:B------:R1:W-:Y:S01]  /*97770*/  @P4 STG.E desc[UR6][R16.64], R234 ;  /* 0x000000ea10004986 */ /* 0x0003e2000c101906 */
[----:B------:R-:W-:Y:S02]  /*97780*/  ISETP.LT.AND P1, PT, R12, UR4, !P2 ;  /* 0x000000040c007c0c */ /* 0x000fe4000d721270 */
[----:B------:R-:W-:Y:S02]  /*97790*/  ISETP.GE.AND P0, PT, R24, UR5, PT ;  /* 0x0000000518007c0c */ /* 0x000fe4000bf06270 */
[----:B------:R-:W-:Y:S02]  /*977a0*/  ISETP.LT.AND P5, PT, R14, UR4, !P2 ;  /* 0x000000040e007c0c */ /* 0x000fe4000d7a1270 */
[----:B------:R-:W-:Y:S01]  /*977b0*/  ISETP.LT.AND P2, PT, R13, UR4, !P2 ;  /* 0x000000040d007c0c */ /* 0x000fe2000d741270 */
[----:B-1----:R-:W-:-:S05]  /*977c0*/  IMAD.WIDE R16, R145, 0x4, R8 ;  /* 0x0000000491107825 */ /* 0x002fca00078e0208 */
[----:B------:R1:W-:Y:S01]  /*977d0*/  @P3 STG.E desc[UR6][R16.64], R230 ;  /* 0x000000e610003986 */ /* 0x0003e2000c101906 */
[----:B------:R-:W-:Y:S01]  /*977e0*/  ISETP.LT.AND P3, PT, R11, UR4, !P0 ;  /* 0x000000040b007c0c */ /* 0x000fe2000c761270 */
[----:B------:R-:W-:-:S04]  /*977f0*/  IMAD.WIDE R18, R142, 0x4, R2 ;  /* 0x000000048e127825 */ /* 0x000fc800078e0202 */
[----:B------:R-:W-:-:S04]  /*97800*/  IMAD.WIDE R20, R142, 0x4, R4 ;  /* 0x000000048e147825 */ /* 0x000fc800078e0204 */
[----:B------:R-:W-:-:S04]  /*97810*/  IMAD.WIDE R22, R142, 0x4, R6 ;  /* 0x000000048e167825 */ /* 0x000fc800078e0206 */
[----:B-1----:R-:W-:Y:S02]  /*97820*/  IMAD.WIDE R16, R142, 0x4, R8 ;  /* 0x000000048e107825 */ /* 0x002fe400078e0208 */
[----:B------:R-:W3:Y:S02]  /*97830*/  LDL.LU R142, [R1+0x2854] ;  /* 0x00285400018e7983 */ /* 0x000ee40000300800 */
[----:B------:R-:W-:Y:S02]  /*97840*/  VIADD R15, R10, 0x1d8 ;  /* 0x000001d80a0f7836 */ /* 0x000fe40000000000 */
[----:B------:R2:W-:Y:S03]  /*97850*/  @P6 STG.E desc[UR6][R18.64], R146 ;  /* 0x0000009212006986 */ /* 0x0005e6000c101906 */
[----:B------:R-:W-:-:S04]  /*97860*/  ISETP.GE.AND P4, PT, R15, UR5, PT ;  /* 0x000000050f007c0c */ /* 0x000fc8000bf86270 */
[----:B------:R-:W-:Y:S01]  /*97870*/  ISETP.LT.AND P6, PT, R11, UR4, !P4 ;  /* 0x000000040b007c0c */ /* 0x000fe2000e7c1270 */
[----:B----4-:R1:W-:Y:S01]  /*97880*/  @P1 STG.E desc[UR6][R20.64], R144 ;  /* 0x0000009014001986 */ /* 0x0103e2000c101906 */
[----:B--2---:R-:W-:-:S03]  /*97890*/  IMAD.WIDE R18, R140, 0x4, R2 ;  /* 0x000000048c127825 */ /* 0x004fc600078e0202 */
[----:B------:R-:W-:Y:S01]  /*978a0*/  @P5 STG.E desc[UR6][R22.64], R143 ;  /* 0x0000008f16005986 */ /* 0x000fe2000c101906 */
[----:B------:R-:W-:Y:S02]  /*978b0*/  ISETP.LT.AND P5, PT, R12, UR4, !P0 ;  /* 0x000000040c007c0c */ /* 0x000fe4000c7a1270 */
[----:B------:R-:W-:Y:S02]  /*978c0*/  ISETP.LT.AND P1, PT, R14, UR4, !P0 ;  /* 0x000000040e007c0c */ /* 0x000fe4000c721270 */
[----:B------:R-:W-:Y:S01]  /*978d0*/  ISETP.LT.AND P0, PT, R13, UR4, !P0 ;  /* 0x000000040d007c0c */ /* 0x000fe2000c701270 */
[----:B-1----:R-:W-:Y:S01]  /*978e0*/  IMAD.WIDE R20, R140, 0x4, R8 ;  /* 0x000000048c147825 */ /* 0x002fe200078e0208 */
[----:B---3--:R1:W-:Y:S04]  /*978f0*/  @P2 STG.E desc[UR6][R16.64], R141 ;  /* 0x0000008d10002986 */ /* 0x0083e8000c101906 */
[----:B------:R2:W-:Y:S01]  /*97900*/  @P3 STG.E desc[UR6][R18.64], R243 ;  /* 0x000000f312003986 */ /* 0x0005e2000c101906 */
[----:B------:R-:W-:Y:S01]  /*97910*/  ISETP.LT.AND P3, PT, R12, UR4, !P4 ;  /* 0x000000040c007c0c */ /* 0x000fe2000e761270 */
[----:B-1----:R-:W-:-:S04]  /*97920*/  IMAD.WIDE R16, R140, 0x4, R4 ;  /* 0x000000048c107825 */ /* 0x002fc800078e0204 */
[----:B--2---:R-:W-:Y:S02]  /*97930*/  IMAD.WIDE R18, R140, 0x4, R6 ;  /* 0x000000048c127825 */ /* 0x004fe400078e0206 */
[----:B------:R-:W2:Y:S04]  /*97940*/  LDL.LU R140, [R1+0x285c] ;  /* 0x00285c00018c7983 */ /* 0x000ea80000300800 */
[----:B------:R1:W-:Y:S04]  /*97950*/  @P5 STG.E desc[UR6][R16.64], R239 ;  /* 0x000000ef10005986 */ /* 0x0003e8000c101906 */
[----:B------:R3:W-:Y:S04]  /*97960*/  @P1 STG.E desc[UR6][R18.64], R235 ;  /* 0x000000eb12001986 */ /* 0x0007e8000c101906 */
[----:B------:R-:W-:Y:S01]  /*97970*/  @P0 STG.E desc[UR6][R20.64], R231 ;  /* 0x000000e714000986 */ /* 0x000fe2000c101906 */
[----:B-1----:R-:W-:-:S04]  /*97980*/  IMAD.WIDE R16, R171, 0x4, R2 ;  /* 0x00000004ab107825 */ /* 0x002fc800078e0202 */
[C---:B---3--:R-:W-:Y:S01]  /*97990*/  IMAD.WIDE R18, R171.reuse, 0x4, R4 ;  /* 0x00000004ab127825 */ /* 0x048fe200078e0204 */
[----:B------:R1:W-:Y:S04]  /*979a0*/  @P6 STG.E desc[UR6][R16.64], R224 ;  /* 0x000000e010006986 */ /* 0x0003e8000c101906 */
[----:B------:R3:W-:Y:S01]  /*979b0*/  @P3 STG.E desc[UR6][R18.64], R220 ;  /* 0x000000dc12003986 */ /* 0x0007e2000c101906 */
[----:B-1----:R-:W-:-:S04]  /*979c0*/  IMAD.WIDE R16, R171, 0x4, R6 ;  /* 0x00000004ab107825 */ /* 0x002fc800078e0206 */
[----:B---3--:R-:W-:Y:S02]  /*979d0*/  IMAD.WIDE R18, R171, 0x4, R8 ;  /* 0x00000004ab127825 */ /* 0x008fe400078e0208 */
[----:B------:R-:W3:Y:S02]  /*979e0*/  LDL.LU R171, [R1+0x2860] ;  /* 0x0028600001ab7983 */ /* 0x000ee40000300800 */
[----:B------:R-:W-:Y:S01]  /*979f0*/  VIADD R15, R10, 0x1d9 ;  /* 0x000001d90a0f7836 */ /* 0x000fe20000000000 */
[----:B------:R-:W-:Y:S01]  /*97a00*/  ISETP.LT.AND P1, PT, R14, UR4, !P4 ;  /* 0x000000040e007c0c */ /* 0x000fe2000e721270 */
[----:B------:R-:W4:Y:S01]  /*97a10*/  LDL.LU R141, [R1+0x2858] ;  /* 0x00285800018d7983 */ /* 0x000f220000300800 */
[----:B------:R-:W-:Y:S02]  /*97a20*/  ISETP.LT.AND P4, PT, R13, UR4, !P4 ;  /* 0x000000040d007c0c */ /* 0x000fe4000e781270 */
[----:B------:R-:W-:Y:S01]  /*97a30*/  ISETP.GE.AND P2, PT, R15, UR5, PT ;  /* 0x000000050f007c0c */ /* 0x000fe2000bf46270 */
[----:B------:R-:W-:-:S03]  /*97a40*/  VIADD R22, R10, 0x1da ;  /* 0x000001da0a167836 */ /* 0x000fc60000000000 */
[----:B------:R-:W-:Y:S02]  /*97a50*/  ISETP.LT.AND P5, PT, R11, UR4, !P2 ;  /* 0x000000040b007c0c */ /* 0x000fe4000d7a1270 */
[----:B------:R-:W-:Y:S02]  /*97a60*/  ISETP.LT.AND P6, PT, R12, UR4, !P2 ;  /* 0x000000040c007c0c */ /* 0x000fe4000d7c1270 */
[----:B------:R-:W-:Y:S01]  /*97a70*/  ISETP.GE.AND P0, PT, R22, UR5, PT ;  /* 0x0000000516007c0c */ /* 0x000fe2000bf06270 */
[----:B------:R1:W-:Y:S01]  /*97a80*/  @P1 STG.E desc[UR6][R16.64], R216 ;  /* 0x000000d810001986 */ /* 0x0003e2000c101906 */
[----:B------:R-:W-:Y:S02]  /*97a90*/  ISETP.LT.AND P1, PT, R14, UR4, !P2 ;  /* 0x000000040e007c0c */ /* 0x000fe4000d721270 */
[----:B------:R-:W-:Y:S01]  /*97aa0*/  ISETP.LT.AND P2, PT, R13, UR4, !P2 ;  /* 0x000000040d007c0c */ /* 0x000fe2000d741270 */
[----:B------:R1:W-:Y:S01]  /*97ab0*/  @P4 STG.E desc[UR6][R18.64], R212 ;  /* 0x000000d412004986 */ /* 0x0003e2000c101906 */
[----:B------:R-:W-:Y:S01]  /*97ac0*/  ISETP.LT.AND P4, PT, R11, UR4, !P0 ;  /* 0x000000040b007c0c */ /* 0x000fe2000c781270 */
[----:B------:R-:W-:-:S04]  /*97ad0*/  IMAD.WIDE R20, R142, 0x4, R4 ;  /* 0x000000048e147825 */ /* 0x000fc800078e0204 */
[----:B-1----:R-:W-:-:S04]  /*97ae0*/  IMAD.WIDE R16, R142, 0x4, R2 ;  /* 0x000000048e107825 */ /* 0x002fc800078e0202 */
[C---:B------:R-:W-:Y:S01]  /*97af0*/  IMAD.WIDE R18, R142.reuse, 0x4, R8 ;  /* 0x000000048e127825 */ /* 0x040fe200078e0208 */
[----:B------:R1:W-:Y:S04]  /*97b00*/  @P5 STG.E desc[UR6][R16.64], R208 ;  /* 0x000000d010005986 */ /* 0x0003e8000c101906 */
[----:B------:R2:W-:Y:S01]  /*97b10*/  @P6 STG.E desc[UR6][R20.64], R204 ;  /* 0x000000cc14006986 */ /* 0x0005e2000c101906 */
[----:B-1----:R-:W-:-:S03]  /*97b20*/  IMAD.WIDE R16, R142, 0x4, R6 ;  /* 0x000000048e107825 */ /* 0x002fc600078e0206 */
[----:B------:R-:W4:Y:S01]  /*97b30*/  LDL.LU R142, [R1+0x2848] ;  /* 0x00284800018e7983 */ /* 0x000f220000300800 */
[----:B------:R-:W-:Y:S02]  /*97b40*/  ISETP.LT.AND P6, PT, R12, UR4, !P0 ;  /* 0x000000040c007c0c */ /* 0x000fe4000c7c1270 */
[----:B------:R-:W-:Y:S01]  /*97b50*/  ISETP.LT.AND P5, PT, R14, UR4, !P0 ;  /* 0x000000040e007c0c */ /* 0x000fe2000c7a1270 */
[----:B------:R1:W-:Y:S04]  /*97b60*/  @P1 STG.E desc[UR6][R16.64], R200 ;  /* 0x000000c810001986 */ /* 0x0003e8000c101906 */
[----:B------:R1:W-:Y:S01]  /*97b70*/  @P2 STG.E desc[UR6][R18.64], R196 ;  /* 0x000000c412002986 */ /* 0x0003e2000c101906 */
[----:B--2---:R-:W-:-:S04]  /*97b80*/  IMAD.WIDE R20, R140, 0x4, R2 ;  /* 0x000000048c147825 */ /* 0x004fc800078e0202 */
[C---:B-1----:R-:W-:Y:S01]  /*97b90*/  IMAD.WIDE R16, R140.reuse, 0x4, R4 ;  /* 0x000000048c107825 */ /* 0x042fe200078e0204 */
[----:B------:R1:W-:Y:S03]  /*97ba0*/  @P4 STG.E desc[UR6][R20.64], R225 ;  /* 0x000000e114004986 */ /* 0x0003e6000c101906 */
[----:B------:R-:W-:-:S04]  /*97bb0*/  IMAD.WIDE R18, R140, 0x4, R6 ;  /* 0x000000048c127825 */ /* 0x000fc800078e0206 */
[----:B-1----:R-:W-:Y:S02]  /*97bc0*/  IMAD.WIDE R20, R140, 0x4, R8 ;  /* 0x000000048c147825 */ /* 0x002fe400078e0208 */
[----:B------:R-:W2:Y:S04]  /*97bd0*/  LDL.LU R140, [R1+0x2844] ;  /* 0x00284400018c7983 */ /* 0x000ea80000300800 */
[----:B------:R1:W-:Y:S04]  /*97be0*/  @P6 STG.E desc[UR6][R16.64], R221 ;  /* 0x000000dd10006986 */ /* 0x0003e8000c101906 */
[----:B------:R1:W-:Y:S01]  /*97bf0*/  @P5 STG.E desc[UR6][R18.64], R217 ;  /* 0x000000d912005986 */ /* 0x0003e2000c101906 */
[----:B---3--:R-:W-:-:S04]  /*97c00*/  IMAD.WIDE R22, R171, 0x4, R2 ;  /* 0x00000004ab167825 */ /* 0x008fc800078e0202 */
[----:B------:R-:W-:-:S04]  /*97c10*/  IMAD.WIDE R24, R171, 0x4, R4 ;  /* 0x00000004ab187825 */ /* 0x000fc800078e0204 */
[----:B-1----:R-:W-:-:S04]  /*97c20*/  IMAD.WIDE R16, R171, 0x4, R6 ;  /* 0x00000004ab107825 */ /* 0x002fc800078e0206 */
[----:B------:R-:W-:Y:S02]  /*97c30*/  IMAD.WIDE R18, R171, 0x4, R8 ;  /* 0x00000004ab127825 */ /* 0x000fe400078e0208 */
[----:B------:R-:W3:Y:S01]  /*97c40*/  LDL.LU R171, [R1+0x2840] ;  /* 0x0028400001ab7983 */ /* 0x000ee20000300800 */
[----:B------:R-:W-:Y:S01]  /*97c50*/  ISETP.LT.AND P0, PT, R13, UR4, !P0 ;  /* 0x000000040d007c0c */ /* 0x000fe2000c701270 */
[----:B------:R-:W-:-:S05]  /*97c60*/  VIADD R15, R10, 0x1db ;  /* 0x000001db0a0f7836 */ /* 0x000fca0000000000 */
[----:B------:R-:W-:Y:S01]  /*97c70*/  ISETP.GE.AND P3, PT, R15, UR5, PT ;  /* 0x000000050f007c0c */ /* 0x000fe2000bf66270 */
[----:B------:R-:W-:-:S03]  /*97c80*/  VIADD R15, R10, 0x1dc ;  /* 0x000001dc0a0f7836 */ /* 0x000fc60000000000 */
[----:B------:R-:W-:Y:S02]  /*97c90*/  ISETP.LT.AND P2, PT, R11, UR4, !P3 ;  /* 0x000000040b007c0c */ /* 0x000fe4000df41270 */
[----:B------:R-:W-:Y:S01]  /*97ca0*/  ISETP.LT.AND P4, PT, R12, UR4, !P3 ;  /* 0x000000040c007c0c */ /* 0x000fe2000df81270 */
[----:B------:R4:W-:Y:S01]  /*97cb0*/  @P0 STG.E desc[UR6][R20.64], R213 ;  /* 0x000000d514000986 */ /* 0x0009e2000c101906 */
[----:B------:R-:W-:Y:S02]  /*97cc0*/  ISETP.GE.AND P1, PT, R15, UR5, PT ;  /* 0x000000050f007c0c */ /* 0x000fe4000bf26270 */
[----:B------:R-:W-:Y:S02]  /*97cd0*/  ISETP.LT.AND P0, PT, R14, UR4, !P3 ;  /* 0x000000040e007c0c */ /* 0x000fe4000df01270 */
[----:B------:R-:W-:Y:S02]  /*97ce0*/  ISETP.LT.AND P3, PT, R13, UR4, !P3 ;  /* 0x000000040d007c0c */ /* 0x000fe4000df61270 */
[----:B------:R-:W-:-:S02]  /*97cf0*/  ISETP.LT.AND P6, PT, R11, UR4, !P1 ;  /* 0x000000040b007c0c */ /* 0x000fc4000cfc1270 */
[----:B------:R-:W-:Y:S01]  /*97d00*/  ISETP.LT.AND P5, PT, R12, UR4, !P1 ;  /* 0x000000040c007c0c */ /* 0x000fe2000cfa1270 */
[----:B------:R-:W-:Y:S01]  /*97d10*/  VIADD R15, R10, 0x1dd ;  /* 0x000001dd0a0f7836 */ /* 0x000fe20000000000 */
[----:B------:R1:W-:Y:S01]  /*97d20*/  @P2 STG.E desc[UR6][R22.64], R209 ;  /* 0x000000d116002986 */ /* 0x0003e2000c101906 */
[----:B----4-:R-:W-:-:S03]  /*97d30*/  IMAD.WIDE R20, R141, 0x4, R2 ;  /* 0x000000048d147825 */ /* 0x010fc600078e0202 */
[----:B------:R-:W-:Y:S01]  /*97d40*/  @P4 STG.E desc[UR6][R24.64], R205 ;  /* 0x000000cd18004986 */ /* 0x000fe2000c101906 */
[----:B------:R-:W-:Y:S01]  /*97d50*/  ISETP.LT.AND P4, PT, R14, UR4, !P1 ;  /* 0x000000040e007c0c */ /* 0x000fe2000cf81270 */
[----:B------:R-:W-:Y:S01]  /*97d60*/  IMAD.WIDE R26, R141, 0x4, R4 ;  /* 0x000000048d1a7825 */ /* 0x000fe200078e0204 */
[----:B------:R-:W-:Y:S01]  /*97d70*/  ISETP.GE.AND P2, PT, R15, UR5, PT ;  /* 0x000000050f007c0c */ /* 0x000fe2000bf46270 */
[----:B------:R4:W-:Y:S01]  /*97d80*/  @P0 STG.E desc[UR6][R16.64], R201 ;  /* 0x000000c910000986 */ /* 0x0009e2000c101906 */
[----:B------:R-:W-:-:S03]  /*97d90*/  ISETP.LT.AND P1, PT, R13, UR4, !P1 ;  /* 0x000000040d007c0c */ /* 0x000fc6000cf21270 */
[----:B------:R4:W-:Y:S01]  /*97da0*/  @P3 STG.E desc[UR6][R18.64], R197 ;  /* 0x000000c512003986 */ /* 0x0009e2000c101906 */
[----:B------:R-:W-:-:S03]  /*97db0*/  ISETP.LT.AND P3, PT, R12, UR4, !P2 ;  /* 0x000000040c007c0c */ /* 0x000fc6000d761270 */
[----:B------:R4:W-:Y:S01]  /*97dc0*/  @P6 STG.E desc[UR6][R20.64], R226 ;  /* 0x000000e214006986 */ /* 0x0009e2000c101906 */
[----:B------:R-:W-:Y:S01]  /*97dd0*/  ISETP.LT.AND P6, PT, R11, UR4, !P2 ;  /* 0x000000040b007c0c */ /* 0x000fe2000d7c1270 */
[C---:B-1----:R-:W-:Y:S02]  /*97de0*/  IMAD.WIDE R22, R141.reuse, 0x4, R6 ;  /* 0x000000048d167825 */ /* 0x042fe400078e0206 */
[----:B------:R-:W-:Y:S01]  /*97df0*/  @P5 STG.E desc[UR6][R26.64], R222 ;  /* 0x000000de1a005986 */ /* 0x000fe2000c101906 */
[----:B------:R-:W-:Y:S01]  /*97e00*/  ISETP.LT.AND P5, PT, R14, UR4, !P2 ;  /* 0x000000040e007c0c */ /* 0x000fe2000d7a1270 */
[----:B------:R-:W-:Y:S02]  /*97e10*/  VIADD R28, R10, 0x1de ;  /* 0x000001de0a1c7836 */ /* 0x000fe40000000000 */
[----:B------:R1:W-:Y:S01]  /*97e20*/  @P4 STG.E desc[UR6][R22.64], R218 ;  /* 0x000000da16004986 */ /* 0x0003e2000c101906 */
[----:B----4-:R-:W-:-:S04]  /*97e30*/  IMAD.WIDE R16, R141, 0x4, R8 ;  /* 0x000000048d107825 */ /* 0x010fc800078e0208 */
[----:B------:R-:W-:Y:S01]  /*97e40*/  IMAD.WIDE R18, R142, 0x4, R2 ;  /* 0x000000048e127825 */ /* 0x000fe200078e0202 */
[----:B------:R-:W-:-:S03]  /*97e50*/  ISETP.GE.AND P0, PT, R28, UR5, PT ;  /* 0x000000051c007c0c */ /* 0x000fc6000bf06270 */
[----:B------:R-:W-:-:S04]  /*97e60*/  IMAD.WIDE R20, R142, 0x4, R4 ;  /* 0x000000048e147825 */ /* 0x000fc800078e0204 */
[----:B------:R-:W-:-:S04]  /*97e70*/  IMAD.WIDE R24, R142, 0x4, R6 ;  /* 0x000000048e187825 */ /* 0x000fc800078e0206 */
[----:B-1----:R-:W-:Y:S02]  /*97e80*/  IMAD.WIDE R22, R142, 0x4, R8 ;  /* 0x000000048e167825 */ /* 0x002fe400078e0208 */
[----:B------:R-:W4:Y:S01]  /*97e90*/  LDL.LU R142, [R1+0x2838] ;  /* 0x00283800018e7983 */ /* 0x000f220000300800 */
[----:B------:R-:W-:-:S03]  /*97ea0*/  ISETP.LT.AND P2, PT, R13, UR4, !P2 ;  /* 0x000000040d007c0c */ /* 0x000fc6000d741270 */
[----:B------:R1:W-:Y:S01]  /*97eb0*/  @P1 STG.E desc[UR6][R16.64], R214 ;  /* 0x000000d610001986 */ /* 0x0003e2000c101906 */
[----:B------:R-:W-:-:S03]  /*97ec0*/  ISETP.LT.AND P1, PT, R11, UR4, !P0 ;  /* 0x000000040b007c0c */ /* 0x000fc6000c721270 */
[----:B------:R1:W-:Y:S04]  /*97ed0*/  @P6 STG.E desc[UR6][R18.64], R210 ;  /* 0x000000d212006986 */ /* 0x0003e8000c101906 */
[----:B------:R1:W-:Y:S01]  /*97ee0*/  @P3 STG.E desc[UR6][R20.64], R206 ;  /* 0x000000ce14003986 */ /* 0x0003e2000c101906 */
[----:B------:R-:W-:-:S03]  /*97ef0*/  ISETP.LT.AND P3, PT, R14, UR4, !P0 ;  /* 0x000000040e007c0c */ /* 0x000fc6000c761270 */
[----:B------:R3:W-:Y:S01]  /*97f00*/  @P5 STG.E desc[UR6][R24.64], R202 ;  /* 0x000000ca18005986 */ /* 0x0007e2000c101906 */
[----:B------:R-:W-:-:S03]  /*97f10*/  ISETP.LT.AND P5, PT, R12, UR4, !P0 ;  /* 0x000000040c007c0c */ /* 0x000fc6000c7a1270 */
[----:B------:R3:W-:Y:S01]  /*97f20*/  @P2 STG.E desc[UR6][R22.64], R198 ;  /* 0x000000c616002986 */ /* 0x0007e2000c101906 */
[----:B--2---:R-:W-:-:S04]  /*97f30*/  IMAD.WIDE R26, R140, 0x4, R2 ;  /* 0x000000048c1a7825 */ /* 0x004fc800078e0202 */
[----:B-1----:R-:W-:-:S04]  /*97f40*/  IMAD.WIDE R16, R140, 0x4, R4 ;  /* 0x000000048c107825 */ /* 0x002fc800078e0204 */
[----:B------:R-:W-:-:S04]  /*97f50*/  IMAD.WIDE R18, R140, 0x4, R6 ;  /* 0x000000048c127825 */ /* 0x000fc800078e0206 */
[----:B------:R-:W-:Y:S02]  /*97f60*/  IMAD.WIDE R20, R140, 0x4, R8 ;  /* 0x000000048c147825 */ /* 0x000fe400078e0208 */
[----:B------:R-:W2:Y:S04]  /*97f70*/  LDL.LU R140, [R1+0x2830] ;  /* 0x00283000018c7983 */ /* 0x000ea80000300800 */
[----:B------:R-:W-:Y:S04]  /*97f80*/  @P1 STG.E desc[UR6][R26.64], R227 ;  /* 0x000000e31a001986 */ /* 0x000fe8000c101906 */
[----:B------:R1:W-:Y:S04]  /*97f90*/  @P5 STG.E desc[UR6][R16.64], R223 ;  /* 0x000000df10005986 */ /* 0x0003e8000c101906 */
[----:B------:R1:W-:Y:S01]  /*97fa0*/  @P3 STG.E desc[UR6][R18.64], R219 ;  /* 0x000000db12003986 */ /* 0x0003e2000c101906 */
[----:B---3--:R-:W-:-:S04]  /*97fb0*/  IMAD.WIDE R24, R171, 0x4, R2 ;  /* 0x00000004ab187825 */ /* 0x008fc800078e0202 */
[----:B------:R-:W-:-:S04]  /*97fc0*/  IMAD.WIDE R22, R171, 0x4, R4 ;  /* 0x00000004ab167825 */ /* 0x000fc800078e0204 */
[----:B-1----:R-:W-:-:S04]  /*97fd0*/  IMAD.WIDE R16, R171, 0x4, R6 ;  /* 0x00000004ab107825 */ /* 0x002fc800078e0206 */
[----:B------:R-:W-:Y:S02]  /*97fe0*/  IMAD.WIDE R18, R171, 0x4, R8 ;  /* 0x00000004ab127825 */ /* 0x000fe400078e0208 */
[----:B------:R-:W3:Y:S02]  /*97ff0*/  LDL.LU R171, [R1+0x282c] ;  /* 0x00282c0001ab7983 */ /* 0x000ee40000300800 */
[----:B------:R-:W-:Y:S01]  /*98000*/  VIADD R15, R10, 0x1df ;  /* 0x000001df0a0f7836 */ /* 0x000fe20000000000 */
[----:B------:R-:W-:Y:S01]  /*98010*/  ISETP.LT.AND P0, PT, R13, UR4, !P0 ;  /* 0x000000040d007c0c */ /* 0x000fe2000c701270 */
[----:B------:R-:W3:Y:S03]  /*98020*/  LDL.LU R141, [R1+0x2824] ;  /* 0x00282400018d7983 */ /* 0x000ee60000300800 */
[----:B------:R-:W-:-:S04]  /*98030*/  ISETP.GE.AND P4, PT, R15, UR5, PT ;  /* 0x000000050f007c0c */ /* 0x000fc8000bf86270 */
[----:B------:R-:W-:Y:S01]  /*98040*/  ISETP.LT.AND P6, PT, R11, UR4, !P4 ;  /* 0x000000040b007c0c */ /* 0x000fe2000e7c1270 */
[----:B------:R-:W-:Y:S01]  /*98050*/  VIADD R15, R10, 0x1e0 ;  /* 0x000001e00a0f7836 */ /* 0x000fe20000000000 */
[----:B------:R-:W-:Y:S02]  /*98060*/  ISETP.LT.AND P1, PT, R12, UR4, !P4 ;  /* 0x000000040c007c0c */ /* 0x000fe4000e721270 */
[----:B------:R-:W-:Y:S02]  /*98070*/  ISETP.LT.AND P3, PT, R14, UR4, !P4 ;  /* 0x000000040e007c0c */ /* 0x000fe4000e761270 */
[----:B------:R-:W-:Y:S01]  /*98080*/  ISETP.GE.AND P2, PT, R15, UR5, PT ;  /* 0x000000050f007c0c */ /* 0x000fe2000bf46270 */
[----:B------:R4:W-:Y:S01]  /*98090*/  @P0 STG.E desc[UR6][R20.64], R215 ;  /* 0x000000d714000986 */ /* 0x0009e2000c101906 */
[----:B------:R-:W-:Y:S02]  /*980a0*/  ISETP.LT.AND P4, PT, R13, UR4, !P4 ;  /* 0x000000040d007c0c */ /* 0x000fe4000e781270 */
[----:B------:R-:W-:-:S03]  /*980b0*/  ISETP.LT.AND P5, PT, R11, UR4, !P2 ;  /* 0x000000040b007c0c */ /* 0x000fc6000d7a1270 */
[----:B------:R1:W-:Y:S01]  /*980c0*/  @P6 STG.E desc[UR6][R24.64], R211 ;  /* 0x000000d318006986 */ /* 0x0003e2000c101906 */
[----:B------:R-:W-:Y:S01]  /*980d0*/  ISETP.LT.AND P6, PT, R12, UR4, !P2 ;  /* 0x000000040c007c0c */ /* 0x000fe2000d7c1270 */
[----:B------:R-:W-:Y:S02]  /*980e0*/  VIADD R26, R10, 0x1e1 ;  /* 0x000001e10a1a7836 */ /* 0x000fe40000000000 */
[----:B------:R1:W-:Y:S04]  /*980f0*/  @P1 STG.E desc[UR6][R22.64], R207 ;  /* 0x000000cf16001986 */ /* 0x0003e8000c101906 */
[----:B------:R1:W-:Y:S01]  /*98100*/  @P3 STG.E desc[UR6][R16.64], R203 ;  /* 0x000000cb10003986 */ /* 0x0003e2000c101906 */
[----:B------:R-:W-:Y:S02]  /*98110*/  ISETP.GE.AND P0, PT, R26, UR5, PT ;  /* 0x000000051a007c0c */ /* 0x000fe4000bf06270 */
[----:B------:R-:W-:Y:S01]  /*98120*/  ISETP.LT.AND P3, PT, R14, UR4, !P2 ;  /* 0x000000040e007c0c */ /* 0x000fe2000d761270 */
[----:B------:R2:W-:Y:S01]  /*98130*/  @P4 STG.E desc[UR6][R18.64], R199 ;  /* 0x000000c712004986 */ /* 0x0005e2000c101906 */
[----:B------:R-:W-:-:S02]  /*98140*/  ISETP.LT.AND P2, PT, R13, UR4, !P2 ;  /* 0x000000040d007c0c */ /* 0x000fc4000d741270 */
[----:B------:R-:W-:Y:S01]  /*98150*/  ISETP.LT.AND P4, PT, R11, UR4, !P0 ;  /* 0x000000040b007c0c */ /* 0x000fe2000c781270 */
[----:B----4-:R-:W-:-:S04]  /*98160*/  IMAD.WIDE R20, R142, 0x4, R2 ;  /* 0x000000048e147825 */ /* 0x010fc800078e0202 */
[----:B-1----:R-:W-:-:S04]  /*98170*/  IMAD.WIDE R24, R142, 0x4, R4 ;  /* 0x000000048e187825 */ /* 0x002fc800078e0204 */
[----:B------:R-:W-:-:S04]  /*98180*/  IMAD.WIDE R22, R142, 0x4, R6 ;  /* 0x000000048e167825 */ /* 0x000fc800078e0206 */
[----:B------:R-:W-:Y:S02]  /*98190*/  IMAD.WIDE R16, R142, 0x4, R8 ;  /* 0x000000048e107825 */ /* 0x000fe400078e0208 */
[----:B------:R-:W4:Y:S04]  /*981a0*/  LDL.LU R142, [R1+0x2820] ;  /* 0x00282000018e7983 */ /* 0x000f280000300800 */
[----:B------:R1:W-:Y:S04]  /*981b0*/  @P5 STG.E desc[UR6][R20.64], R192 ;  /* 0x000000c014005986 */ /* 0x0003e8000c101906 */
[----:B------:R1:W-:Y:S01]  /*981c0*/  @P6 STG.E desc[UR6][R24.64], R188 ;  /* 0x000000bc18006986 */ /* 0x0003e2000c101906 */
[----:B------:R-:W-:-:S03]  /*981d0*/  ISETP.LT.AND P6, PT, R12, UR4, !P0 ;  /* 0x000000040c007c0c */ /* 0x000fc6000c7c1270 */
[----:B------:R-:W-:Y:S04]  /*981e0*/  @P3 STG.E desc[UR6][R22.64], R184 ;  /* 0x000000b816003986 */ /* 0x000fe8000c101906 */
[----:B------:R3:W-:Y:S01]  /*981f0*/  @P2 STG.E desc[UR6][R16.64], R180 ;  /* 0x000000b410002986 */ /* 0x0007e2000c101906 */
[----:B--2---:R-:W-:-:S04]  /*98200*/  IMAD.WIDE R18, R140, 0x4, R2 ;  /* 0x000000048c127825 */ /* 0x004fc800078e0202 */
[----:B-1----:R-:W-:-:S04]  /*98210*/  IMAD.WIDE R20, R140, 0x4, R4 ;  /* 0x000000048c147825 */ /* 0x002fc800078e0204 */
[----:B------:R-:W-:-:S04]  /*98220*/  IMAD.WIDE R24, R140, 0x4, R6 ;  /* 0x000000048c187825 */ /* 0x000fc800078e0206 */
[----:B------:R-:W-:Y:S02]  /*98230*/  IMAD.WIDE R26, R140, 0x4, R8 ;  /* 0x000000048c1a7825 */ /* 0x000fe400078e0208 */
        /* <DEDUP_REMOVED lines=9> */
[----:B------:R-:W-:Y:S01]  /*982d0*/  VIADD R15, R10, 0x1e2 ;  /* 0x000001e20a0f7836 */ /* 0x000fe20000000000 */
[----:B------:R-:W-:-:S04]  /*982e0*/  ISETP.LT.AND P0, PT, R13, UR4, !P0 ;  /* 0x000000040d007c0c */ /* 0x000fc8000c701270 */
[----:B------:R-:W-:Y:S01]  /*982f0*/  ISETP.GE.AND P1, PT, R15, UR5, PT ;  /* 0x000000050f007c0c */ /* 0x000fe2000bf26270 */
[----:B------:R-:W-:-:S03]  /*98300*/  VIADD R15, R10, 0x1e3 ;  /* 0x000001e30a0f7836 */ /* 0x000fc60000000000 */
[----:B------:R-:W-:Y:S02]  /*98310*/  ISETP.LT.AND P2, PT, R11, UR4, !P1 ;  /* 0x000000040b007c0c */ /* 0x000fe4000cf41270 */
[----:B------:R-:W-:Y:S01]  /*98320*/  ISETP.GE.AND P3, PT, R15, UR5, PT ;  /* 0x000000050f007c0c */ /* 0x000fe2000bf66270 */
[----:B------:R1:W-:Y:S01]  /*98330*/  @P5 STG.E desc[UR6][R24.64], R136 ;  /* 0x0000008818005986 */ /* 0x0003e2000c101906 */
[----:B------:R-:W-:-:S03]  /*98340*/  ISETP.LT.AND P4, PT, R12, UR4, !P1 ;  /* 0x000000040c007c0c */ /* 0x000fc6000cf81270 */
[----:B------:R1:W-:Y:S01]  /*98350*/  @P0 STG.E desc[UR6][R26.64], R132 ;  /* 0x000000841a000986 */ /* 0x0003e2000c101906 */
[----:B------:R-:W-:Y:S02]  /*98360*/  ISETP.LT.AND P0, PT, R14, UR4, !P1 ;  /* 0x000000040e007c0c */ /* 0x000fe4000cf01270 */
[----:B------:R-:W-:Y:S02]  /*98370*/  ISETP.LT.AND P1, PT, R13, UR4, !P1 ;  /* 0x000000040d007c0c */ /* 0x000fe4000cf21270 */
[----:B------:R-:W-:Y:S02]  /*98380*/  ISETP.LT.AND P6, PT, R11, UR4, !P3 ;  /* 0x000000040b007c0c */ /* 0x000fe4000dfc1270 */
[----:B------:R-:W-:Y:S01]  /*98390*/  ISETP.LT.AND P5, PT, R12, UR4, !P3 ;  /* 0x000000040c007c0c */ /* 0x000fe2000dfa1270 */
[----:B------:R-:W-:Y:S01]  /*983a0*/  VIADD R15, R10, 0x1e4 ;  /* 0x000001e40a0f7836 */ /* 0x000fe20000000000 */
[----:B------:R4:W-:Y:S01]  /*983b0*/  @P2 STG.E desc[UR6][R16.64], R193 ;  /* 0x000000c110002986 */ /* 0x0009e2000c101906 */
[----:B-1----:R-:W-:-:S03]  /*983c0*/  IMAD.WIDE R24, R141, 0x4, R2 ;  /* 0x000000048d187825 */ /* 0x002fc600078e0202 */
[----:B------:R-:W-:Y:S01]  /*983d0*/  @P4 STG.E desc[UR6][R22.64], R189 ;  /* 0x000000bd16004986 */ /* 0x000fe2000c101906 */
[----:B------:R-:W-:Y:S01]  /*983e0*/  ISETP.GE.AND P2, PT, R15, UR5, PT ;  /* 0x000000050f007c0c */ /* 0x000fe2000bf46270 */
[----:B------:R-:W-:Y:S01]  /*983f0*/  IMAD.WIDE R26, R141, 0x4, R4 ;  /* 0x000000048d1a7825 */ /* 0x000fe200078e0204 */
[----:B------:R-:W-:Y:S01]  /*98400*/  ISETP.LT.AND P4, PT, R14, UR4, !P3 ;  /* 0x000000040e007c0c */ /* 0x000fe2000df81270 */
[----:B------:R1:W-:Y:S01]  /*98410*/  @P0 STG.E desc[UR6][R18.64], R185 ;  /* 0x000000b912000986 */ /* 0x0003e2000c101906 */
[----:B------:R-:W-:-:S03]  /*98420*/  ISETP.LT.AND P3, PT, R13, UR4, !P3 ;  /* 0x000000040d007c0c */ /* 0x000fc6000df61270 */
[----:B------:R1:W-:Y:S01]  /*98430*/  @P1 STG.E desc[UR6][R20.64], R181 ;  /* 0x000000b514001986 */ /* 0x0003e2000c101906 */
[----:B------:R-:W-:-:S03]  /*98440*/  ISETP.LT.AND P1, PT, R12, UR4, !P2 ;  /* 0x000000040c007c0c */ /* 0x000fc6000d721270 */
[----:B------:R1:W-:Y:S01]  /*98450*/  @P6 STG.E desc[UR6][R24.64], R177 ;  /* 0x000000b118006986 */ /* 0x0003e2000c101906 */
[----:B------:R-:W-:-:S03]  /*98460*/  ISETP.LT.AND P6, PT, R11, UR4, !P2 ;  /* 0x000000040b007c0c */ /* 0x000fc6000d7c1270 */
[----:B------:R-:W-:Y:S01]  /*98470*/  @P5 STG.E desc[UR6][R26.64], R173 ;  /* 0x000000ad1a005986 */ /* 0x000fe2000c101906 */
[----:B------:R-:W-:Y:S01]  /*98480*/  ISETP.LT.AND P5, PT, R14, UR4, !P2 ;  /* 0x000000040e007c0c */ /* 0x000fe2000d7a1270 */
[----:B----4-:R-:W-:-:S04]  /*98490*/  IMAD.WIDE R16, R141, 0x4, R6 ;  /* 0x000000048d107825 */ /* 0x010fc800078e0206 */
[----:B------:R-:W-:Y:S02]  /*984a0*/  VIADD R28, R10, 0x1e5 ;  /* 0x000001e50a1c7836 */ /* 0x000fe40000000000 */
[----:B-1----:R-:W-:Y:S01]  /*984b0*/  IMAD.WIDE R18, R141, 0x4, R8 ;  /* 0x000000048d127825 */ /* 0x002fe200078e0208 */
[----:B------:R1:W-:Y:S03]  /*984c0*/  @P4 STG.E desc[UR6][R16.64], R137 ;  /* 0x0000008910004986 */ /* 0x0003e6000c101906 */
[----:B------:R-:W-:Y:S01]  /*984d0*/  IMAD.WIDE R20, R142, 0x4, R2 ;  /* 0x000000048e147825 */ /* 0x000fe200078e0202 */
[----:B------:R-:W-:-:S03]  /*984e0*/  ISETP.GE.AND P0, PT, R28, UR5, PT ;  /* 0x000000051c007c0c */ /* 0x000fc6000bf06270 */
[C---:B------:R-:W-:Y:S01]  /*984f0*/  IMAD.WIDE R22, R142.reuse, 0x4, R4 ;  /* 0x000000048e167825 */ /* 0x040fe200078e0204 */
[----:B------:R4:W-:Y:S03]  /*98500*/  @P3 STG.E desc[UR6][R18.64], R133 ;  /* 0x0000008512003986 */ /* 0x0009e6000c101906 */
[C---:B------:R-:W-:Y:S01]  /*98510*/  IMAD.WIDE R24, R142.reuse, 0x4, R6 ;  /* 0x000000048e187825 */ /* 0x040fe200078e0206 */
[----:B------:R4:W-:Y:S03]  /*98520*/  @P6 STG.E desc[UR6][R20.64], R194 ;  /* 0x000000c214006986 */ /* 0x0009e6000c101906 */
[----:B-1----:R-:W-:Y:S02]  /*98530*/  IMAD.WIDE R16, R142, 0x4, R8 ;  /* 0x000000048e107825 */ /* 0x002fe400078e0208 */
[----:B------:R-:W3:Y:S01]  /*98540*/  LDL.LU R142, [R1+0x2808] ;  /* 0x00280800018e7983 */ /* 0x000ee20000300800 */
[----:B------:R-:W-:-:S02]  /*98550*/  ISETP.LT.AND P2, PT, R13, UR4, !P2 ;  /* 0x000000040d007c0c */ /* 0x000fc4000d741270 */
[----:B------:R-:W-:Y:S01]  /*98560*/  ISETP.LT.AND P3, PT, R11, UR4, !P0 ;  /* 0x000000040b007c0c */ /* 0x000fe2000c761270 */
[----:B------:R1:W-:Y:S01]  /*98570*/  @P1 STG.E desc[UR6][R22.64], R190 ;  /* 0x000000be16001986 */ /* 0x0003e2000c101906 */
[----:B------:R-:W-:-:S03]  /*98580*/  ISETP.LT.AND P1, PT, R14, UR4, !P0 ;  /* 0x000000040e007c0c */ /* 0x000fc6000c721270 */
[----:B------:R3:W-:Y:S01]  /*98590*/  @P5 STG.E desc[UR6][R24.64], R186 ;  /* 0x000000ba18005986 */ /* 0x0007e2000c101906 */
[----:B------:R-:W-:-:S05]  /*985a0*/  ISETP.LT.AND P5, PT, R12, UR4, !P0 ;  /* 0x000000040c007c0c */ /* 0x000fca000c7a1270 */
[----:B------:R3:W-:Y:S01]  /*985b0*/  @P2 STG.E desc[UR6][R16.64], R182 ;  /* 0x000000b610002986 */ /* 0x0007e2000c101906 */
[----:B--2---:R-:W-:-:S04]  /*985c0*/  IMAD.WIDE R26, R140, 0x4, R2 ;  /* 0x000000048c1a7825 */ /* 0x004fc800078e0202 */
[----:B----4-:R-:W-:-:S04]  /*985d0*/  IMAD.WIDE R18, R140, 0x4, R4 ;  /* 0x000000048c127825 */ /* 0x010fc800078e0204 */
[----:B------:R-:W-:-:S04]  /*985e0*/  IMAD.WIDE R20, R140, 0x4, R6 ;  /* 0x000000048c147825 */ /* 0x000fc800078e0206 */
[----:B-1----:R-:W-:Y:S02]  /*985f0*/  IMAD.WIDE R22, R140, 0x4, R8 ;  /* 0x000000048c167825 */ /* 0x002fe400078e0208 */
[----:B------:R-:W2:Y:S04]  /*98600*/  LDL.LU R140, [R1+0x2800] ;  /* 0x00280000018c7983 */ /* 0x000ea80000300800 */
[----:B------:R-:W-:Y:S04]  /*98610*/  @P3 STG.E desc[UR6][R26.64], R178 ;  /* 0x000000b21a003986 */ /* 0x000fe8000c101906 */
[----:B------:R1:W-:Y:S04]  /*98620*/  @P5 STG.E desc[UR6][R18.64], R174 ;  /* 0x000000ae12005986 */ /* 0x0003e8000c101906 */
[----:B------:R4:W-:Y:S01]  /*98630*/  @P1 STG.E desc[UR6][R20.64], R138 ;  /* 0x0000008a14001986 */ /* 0x0009e2000c101906 */
[----:B---3--:R-:W-:-:S04]  /*98640*/  IMAD.WIDE R24, R171, 0x4, R2 ;  /* 0x00000004ab187825 */ /* 0x008fc800078e0202 */
[----:B------:R-:W-:-:S04]  /*98650*/  IMAD.WIDE R16, R171, 0x4, R4 ;  /* 0x00000004ab107825 */ /* 0x000fc800078e0204 */
[----:B-1----:R-:W-:-:S04]  /*98660*/  IMAD.WIDE R18, R171, 0x4, R6 ;  /* 0x00000004ab127825 */ /* 0x002fc800078e0206 */
[----:B----4-:R-:W-:Y:S02]  /*98670*/  IMAD.WIDE R20, R171, 0x4, R8 ;  /* 0x00000004ab147825 */ /* 0x010fe400078e0208 */
[----:B------:R-:W3:Y:S02]  /*98680*/  LDL.LU R171, [R1+0x27fc] ;  /* 0x0027fc0001ab7983 */ /* 0x000ee40000300800 */
[C---:B------:R-:W-:Y:S01]  /*98690*/  VIADD R15, R10.reuse, 0x1e6 ;  /* 0x000001e60a0f7836 */ /* 0x040fe20000000000 */
[----:B------:R-:W-:Y:S01]  /*986a0*/  ISETP.LT.AND P0, PT, R13, UR4, !P0 ;  /* 0x000000040d007c0c */ /* 0x000fe2000c701270 */
[----:B------:R-:W-:Y:S01]  /*986b0*/  VIADD R26, R10, 0x1e8 ;  /* 0x000001e80a1a7836 */ /* 0x000fe20000000000 */
[----:B------:R-:W4:Y:S02]  /*986c0*/  LDL.LU R141, [R1+0x27f8] ;  /* 0x0027f800018d7983 */ /* 0x000f240000300800 */
        /* <DEDUP_REMOVED lines=10> */
[----:B------:R-:W-:Y:S02]  /*98770*/  ISETP.LT.AND P6, PT, R12, UR4, !P2 ;  /* 0x000000040c007c0c */ /* 0x000fe4000d7c1270 */
[----:B------:R-:W-:Y:S01]  /*98780*/  ISETP.GE.AND P0, PT, R26, UR5, PT ;  /* 0x000000051a007c0c */ /* 0x000fe2000bf06270 */
[----:B------:R1:W-:Y:S04]  /*98790*/  @P3 STG.E desc[UR6][R16.64], R191 ;  /* 0x000000bf10003986 */ /* 0x0003e8000c101906 */
[----:B------:R1:W-:Y:S01]  /*987a0*/  @P1 STG.E desc[UR6][R18.64], R187 ;  /* 0x000000bb12001986 */ /* 0x0003e2000c101906 */
[----:B------:R-:W-:Y:S02]  /*987b0*/  ISETP.LT.AND P1, PT, R14, UR4, !P2 ;  /* 0x000000040e007c0c */ /* 0x000fe4000d721270 */
[----:B------:R-:W-:Y:S01]  /*987c0*/  ISETP.LT.AND P2, PT, R13, UR4, !P2 ;  /* 0x000000040d007c0c */ /* 0x000fe2000d741270 */
[----:B------:R2:W-:Y:S01]  /*987d0*/  @P4 STG.E desc[UR6][R20.64], R183 ;  /* 0x000000b714004986 */ /* 0x0005e2000c101906 */
[----:B------:R-:W-:Y:S01]  /*987e0*/  ISETP.LT.AND P4, PT, R11, UR4, !P0 ;  /* 0x000000040b007c0c */ /* 0x000fe2000c781270 */
[----:B-1----:R-:W-:-:S04]  /*987f0*/  IMAD.WIDE R22, R142, 0x4, R2 ;  /* 0x000000048e167825 */ /* 0x002fc800078e0202 */
[----:B------:R-:W-:Y:S01]  /*98800*/  IMAD.WIDE R24, R142, 0x4, R4 ;  /* 0x000000048e187825 */ /* 0x000fe200078e0204 */
[----:B------:R1:W-:Y:S04]  /*98810*/  @P5 STG.E desc[UR6][R22.64], R179 ;  /* 0x000000b316005986 */ /* 0x0003e8000c101906 */
[----:B------:R1:W-:Y:S01]  /*98820*/  @P6 STG.E desc[UR6][R24.64], R175 ;  /* 0x000000af18006986 */ /* 0x0003e2000c101906 */
[----:B------:R-:W-:Y:S01]  /*98830*/  ISETP.LT.AND P6, PT, R12, UR4, !P0 ;  /* 0x000000040c007c0c */ /* 0x000fe2000c7c1270 */
[----:B------:R-:W-:-:S04]  /*98840*/  IMAD.WIDE R16, R142, 0x4, R6 ;  /* 0x000000048e107825 */ /* 0x000fc800078e0206 */
[----:B------:R-:W-:Y:S01]  /*98850*/  IMAD.WIDE R18, R142, 0x4, R8 ;  /* 0x000000048e127825 */ /* 0x000fe200078e0208 */
[----:B------:R3:W-:Y:S04]  /*98860*/  @P1 STG.E desc[UR6][R16.64], R139 ;  /* 0x0000008b10001986 */ /* 0x0007e8000c101906 */
        /* <DEDUP_REMOVED lines=15> */
[----:B------:R-:W3:Y:S01]  /*98960*/  LDL.LU R142, [R1+0x27dc] ;  /* 0x0027dc00018e7983 */ /* 0x000ee20000300800 */
[----:B------:R-:W-:Y:S02]  /*98970*/  ISETP.LT.AND P0, PT, R13, UR4, !P0 ;  /* 0x000000040d007c0c */ /* 0x000fe4000c701270 */
[----:B------:R-:W-:Y:S01]  /*98980*/  ISETP.GE.AND P3, PT, R15, UR5, PT ;  /* 0x000000050f007c0c */ /* 0x000fe2000bf66270 */
[----:B------:R-:W-:-:S03]  /*98990*/  VIADD R15, R10, 0x1ea ;  /* 0x000001ea0a0f7836 */ /* 0x000fc60000000000 */
[----:B------:R-:W-:Y:S02]  /*989a0*/  ISETP.LT.AND P2, PT, R11, UR4, !P3 ;  /* 0x000000040b007c0c */ /* 0x000fe4000df41270 */
[----:B------:R-:W-:Y:S02]  /*989b0*/  ISETP.LT.AND P4, PT, R12, UR4, !P3 ;  /* 0x000000040c007c0c */ /* 0x000fe4000df81270 */
[----:B------:R-:W-:Y:S01]  /*989c0*/  ISETP.GE.AND P1, PT, R15, UR5, PT ;  /* 0x000000050f007c0c */ /* 0x000fe2000bf26270 */
[----:B------:R4:W-:Y:S04]  /*989d0*/  @P5 STG.E desc[UR6][R24.64], R120 ;  /* 0x0000007818005986 */ /* 0x0009e8000c101906 */
[----:B------:R1:W-:Y:S01]  /*989e0*/  @P0 STG.E desc[UR6][R26.64], R116 ;  /* 0x000000741a000986 */ /* 0x0003e2000c101906 */
[----:B------:R-:W-:-:S02]  /*989f0*/  ISETP.LT.AND P0, PT, R14, UR4, !P3 ;  /* 0x000000040e007c0c */ /* 0x000fc4000df01270 */
[----:B------:R-:W-:Y:S01]  /*98a00*/  ISETP.LT.AND P3, PT, R13, UR4, !P3 ;  /* 0x000000040d007c0c */ /* 0x000fe2000df61270 */
[----:B------:R1:W-:Y:S01]  /*98a10*/  @P2 STG.E desc[UR6][R16.64], R112 ;  /* 0x0000007010002986 */ /* 0x0003e2000c101906 */
[----:B------:R-:W-:Y:S02]  /*98a20*/  ISETP.LT.AND P6, PT, R11, UR4, !P1 ;  /* 0x000000040b007c0c */ /* 0x000fe4000cfc1270 */
[----:B------:R-:W-:Y:S01]  /*98a30*/  ISETP.LT.AND P5, PT, R12, UR4, !P1 ;  /* 0x000000040c007c0c */ /* 0x000fe2000cfa1270 */
[----:B------:R1:W-:Y:S01]  /*98a40*/  @P4 STG.E desc[UR6][R18.64], R108 ;  /* 0x0000006c12004986 */ /* 0x0003e2000c101906 */
[----:B------:R-:W-:Y:S01]  /*98a50*/  ISETP.LT.AND P4, PT, R14, UR4, !P1 ;  /* 0x000000040e007c0c */ /* 0x000fe2000cf81270 */
[----:B------:R-:W-:Y:S02]  /*98a60*/  VIADD R15, R10, 0x1eb ;  /* 0x000001eb0a0f7836 */ /* 0x000fe40000000000 */
[----:B----4-:R-:W-:Y:S02]  /*98a70*/  IMAD.WIDE R24, R141, 0x4, R2 ;  /* 0x000000048d187825 */ /* 0x010fe400078e0202 */
[----:B------:R2:W-:Y:S01]  /*98a80*/  @P0 STG.E desc[UR6][R20.64], R104 ;  /* 0x0000006814000986 */ /* 0x0005e2000c101906 */
[----:B------:R-:W-:Y:S01]  /*98a90*/  ISETP.GE.AND P2, PT, R15, UR5, PT ;  /* 0x000000050f007c0c */ /* 0x000fe2000bf46270 */
[----:B-1----:R-:W-:Y:S01]  /*98aa0*/  IMAD.WIDE R26, R141, 0x4, R4 ;  /* 0x000000048d1a7825 */ /* 0x002fe200078e0204 */
[----:B------:R-:W-:Y:S01]  /*98ab0*/  ISETP.LT.AND P1, PT, R13, UR4, !P1 ;  /* 0x000000040d007c0c */ /* 0x000fe2000cf21270 */
[----:B------:R1:W-:Y:S02]  /*98ac0*/  @P3 STG.E desc[UR6][R22.64], R100 ;  /* 0x0000006416003986 */ /* 0x0003e4000c101906 */
[----:B------:R-:W-:-:S02]  /*98ad0*/  IMAD.WIDE R16, R141, 0x4, R6 ;  /* 0x000000048d107825 */ /* 0x000fc400078e0206 */
[----:B------:R4:W-:Y:S01]  /*98ae0*/  @P6 STG.E desc[UR6][R24.64], R129 ;  /* 0x0000008118006986 */ /* 0x0009e2000c101906 */
[----:B------:R-:W-:Y:S02]  /*98af0*/  ISETP.LT.AND P6, PT, R11, UR4, !P2 ;  /* 0x000000040b007c0c */ /* 0x000fe4000d7c1270 */
[----:B------:R-:W-:Y:S01]  /*98b00*/  ISETP.LT.AND P3, PT, R12, UR4, !P2 ;  /* 0x000000040c007c0c */ /* 0x000fe2000d761270 */
[----:B------:R-:W-:Y:S04]  /*98b10*/  @P5 STG.E desc[UR6][R26.64], R125 ;  /* 0x0000007d1a005986 */ /* 0x000fe8000c101906 */
[----:B------:R4:W-:Y:S01]  /*98b20*/  @P4 STG.E desc[UR6][R16.64], R121 ;  /* 0x0000007910004986 */ /* 0x0009e2000c101906 */
[----:B------:R-:W-:-:S05]  /*98b30*/  IMAD.WIDE R18, R141, 0x4, R8 ;  /* 0x000000048d127825 */ /* 0x000fca00078e0208 */
[----:B------:R3:W-:Y:S01]  /*98b40*/  @P1 STG.E desc[UR6][R18.64], R117 ;  /* 0x0000007512001986 */ /* 0x0007e2000c101906 */
[----:B--2---:R-:W-:-:S04]  /*98b50*/  IMAD.WIDE R20, R140, 0x4, R2 ;  /* 0x000000048c147825 */ /* 0x004fc800078e0202 */
[----:B-1----:R-:W-:-:S04]  /*98b60*/  IMAD.WIDE R22, R140, 0x4, R4 ;  /* 0x000000048c167825 */ /* 0x002fc800078e0204 */
[----:B----4-:R-:W-:-:S04]  /*98b70*/  IMAD.WIDE R24, R140, 0x4, R6 ;  /* 0x000000048c187825 */ /* 0x010fc800078e0206 */
[----:B------:R-:W-:Y:S02]  /*98b80*/  IMAD.WIDE R16, R140, 0x4, R8 ;  /* 0x000000048c107825 */ /* 0x000fe400078e0208 */
[----:B------:R-:W2:Y:S04]  /*98b90*/  LDL.LU R140, [R1+0x27d8] ;  /* 0x0027d800018c7983 */ /* 0x000ea80000300800 */
[----:B------:R1:W-:Y:S04]  /*98ba0*/  @P6 STG.E desc[UR6][R20.64], R113 ;  /* 0x0000007114006986 */ /* 0x0003e8000c101906 */
[----:B------:R4:W-:Y:S01]  /*98bb0*/  @P3 STG.E desc[UR6][R22.64], R109 ;  /* 0x0000006d16003986 */ /* 0x0009e2000c101906 */
[----:B---3--:R-:W-:-:S04]  /*98bc0*/  IMAD.WIDE R26, R171, 0x4, R2 ;  /* 0x00000004ab1a7825 */ /* 0x008fc800078e0202 */
[----:B------:R-:W-:-:S04]  /*98bd0*/  IMAD.WIDE R18, R171, 0x4, R4 ;  /* 0x00000004ab127825 */ /* 0x000fc800078e0204 */
[----:B-1----:R-:W-:-:S04]  /*98be0*/  IMAD.WIDE R20, R171, 0x4, R6 ;  /* 0x00000004ab147825 */ /* 0x002fc800078e0206 */
[----:B----4-:R-:W-:Y:S02]  /*98bf0*/  IMAD.WIDE R22, R171, 0x4, R8 ;  /* 0x00000004ab167825 */ /* 0x010fe400078e0208 */
[----:B------:R-:W3:Y:S01]  /*98c00*/  LDL.LU R171, [R1+0x27d4] ;  /* 0x0027d40001ab7983 */ /* 0x000ee20000300800 */
[----:B------:R-:W-:Y:S01]  /*98c10*/  ISETP.LT.AND P5, PT, R14, UR4, !P2 ;  /* 0x000000040e007c0c */ /* 0x000fe2000d7a1270 */
[----:B------:R-:W-:Y:S01]  /*98c20*/  VIADD R28, R10, 0x1ec ;  /* 0x000001ec0a1c7836 */ /* 0x000fe20000000000 */
[----:B------:R-:W-:-:S04]  /*98c30*/  ISETP.LT.AND P2, PT, R13, UR4, !P2 ;  /* 0x000000040d007c0c */ /* 0x000fc8000d741270 */
[----:B------:R-:W-:-:S04]  /*98c40*/  ISETP.GE.AND P0, PT, R28, UR5, PT ;  /* 0x000000051c007c0c */ /* 0x000fc8000bf06270 */
[----:B------:R-:W-:-:S03]  /*98c50*/  ISETP.LT.AND P1, PT, R11, UR4, !P0 ;  /* 0x000000040b007c0c */ /* 0x000fc6000c721270 */
[----:B------:R1:W-:Y:S01]  /*98c60*/  @P5 STG.E desc[UR6][R24.64], R105 ;  /* 0x0000006918005986 */ /* 0x0003e2000c101906 */
[----:B------:R-:W-:Y:S02]  /*98c70*/  ISETP.LT.AND P5, PT, R12, UR4, !P0 ;  /* 0x000000040c007c0c */ /* 0x000fe4000c7a1270 */
[----:B------:R-:W-:Y:S01]  /*98c80*/  ISETP.LT.AND P3, PT, R14, UR4, !P0 ;  /* 0x000000040e007c0c */ /* 0x000fe2000c761270 */
[----:B------:R-:W-:Y:S01]  /*98c90*/  VIADD R15, R10, 0x1ed ;  /* 0x000001ed0a0f7836 */ /* 0x000fe20000000000 */
[----:B------:R4:W-:Y:S01]  /*98ca0*/  @P2 STG.E desc[UR6][R16.64], R101 ;  /* 0x0000006510002986 */ /* 0x0009e2000c101906 */
[----:B------:R-:W-:-:S03]  /*98cb0*/  ISETP.LT.AND P0, PT, R13, UR4, !P0 ;  /* 0x000000040d007c0c */ /* 0x000fc6000c701270 */
[----:B------:R-:W-:Y:S01]  /*98cc0*/  ISETP.GE.AND P4, PT, R15, UR5, PT ;  /* 0x000000050f007c0c */ /* 0x000fe2000bf86270 */
[----:B------:R-:W-:Y:S03]  /*98cd0*/  @P1 STG.E desc[UR6][R26.64], R130 ;  /* 0x000000821a001986 */ /* 0x000fe6000c101906 */
[----:B------:R-:W-:Y:S01]  /*98ce0*/  ISETP.LT.AND P6, PT, R11, UR4, !P4 ;  /* 0x000000040b007c0c */ /* 0x000fe2000e7c1270 */
[----:B------:R4:W-:Y:S01]  /*98cf0*/  @P5 STG.E desc[UR6][R18.64], R126 ;  /* 0x0000007e12005986 */ /* 0x0009e2000c101906 */
[----:B------:R-:W-:Y:S01]  /*98d00*/  ISETP.LT.AND P1, PT, R12, UR4, !P4 ;  /* 0x000000040c007c0c */ /* 0x000fe2000e721270 */
[----:B-1----:R-:W-:Y:S02]  /*98d10*/  IMAD.WIDE R24, R142, 0x4, R2 ;  /* 0x000000048e187825 */ /* 0x002fe400078e0202 */
[----:B------:R1:W-:Y:S01]  /*98d20*/  @P3 STG.E desc[UR6][R20.64], R122 ;  /* 0x0000007a14003986 */ /* 0x0003e2000c101906 */
[----:B------:R-:W-:Y:S01]  /*98d30*/  ISETP.LT.AND P3, PT, R14, UR4, !P4 ;  /* 0x000000040e007c0c */ /* 0x000fe2000e761270 */
[----:B----4-:R-:W-:-:S04]  /*98d40*/  IMAD.WIDE R16, R142, 0x4, R4 ;  /* 0x000000048e107825 */ /* 0x010fc800078e0204 */
[----:B------:R-:W-:Y:S02]  /*98d50*/  VIADD R15, R10, 0x1ee ;  /* 0x000001ee0a0f7836 */ /* 0x000fe40000000000 */
[----:B------:R-:W-:-:S04]  /*98d60*/  IMAD.WIDE R18, R142, 0x4, R6 ;  /* 0x000000048e127825 */ /* 0x000fc800078e0206 */
[----:B-1----:R-:W-:Y:S02]  /*98d70*/  IMAD.WIDE R20, R142, 0x4, R8 ;  /* 0x000000048e147825 */ /* 0x002fe400078e0208 */
[----:B------:R-:W4:Y:S01]  /*98d80*/  LDL.LU R142, [R1+0x27d0] ;  /* 0x0027d000018e7983 */ /* 0x000f220000300800 */
[----:B------:R-:W-:Y:S02]  /*98d90*/  ISETP.GE.AND P2, PT, R15, UR5, PT ;  /* 0x000000050f007c0c */ /* 0x000fe4000bf46270 */
[----:B------:R-:W-:Y:S01]  /*98da0*/  ISETP.LT.AND P4, PT, R13, UR4, !P4 ;  /* 0x000000040d007c0c */ /* 0x000fe2000e781270 */
[----:B------:R2:W-:Y:S01]  /*98db0*/  @P0 STG.E desc[UR6][R22.64], R118 ;  /* 0x0000007616000986 */ /* 0x0005e2000c101906 */
[----:B------:R-:W-:-:S03]  /*98dc0*/  ISETP.LT.AND P5, PT, R11, UR4, !P2 ;  /* 0x000000040b007c0c */ /* 0x000fc6000d7a1270 */
[----:B------:R1:W-:Y:S01]  /*98dd0*/  @P6 STG.E desc[UR6][R24.64], R114 ;  /* 0x0000007218006986 */ /* 0x0003e2000c101906 */
[----:B------:R-:W-:-:S03]  /*98de0*/  ISETP.LT.AND P6, PT, R12, UR4, !P2 ;  /* 0x000000040c007c0c */ /* 0x000fc6000d7c1270 */
[----:B------:R1:W-:Y:S04]  /*98df0*/  @P1 STG.E desc[UR6][R16.64], R110 ;  /* 0x0000006e10001986 */ /* 0x0003e8000c101906 */
[----:B------:R1:W-:Y:S01]  /*98e00*/  @P3 STG.E desc[UR6][R18.64], R106 ;  /* 0x0000006a12003986 */ /* 0x0003e2000c101906 */
[----:B------:R-:W-:-:S03]  /*98e10*/  VIADD R26, R10, 0x1ef ;  /* 0x000001ef0a1a7836 */ /* 0x000fc60000000000 */
[----:B------:R3:W-:Y:S02]  /*98e20*/  @P4 STG.E desc[UR6][R20.64], R102 ;  /* 0x0000006614004986 */ /* 0x0007e4000c101906 */
[----:B------:R-:W-:Y:S01]  /*98e30*/  ISETP.GE.AND P0, PT, R26, UR5, PT ;  /* 0x000000051a007c0c */ /* 0x000fe2000bf06270 */
        /* <DEDUP_REMOVED lines=12> */
[----:B------:R-:W-:Y:S02]  /*98f00*/  ISETP.LT.AND P3, PT, R14, UR4, !P2 ;  /* 0x000000040e007c0c */ /* 0x000fe4000d761270 */
[----:B------:R-:W-:Y:S02]  /*98f10*/  ISETP.LT.AND P2, PT, R13, UR4, !P2 ;  /* 0x000000040d007c0c */ /* 0x000fe4000d741270 */
[----:B------:R-:W-:Y:S02]  /*98f20*/  ISETP.LT.AND P4, PT, R11, UR4, !P0 ;  /* 0x000000040b007c0c */ /* 0x000fe4000c781270 */
[----:B------:R-:W-:Y:S01]  /*98f30*/  ISETP.LT.AND P5, PT, R12, UR4, !P0 ;  /* 0x000000040c007c0c */ /* 0x000fe2000c7a1270 */
[----:B------:R-:W-:Y:S01]  /*98f40*/  VIADD R15, R10, 0x1f0 ;  /* 0x000001f00a0f7836 */ /* 0x000fe20000000000 */
[----:B------:R-:W-:-:S04]  /*98f50*/  ISETP.LT.AND P6, PT, R14, UR4, !P0 ;  /* 0x000000040e007c0c */ /* 0x000fc8000c7c1270 */
[----:B------:R-:W-:Y:S01]  /*98f60*/  ISETP.GE.AND P1, PT, R15, UR5, PT ;  /* 0x000000050f007c0c */ /* 0x000fe2000bf26270 */
[----:B------:R4:W-:Y:S01]  /*98f70*/  @P3 STG.E desc[UR6][R16.64], R123 ;  /* 0x0000007b10003986 */ /* 0x0009e2000c101906 */
[----:B------:R-:W-:-:S03]  /*98f80*/  ISETP.LT.AND P0, PT, R13, UR4, !P0 ;  /* 0x000000040d007c0c */ /* 0x000fc6000c701270 */
[----:B------:R1:W-:Y:S01]  /*98f90*/  @P2 STG.E desc[UR6][R18.64], R119 ;  /* 0x0000007712002986 */ /* 0x0003e2000c101906 */
[----:B------:R-:W-:-:S03]  /*98fa0*/  ISETP.LT.AND P2, PT, R11, UR4, !P1 ;  /* 0x000000040b007c0c */ /* 0x000fc6000cf41270 */
[----:B------:R1:W-:Y:S01]  /*98fb0*/  @P4 STG.E desc[UR6][R26.64], R115 ;  /* 0x000000731a004986 */ /* 0x0003e2000c101906 */
[----:B------:R-:W-:-:S03]  /*98fc0*/  ISETP.LT.AND P4, PT, R14, UR4, !P1 ;  /* 0x000000040e007c0c */ /* 0x000fc6000cf81270 */
[----:B------:R1:W-:Y:S01]  /*98fd0*/  @P5 STG.E desc[UR6][R20.64], R111 ;  /* 0x0000006f14005986 */ /* 0x0003e2000c101906 */
[----:B------:R-:W-:Y:S01]  /*98fe0*/  ISETP.LT.AND P5, PT, R12, UR4, !P1 ;  /* 0x000000040c007c0c */ /* 0x000fe2000cfa1270 */
[----:B------:R-:W-:Y:S02]  /*98ff0*/  VIADD R15, R10, 0x1f1 ;  /* 0x000001f10a0f7836 */ /* 0x000fe40000000000 */
[----:B----4-:R-:W-:-:S04]  /*99000*/  IMAD.WIDE R16, R142, 0x4, R2 ;  /* 0x000000048e107825 */ /* 0x010fc800078e0202 */
[----:B-1----:R-:W-:-:S04]  /*99010*/  IMAD.WIDE R18, R142, 0x4, R4 ;  /* 0x000000048e127825 */ /* 0x002fc800078e0204 */
[----:B------:R-:W-:-:S04]  /*99020*/  IMAD.WIDE R26, R142, 0x4, R6 ;  /* 0x000000048e1a7825 */ /* 0x000fc800078e0206 */
[----:B------:R-:W-:Y:S02]  /*99030*/  IMAD.WIDE R20, R142, 0x4, R8 ;  /* 0x000000048e147825 */ /* 0x000fe400078e0208 */
[----:B------:R-:W4:Y:S01]  /*99040*/  LDL.LU R142, [R1+0x27c0] ;  /* 0x0027c000018e7983 */ /* 0x000f220000300800 */
[----:B------:R-:W-:-:S03]  /*99050*/  ISETP.GE.AND P3, PT, R15, UR5, PT ;  /* 0x000000050f007c0c */ /* 0x000fc6000bf66270 */
[----:B------:R2:W-:Y:S01]  /*99060*/  @P6 STG.E desc[UR6][R22.64], R107 ;  /* 0x0000006b16006986 */ /* 0x0005e2000c101906 */
[----:B------:R-:W-:-:S03]  /*99070*/  ISETP.LT.AND P1, PT, R13, UR4, !P1 ;  /* 0x000000040d007c0c */ /* 0x000fc6000cf21270 */
[----:B------:R1:W-:Y:S01]  /*99080*/  @P0 STG.E desc[UR6][R24.64], R103 ;  /* 0x0000006718000986 */ /* 0x0003e2000c101906 */
[----:B------:R-:W-:-:S03]  /*99090*/  ISETP.LT.AND P0, PT, R11, UR4, !P3 ;  /* 0x000000040b007c0c */ /* 0x000fc6000df01270 */
[----:B------:R1:W-:Y:S01]  /*990a0*/  @P2 STG.E desc[UR6][R16.64], R96 ;  /* 0x0000006010002986 */ /* 0x0003e2000c101906 */
[----:B------:R-:W-:-:S03]  /*990b0*/  ISETP.LT.AND P6, PT, R12, UR4, !P3 ;  /* 0x000000040c007c0c */ /* 0x000fc6000dfc1270 */
[----:B------:R1:W-:Y:S04]  /*990c0*/  @P5 STG.E desc[UR6][R18.64], R92 ;  /* 0x0000005c12005986 */ /* 0x0003e8000c101906 */
        /* <DEDUP_REMOVED lines=8> */
[----:B------:R1:W-:Y:S04]  /*99150*/  @P0 STG.E desc[UR6][R22.64], R68 ;  /* 0x0000004416000986 */ /* 0x0003e8000c101906 */
[----:B------:R-:W-:Y:S04]  /*99160*/  @P6 STG.E desc[UR6][R24.64], R36 ;  /* 0x0000002418006986 */ /* 0x000fe8000c101906 */
[----:B------:R1:W-:Y:S01]  /*99170*/  @P4 STG.E desc[UR6][R16.64], R48 ;  /* 0x0000003010004986 */ /* 0x0003e2000c101906 */
[----:B---3--:R-:W-:-:S04]  /*99180*/  IMAD.WIDE R26, R171, 0x4, R2 ;  /* 0x00000004ab1a7825 */ /* 0x008fc800078e0202 */
[----:B------:R-:W-:-:S04]  /*99190*/  IMAD.WIDE R20, R171, 0x4, R4 ;  /* 0x00000004ab147825 */ /* 0x000fc800078e0204 */
[----:B-1----:R-:W-:-:S04]  /*991a0*/  IMAD.WIDE R22, R171, 0x4, R6 ;  /* 0x00000004ab167825 */ /* 0x002fc800078e0206 */
[----:B------:R-:W-:Y:S02]  /*991b0*/  IMAD.WIDE R16, R171, 0x4, R8 ;  /* 0x00000004ab107825 */ /* 0x000fe400078e0208 */
[----:B------:R-:W3:Y:S02]  /*991c0*/  LDL.LU R171, [R1+0x27b0] ;  /* 0x0027b00001ab7983 */ /* 0x000ee40000300800 */
[----:B------:R-:W-:Y:S01]  /*991d0*/  VIADD R15, R10, 0x1f2 ;  /* 0x000001f20a0f7836 */ /* 0x000fe20000000000 */
[----:B------:R-:W-:-:S04]  /*991e0*/  ISETP.LT.AND P3, PT, R13, UR4, !P3 ;  /* 0x000000040d007c0c */ /* 0x000fc8000df61270 */
        /* <DEDUP_REMOVED lines=9> */
[----:B------:R-:W-:Y:S01]  /*99280*/  @P5 STG.E desc[UR6][R26.64], R97 ;  /* 0x000000611a005986 */ /* 0x000fe2000c101906 */
[----:B------:R-:W-:Y:S01]  /*99290*/  ISETP.LT.AND P5, PT, R12, UR4, !P0 ;  /* 0x000000040c007c0c */ /* 0x000fe2000c7a1270 */
[----:B------:R-:W-:Y:S02]  /*992a0*/  VIADD R15, R10, 0x1f4 ;  /* 0x000001f40a0f7836 */ /* 0x000fe40000000000 */
[----:B------:R1:W-:Y:S01]  /*992b0*/  @P6 STG.E desc[UR6][R20.64], R93 ;  /* 0x0000005d14006986 */ /* 0x0003e2000c101906 */
[----:B----4-:R-:W-:-:S03]  /*992c0*/  IMAD.WIDE R18, R142, 0x4, R2 ;  /* 0x000000048e127825 */ /* 0x010fc600078e0202 */
[----:B------:R4:W-:Y:S01]  /*992d0*/  @P1 STG.E desc[UR6][R22.64], R89 ;  /* 0x0000005916001986 */ /* 0x0009e2000c101906 */
[----:B------:R-:W-:Y:S01]  /*992e0*/  ISETP.GE.AND P2, PT, R15, UR5, PT ;  /* 0x000000050f007c0c */ /* 0x000fe2000bf46270 */
[----:B------:R-:W-:Y:S01]  /*992f0*/  IMAD.WIDE R24, R142, 0x4, R4 ;  /* 0x000000048e187825 */ /* 0x000fe200078e0204 */
[----:B------:R-:W-:Y:S01]  /*99300*/  ISETP.LT.AND P6, PT, R14, UR4, !P0 ;  /* 0x000000040e007c0c */ /* 0x000fe2000c7c1270 */
[----:B------:R-:W-:Y:S02]  /*99310*/  @P3 STG.E desc[UR6][R16.64], R77 ;  /* 0x0000004d10003986 */ /* 0x000fe4000c101906 */
[C---:B-1----:R-:W-:Y:S01]  /*99320*/  IMAD.WIDE R20, R142.reuse, 0x4, R6 ;  /* 0x000000048e147825 */ /* 0x042fe200078e0206 */
[----:B------:R-:W-:Y:S01]  /*99330*/  ISETP.LT.AND P0, PT, R13, UR4, !P0 ;  /* 0x000000040d007c0c */ /* 0x000fe2000c701270 */
[----:B------:R-:W-:Y:S02]  /*99340*/  @P4 STG.E desc[UR6][R18.64], R69 ;  /* 0x0000004512004986 */ /* 0x000fe4000c101906 */
[----:B----4-:R-:W-:-:S02]  /*99350*/  IMAD.WIDE R22, R142, 0x4, R8 ;  /* 0x000000048e167825 */ /* 0x010fc400078e0208 */
[----:B------:R-:W4:Y:S01]  /*99360*/  LDL.LU R142, [R1+0x27a8] ;  /* 0x0027a800018e7983 */ /* 0x000f220000300800 */
[----:B------:R-:W-:-:S03]  /*99370*/  ISETP.LT.AND P3, PT, R12, UR4, !P2 ;  /* 0x000000040c007c0c */ /* 0x000fc6000d761270 */
[----:B------:R-:W-:Y:S01]  /*99380*/  @P5 STG.E desc[UR6][R24.64], R37 ;  /* 0x0000002518005986 */ /* 0x000fe2000c101906 */
[----:B------:R-:W-:Y:S02]  /*99390*/  ISETP.LT.AND P5, PT, R11, UR4, !P2 ;  /* 0x000000040b007c0c */ /* 0x000fe4000d7a1270 */
[----:B------:R-:W-:Y:S02]  /*993a0*/  ISETP.LT.AND P4, PT, R14, UR4, !P2 ;  /* 0x000000040e007c0c */ /* 0x000fe4000d781270 */
[----:B------:R-:W-:Y:S01]  /*993b0*/  ISETP.LT.AND P2, PT, R13, UR4, !P2 ;  /* 0x000000040d007c0c */ /* 0x000fe2000d741270 */
[----:B------:R-:W-:Y:S04]  /*993c0*/  @P6 STG.E desc[UR6][R20.64], R49 ;  /* 0x0000003114006986 */ /* 0x000fe8000c101906 */
[----:B------:R1:W-:Y:S02]  /*993d0*/  @P0 STG.E desc[UR6][R22.64], R53 ;  /* 0x0000003516000986 */ /* 0x0003e4000c101906 */
[----:B-1----:R-:W-:-:S02]  /*993e0*/  VIADD R22, R10, 0x1f7 ;  /* 0x000001f70a167836 */ /* 0x002fc40000000000 */
[----:B--2---:R-:W-:-:S04]  /*993f0*/  IMAD.WIDE R16, R140, 0x4, R2 ;  /* 0x000000048c107825 */ /* 0x004fc800078e0202 */
[----:B------:R-:W-:-:S04]  /*99400*/  IMAD.WIDE R18, R140, 0x4, R4 ;  /* 0x000000048c127825 */ /* 0x000fc800078e0204 */
[----:B------:R-:W-:-:S04]  /*99410*/  IMAD.WIDE R24, R140, 0x4, R6 ;  /* 0x000000048c187825 */ /* 0x000fc800078e0206 */
[----:B------:R-:W-:Y:S02]  /*99420*/  IMAD.WIDE R26, R140, 0x4, R8 ;  /* 0x000000048c1a7825 */ /* 0x000fe400078e0208 */
[----:B------:R-:W2:Y:S04]  /*99430*/  LDL.LU R140, [R1+0x27a0] ;  /* 0x0027a000018c7983 */ /* 0x000ea80000300800 */
[----:B------:R1:W-:Y:S04]  /*99440*/  @P5 STG.E desc[UR6][R16.64], R98 ;  /* 0x0000006210005986 */ /* 0x0003e8000c101906 */
[----:B------:R1:W-:Y:S04]  /*99450*/  @P3 STG.E desc[UR6][R18.64], R94 ;  /* 0x0000005e12003986 */ /* 0x0003e8000c101906 */
[----:B------:R4:W-:Y:S04]  /*99460*/  @P4 STG.E desc[UR6][R24.64], R90 ;  /* 0x0000005a18004986 */ /* 0x0009e8000c101906 */
[----:B------:R-:W-:Y:S01]  /*99470*/  @P2 STG.E desc[UR6][R26.64], R78 ;  /* 0x0000004e1a002986 */ /* 0x000fe2000c101906 */
[----:B------:R-:W-:Y:S01]  /*99480*/  ISETP.GE.AND P2, PT, R22, UR5, PT ;  /* 0x0000000516007c0c */ /* 0x000fe2000bf46270 */
[----:B---3--:R-:W-:-:S04]  /*99490*/  IMAD.WIDE R20, R171, 0x4, R2 ;  /* 0x00000004ab147825 */ /* 0x008fc800078e0202 */
[----:B-1----:R-:W-:-:S04]  /*994a0*/  IMAD.WIDE R16, R171, 0x4, R4 ;  /* 0x00000004ab107825 */ /* 0x002fc800078e0204 */
[----:B------:R-:W-:-:S04]  /*994b0*/  IMAD.WIDE R18, R171, 0x4, R6 ;  /* 0x00000004ab127825 */ /* 0x000fc800078e0206 */
[----:B------:R-:W-:Y:S02]  /*994c0*/  IMAD.WIDE R22, R171, 0x4, R8 ;  /* 0x00000004ab167825 */ /* 0x000fe400078e0208 */
[----:B------:R-:W3:Y:S02]  /*994d0*/  LDL.LU R171, [R1+0x279c] ;  /* 0x00279c0001ab7983 */ /* 0x000ee40000300800 */
[----:B------:R-:W-:-:S05]  /*994e0*/  VIADD R15, R10, 0x1f5 ;  /* 0x000001f50a0f7836 */ /* 0x000fca0000000000 */
[----:B------:R-:W-:Y:S01]  /*994f0*/  ISETP.GE.AND P1, PT, R15, UR5, PT ;  /* 0x000000050f007c0c */ /* 0x000fe2000bf26270 */
[----:B------:R-:W-:-:S03]  /*99500*/  VIADD R15, R10, 0x1f6 ;  /* 0x000001f60a0f7836 */ /* 0x000fc60000000000 */
[----:B------:R-:W-:Y:S02]  /*99510*/  ISETP.LT.AND P0, PT, R11, UR4, !P1 ;  /* 0x000000040b007c0c */ /* 0x000fe4000cf01270 */
[----:B------:R-:W-:Y:S02]  /*99520*/  ISETP.LT.AND P3, PT, R12, UR4, !P1 ;  /* 0x000000040c007c0c */ /* 0x000fe4000cf61270 */
[----:B------:R-:W-:Y:S02]  /*99530*/  ISETP.GE.AND P6, PT, R15, UR5, PT ;  /* 0x000000050f007c0c */ /* 0x000fe4000bfc6270 */
[----:B------:R-:W-:Y:S02]  /*99540*/  ISETP.LT.AND P4, PT, R14, UR4, !P1 ;  /* 0x000000040e007c0c */ /* 0x000fe4000cf81270 */
[----:B------:R-:W-:Y:S02]  /*99550*/  ISETP.LT.AND P1, PT, R13, UR4, !P1 ;  /* 0x000000040d007c0c */ /* 0x000fe4000cf21270 */
[----:B------:R-:W-:-:S03]  /*99560*/  ISETP.LT.AND P5, PT, R11, UR4, !P6 ;  /* 0x000000040b007c0c */ /* 0x000fc6000f7a1270 */
[----:B------:R1:W-:Y:S04]  /*99570*/  @P0 STG.E desc[UR6][R20.64], R70 ;  /* 0x0000004614000986 */ /* 0x0003e8000c101906 */
[----:B------:R-:W-:Y:S01]  /*99580*/  @P3 STG.E desc[UR6][R16.64], R38 ;  /* 0x0000002610003986 */ /* 0x000fe2000c101906 */
[----:B------:R-:W-:Y:S01]  /*99590*/  ISETP.LT.AND P3, PT, R12, UR4, !P6 ;  /* 0x000000040c007c0c */ /* 0x000fe2000f761270 */
[----:B----4-:R-:W-:-:S04]  /*995a0*/  IMAD.WIDE R24, R142, 0x4, R2 ;  /* 0x000000048e187825 */ /* 0x010fc800078e0202 */
[----:B-1----:R-:W-:-:S04]  /*995b0*/  IMAD.WIDE R20, R142, 0x4, R4 ;  /* 0x000000048e147825 */ /* 0x002fc800078e0204 */
[----:B------:R-:W-:-:S04]  /*995c0*/  IMAD.WIDE R26, R142, 0x4, R6 ;  /* 0x000000048e1a7825 */ /* 0x000fc800078e0206 */
[----:B------:R-:W-:Y:S02]  /*995d0*/  IMAD.WIDE R28, R142, 0x4, R8 ;  /* 0x000000048e1c7825 */ /* 0x000fe400078e0208 */
[----:B------:R-:W4:Y:S04]  /*995e0*/  LDL.LU R142, [R1+0x2798] ;  /* 0x00279800018e7983 */ /* 0x000f280000300800 */
[----:B------:R-:W-:Y:S01]  /*995f0*/  @P4 STG.E desc[UR6][R18.64], R50 ;  /* 0x0000003212004986 */ /* 0x000fe2000c101906 */
[----:B------:R-:W-:Y:S02]  /*99600*/  ISETP.LT.AND P4, PT, R14, UR4, !P6 ;  /* 0x000000040e007c0c */ /* 0x000fe4000f781270 */
[----:B------:R-:W-:Y:S01]  /*99610*/  ISETP.LT.AND P6, PT, R13, UR4, !P6 ;  /* 0x000000040d007c0c */ /* 0x000fe2000f7c1270 */
[----:B------:R1:W-:Y:S01]  /*99620*/  @P1 STG.E desc[UR6][R22.64], R54 ;  /* 0x0000003616001986 */ /* 0x0003e2000c101906 */
[----:B------:R-:W-:-:S03]  /*99630*/  ISETP.LT.AND P1, PT, R12, UR4, !P2 ;  /* 0x000000040c007c0c */ /* 0x000fc6000d721270 */
[----:B------:R-:W-:Y:S01]  /*99640*/  @P5 STG.E desc[UR6][R24.64], R99 ;  /* 0x0000006318005986 */ /* 0x000fe2000c101906 */
[----:B------:R-:W-:-:S03]  /*99650*/  ISETP.LT.AND P5, PT, R11, UR4, !P2 ;  /* 0x000000040b007c0c */ /* 0x000fc6000d7a1270 */
[----:B------:R1:W-:Y:S04]  /*99660*/  @P3 STG.E desc[UR6][R20.64], R95 ;  /* 0x0000005f14003986 */ /* 0x0003e8000c101906 */
[----:B------:R3:W-:Y:S04]  /*99670*/  @P4 STG.E desc[UR6][R26.64], R91 ;  /* 0x0000005b1a004986 */ /* 0x0007e8000c101906 */
[----:B------:R-:W-:Y:S01]  /*99680*/  @P6 STG.E desc[UR6][R28.64], R79 ;  /* 0x0000004f1c006986 */ /* 0x000fe2000c101906 */
[----:B--2---:R-:W-:-:S03]  /*99690*/  IMAD.WIDE R30, R140, 0x4, R2 ;  /* 0x000000048c1e7825 */ /* 0x004fc600078e0202 */
[----:B------:R-:W2:Y:S01]  /*996a0*/  LDS.128 R16, [R0] ;  /* 0x0000000000107984 */ /* 0x000ea20000000c00 */
[----:B-1----:R-:W-:-:S04]  /*996b0*/  IMAD.WIDE R22, R140, 0x4, R4 ;  /* 0x000000048c167825 */ /* 0x002fc800078e0204 */
[----:B------:R-:W-:-:S04]  /*996c0*/  IMAD.WIDE R20, R140, 0x4, R6 ;  /* 0x000000048c147825 */ /* 0x000fc800078e0206 */
[----:B------:R-:W-:Y:S02]  /*996d0*/  IMAD.WIDE R24, R140, 0x4, R8 ;  /* 0x000000048c187825 */ /* 0x000fe400078e0208 */
[----:B------:R-:W2:Y:S04]  /*996e0*/  LDL.LU R140, [R1+0x278c] ;  /* 0x00278c00018c7983 */ /* 0x000ea80000300800 */
[----:B------:R-:W-:Y:S04]  /*996f0*/  @P5 STG.E desc[UR6][R30.64], R71 ;  /* 0x000000471e005986 */ /* 0x000fe8000c101906 */
[----:B------:R1:W-:Y:S01]  /*99700*/  @P1 STG.E desc[UR6][R22.64], R39 ;  /* 0x0000002716001986 */ /* 0x0003e2000c101906 */
[----:B---3--:R-:W-:-:S04]  /*99710*/  IMAD.WIDE R26, R171, 0x4, R2 ;  /* 0x00000004ab1a7825 */ /* 0x008fc800078e0202 */
[----:B-1----:R-:W-:-:S04]  /*99720*/  IMAD.WIDE R22, R171, 0x4, R4 ;  /* 0x00000004ab167825 */ /* 0x002fc800078e0204 */
[----:B------:R-:W-:-:S04]  /*99730*/  IMAD.WIDE R28, R171, 0x4, R6 ;  /* 0x00000004ab1c7825 */ /* 0x000fc800078e0206 */
[----:B------:R-:W-:Y:S02]  /*99740*/  IMAD.WIDE R30, R171, 0x4, R8 ;  /* 0x00000004ab1e7825 */ /* 0x000fe400078e0208 */
[----:B------:R-:W3:Y:S02]  /*99750*/  LDL.LU R171, [R1+0x2780] ;  /* 0x0027800001ab7983 */ /* 0x000ee40000300800 */
[----:B------:R-:W-:Y:S01]  /*99760*/  VIADD R15, R10, 0x1f8 ;  /* 0x000001f80a0f7836 */ /* 0x000fe20000000000 */
[----:B------:R-:W-:Y:S01]  /*99770*/  ISETP.LT.AND P4, PT, R14, UR4, !P2 ;  /* 0x000000040e007c0c */ /* 0x000fe2000d781270 */
[----:B------:R-:W3:Y:S03]  /*99780*/  LDL.LU R141, [R1+0x2778] ;  /* 0x00277800018d7983 */ /* 0x000ee60000300800 */
[----:B------:R-:W-:Y:S02]  /*99790*/  ISETP.GE.AND P0, PT, R15, UR5, PT ;  /* 0x000000050f007c0c */ /* 0x000fe4000bf06270 */
[----:B------:R-:W-:-:S02]  /*997a0*/  ISETP.LT.AND P2, PT, R13, UR4, !P2 ;  /* 0x000000040d007c0c */ /* 0x000fc4000d741270 */
[----:B------:R-:W-:Y:S02]  /*997b0*/  ISETP.LT.AND P5, PT, R11, UR4, !P0 ;  /* 0x000000040b007c0c */ /* 0x000fe4000c7a1270 */
[----:B------:R-:W-:Y:S01]  /*997c0*/  ISETP.LT.AND P6, PT, R12, UR4, !P0 ;  /* 0x000000040c007c0c */ /* 0x000fe2000c7c1270 */
[----:B------:R-:W-:Y:S01]  /*997d0*/  VIADD R15, R10, 0x1f9 ;  /* 0x000001f90a0f7836 */ /* 0x000fe20000000000 */
[----:B------:R-:W-:Y:S01]  /*997e0*/  ISETP.LT.AND P1, PT, R14, UR4, !P0 ;  /* 0x000000040e007c0c */ /* 0x000fe2000c721270 */
[----:B------:R4:W-:Y:S03]  /*997f0*/  @P4 STG.E desc[UR6][R20.64], R51 ;  /* 0x0000003314004986 */ /* 0x0009e6000c101906 */
[----:B------:R-:W-:Y:S02]  /*99800*/  ISETP.GE.AND P3, PT, R15, UR5, PT ;  /* 0x000000050f007c0c */ /* 0x000fe4000bf66270 */
[----:B------:R-:W-:Y:S01]  /*99810*/  ISETP.LT.AND P0, PT, R13, UR4, !P0 ;  /* 0x000000040d007c0c */ /* 0x000fe2000c701270 */
        /* <DEDUP_REMOVED lines=8> */
[----:B-1----:R-:W-:Y:S01]  /*998a0*/  IMAD.WIDE R24, R142, 0x4, R4 ;  /* 0x000000048e187825 */ /* 0x002fe200078e0204 */
[----:B------:R-:W-:-:S03]  /*998b0*/  ISETP.GE.AND P4, PT, R15, UR5, PT ;  /* 0x000000050f007c0c */ /* 0x000fc6000bf86270 */
[----:B------:R-:W-:-:S04]  /*998c0*/  IMAD.WIDE R26, R142, 0x4, R6 ;  /* 0x000000048e1a7825 */ /* 0x000fc800078e0206 */
[----:B------:R-:W-:Y:S02]  /*998d0*/  IMAD.WIDE R22, R142, 0x4, R8 ;  /* 0x000000048e167825 */ /* 0x000fe400078e0208 */
[----:B------:R-:W4:Y:S01]  /*998e0*/  LDL.LU R142, [R1+0x2770] ;  /* 0x00277000018e7983 */ /* 0x000f220000300800 */
[----:B------:R-:W-:-:S03]  /*998f0*/  ISETP.LT.AND P3, PT, R13, UR4, !P3 ;  /* 0x000000040d007c0c */ /* 0x000fc6000df61270 */
[----:B------:R1:W-:Y:S01]  /*99900*/  @P1 STG.E desc[UR6][R28.64], R60 ;  /* 0x0000003c1c001986 */ /* 0x0003e2000c101906 */
[----:B------:R-:W-:-:S03]  /*99910*/  ISETP.LT.AND P1, PT, R12, UR4, !P4 ;  /* 0x000000040c007c0c */ /* 0x000fc6000e721270 */
[----:B------:R1:W-:Y:S01]  /*99920*/  @P0 STG.E desc[UR6][R30.64], R56 ;  /* 0x000000381e000986 */ /* 0x0003e2000c101906 */
[----:B------:R-:W-:-:S03]  /*99930*/  ISETP.LT.AND P0, PT, R11, UR4, !P4 ;  /* 0x000000040b007c0c */ /* 0x000fc6000e701270 */
[----:B------:R1:W-:Y:S04]  /*99940*/  @P2 STG.E desc[UR6][R20.64], R64 ;  /* 0x0000004014002986 */ /* 0x0003e8000c101906 */
[----:B------:R1:W-:Y:S04]  /*99950*/  @P6 STG.E desc[UR6][R24.64], R72 ;  /* 0x0000004818006986 */ /* 0x0003e8000c101906 */
[----:B------:R3:W-:Y:S01]  /*99960*/  @P5 STG.E desc[UR6][R26.64], R84 ;  /* 0x000000541a005986 */ /* 0x0007e2000c101906 */
[----:B------:R-:W-:-:S03]  /*99970*/  ISETP.LT.AND P5, PT, R14, UR4, !P4 ;  /* 0x000000040e007c0c */ /* 0x000fc6000e7a1270 */
[----:B--2---:R2:W-:Y:S01]  /*99980*/  @P3 STG.E desc[UR6][R22.64], R16 ;  /* 0x0000001016003986 */ /* 0x0045e2000c101906 */
[----:B-1----:R-:W-:-:S04]  /*99990*/  IMAD.WIDE R28, R140, 0x4, R2 ;  /* 0x000000048c1c7825 */ /* 0x002fc800078e0202 */
[----:B------:R-:W-:-:S04]  /*999a0*/  IMAD.WIDE R30, R140, 0x4, R4 ;  /* 0x000000048c1e7825 */ /* 0x000fc800078e0204 */
[----:B------:R-:W-:-:S04]  /*999b0*/  IMAD.WIDE R20, R140, 0x4, R6 ;  /* 0x000000048c147825 */ /* 0x000fc800078e0206 */
[----:B------:R-:W-:Y:S02]  /*999c0*/  IMAD.WIDE R24, R140, 0x4, R8 ;  /* 0x000000048c187825 */ /* 0x000fe400078e0208 */
[----:B------:R-:W4:Y:S04]  /*999d0*/  LDL.LU R140, [R1+0x276c] ;  /* 0x00276c00018c7983 */ /* 0x000f280000300800 */
[----:B------:R1:W-:Y:S04]  /*999e0*/  @P0 STG.E desc[UR6][R28.64], R45 ;  /* 0x0000002d1c000986 */ /* 0x0003e8000c101906 */
[----:B------:R-:W-:Y:S04]  /*999f0*/  @P1 STG.E desc[UR6][R30.64], R41 ;  /* 0x000000291e001986 */ /* 0x000fe8000c101906 */
[----:B------:R1:W-:Y:S01]  /*99a00*/  @P5 STG.E desc[UR6][R20.64], R61 ;  /* 0x0000003d14005986 */ /* 0x0003e2000c101906 */
[----:B---3--:R-:W-:-:S04]  /*99a10*/  IMAD.WIDE R26, R171, 0x4, R2 ;  /* 0x00000004ab1a7825 */ /* 0x008fc800078e0202 */
[----:B--2---:R-:W-:-:S04]  /*99a20*/  IMAD.WIDE R22, R171, 0x4, R4 ;  /* 0x00000004ab167825 */ /* 0x004fc800078e0204 */
[----:B-1----:R-:W-:-:S04]  /*99a30*/  IMAD.WIDE R28, R171, 0x4, R6 ;  /* 0x00000004ab1c7825 */ /* 0x002fc800078e0206 */
[----:B------:R-:W-:Y:S02]  /*99a40*/  IMAD.WIDE R20, R171, 0x4, R8 ;  /* 0x00000004ab147825 */ /* 0x000fe400078e0208 */
[----:B------:R-:W2:Y:S02]  /*99a50*/  LDL.LU R171, [R1+0x2868] ;  /* 0x0028680001ab7983 */ /* 0x000ea40000300800 */
[----:B------:R-:W-:Y:S01]  /*99a60*/  VIADD R0, R10, 0x1fb ;  /* 0x000001fb0a007836 */ /* 0x000fe20000000000 */
[----:B------:R-:W-:-:S04]  /*99a70*/  ISETP.LT.AND P4, PT, R13, UR4, !P4 ;  /* 0x000000040d007c0c */ /* 0x000fc8000e781270 */
[----:B------:R-:W-:Y:S01]  /*99a80*/  ISETP.GE.AND P2, PT, R0, UR5, PT ;  /* 0x0000000500007c0c */ /* 0x000fe2000bf46270 */
[----:B------:R-:W-:-:S03]  /*99a90*/  VIADD R0, R10, 0x1fc ;  /* 0x000001fc0a007836 */ /* 0x000fc60000000000 */
[----:B------:R-:W-:Y:S02]  /*99aa0*/  ISETP.LT.AND P6, PT, R11, UR4, !P2 ;  /* 0x000000040b007c0c */ /* 0x000fe4000d7c1270 */
[----:B------:R-:W-:Y:S02]  /*99ab0*/  ISETP.LT.AND P3, PT, R12, UR4, !P2 ;  /* 0x000000040c007c0c */ /* 0x000fe4000d761270 */
[----:B------:R-:W-:Y:S01]  /*99ac0*/  ISETP.GE.AND P0, PT, R0, UR5, PT ;  /* 0x0000000500007c0c */ /* 0x000fe2000bf06270 */
[----:B------:R1:W-:Y:S01]  /*99ad0*/  @P4 STG.E desc[UR6][R24.64], R57 ;  /* 0x0000003918004986 */ /* 0x0003e2000c101906 */
[----:B------:R-:W-:Y:S02]  /*99ae0*/  ISETP.LT.AND P1, PT, R14, UR4, !P2 ;  /* 0x000000040e007c0c */ /* 0x000fe4000d721270 */
[----:B------:R-:W-:Y:S02]  /*99af0*/  ISETP.LT.AND P4, PT, R13, UR4, !P2 ;  /* 0x000000040d007c0c */ /* 0x000fe4000d781270 */
[----:B------:R-:W-:Y:S01]  /*99b00*/  ISETP.LT.AND P5, PT, R11, UR4, !P0 ;  /* 0x000000040b007c0c */ /* 0x000fe2000c7a1270 */
[----:B------:R-:W-:-:S02]  /*99b10*/  VIADD R0, R10, 0x1fd ;  /* 0x000001fd0a007836 */ /* 0x000fc40000000000 */
[----:B------:R3:W-:Y:S01]  /*99b20*/  @P6 STG.E desc[UR6][R26.64], R65 ;  /* 0x000000411a006986 */ /* 0x0007e2000c101906 */
[----:B------:R-:W-:Y:S01]  /*99b30*/  ISETP.LT.AND P6, PT, R12, UR4, !P0 ;  /* 0x000000040c007c0c */ /* 0x000fe2000c7c1270 */
[----:B-1----:R-:W-:Y:S02]  /*99b40*/  IMAD.WIDE R24, R141, 0x4, R2 ;  /* 0x000000048d187825 */ /* 0x002fe400078e0202 */
[----:B------:R1:W-:Y:S01]  /*99b50*/  @P3 STG.E desc[UR6][R22.64], R73 ;  /* 0x0000004916003986 */ /* 0x0003e2000c101906 */
[----:B------:R-:W-:Y:S02]  /*99b60*/  ISETP.GE.AND P2, PT, R0, UR5, PT ;  /* 0x0000000500007c0c */ /* 0x000fe4000bf46270 */
[----:B------:R-:W-:Y:S01]  /*99b70*/  ISETP.LT.AND P3, PT, R14, UR4, !P0 ;  /* 0x000000040e007c0c */ /* 0x000fe2000c761270 */
[----:B------:R1:W-:Y:S01]  /*99b80*/  @P1 STG.E desc[UR6][R28.64], R85 ;  /* 0x000000551c001986 */ /* 0x0003e2000c101906 */
[----:B------:R-:W-:-:S03]  /*99b90*/  ISETP.LT.AND P0, PT, R13, UR4, !P0 ;  /* 0x000000040d007c0c */ /* 0x000fc6000c701270 */
[----:B------:R4:W-:Y:S01]  /*99ba0*/  @P4 STG.E desc[UR6][R20.64], R17 ;  /* 0x0000001114004986 */ /* 0x0009e2000c101906 */
[----:B---3--:R-:W-:-:S03]  /*99bb0*/  IMAD.WIDE R26, R141, 0x4, R4 ;  /* 0x000000048d1a7825 */ /* 0x008fc600078e0204 */
[----:B------:R3:W-:Y:S01]  /*99bc0*/  @P5 STG.E desc[UR6][R24.64], R46 ;  /* 0x0000002e18005986 */ /* 0x0007e2000c101906 */
[----:B------:R-:W-:Y:S01]  /*99bd0*/  ISETP.LT.AND P5, PT, R11, UR4, !P2 ;  /* 0x000000040b007c0c */ /* 0x000fe2000d7a1270 */
[----:B------:R-:W-:Y:S01]  /*99be0*/  VIADD R0, R10, 0x1fe ;  /* 0x000001fe0a007836 */ /* 0x000fe20000000000 */
[----:B------:R-:W-:Y:S01]  /*99bf0*/  ISETP.LT.AND P4, PT, R12, UR4, !P2 ;  /* 0x000000040c007c0c */ /* 0x000fe2000d781270 */
[C---:B-1----:R-:W-:Y:S01]  /*99c00*/  IMAD.WIDE R22, R141.reuse, 0x4, R6 ;  /* 0x000000048d167825 */ /* 0x042fe200078e0206 */
[----:B------:R-:W-:Y:S01]  /*99c10*/  @P6 STG.E desc[UR6][R26.64], R42 ;  /* 0x0000002a1a006986 */ /* 0x000fe2000c101906 */
[----:B------:R-:W-:Y:S02]  /*99c20*/  ISETP.LT.AND P6, PT, R14, UR4, !P2 ;  /* 0x000000040e007c0c */ /* 0x000fe4000d7c1270 */
[----:B------:R-:W-:Y:S02]  /*99c30*/  VIADD R10, R10, 0x1ff ;  /* 0x000001ff0a0a7836 */ /* 0x000fe40000000000 */
[----:B------:R-:W-:Y:S01]  /*99c40*/  IMAD.WIDE R28, R141, 0x4, R8 ;  /* 0x000000048d1c7825 */ /* 0x000fe200078e0208 */
[----:B------:R-:W-:-:S02]  /*99c50*/  ISETP.GE.AND P1, PT, R0, UR5, PT ;  /* 0x0000000500007c0c */ /* 0x000fc4000bf26270 */
[----:B------:R-:W-:Y:S01]  /*99c60*/  ISETP.LT.AND P2, PT, R13, UR4, !P2 ;  /* 0x000000040d007c0c */ /* 0x000fe2000d741270 */
[----:B----4-:R-:W-:Y:S01]  /*99c70*/  IMAD.WIDE R16, R142, 0x4, R2 ;  /* 0x000000048e107825 */ /* 0x010fe200078e0202 */
[----:B------:R1:W-:Y:S01]  /*99c80*/  @P3 STG.E desc[UR6][R22.64], R62 ;  /* 0x0000003e16003986 */ /* 0x0003e2000c101906 */
[----:B------:R-:W-:-:S03]  /*99c90*/  ISETP.GE.AND P3, PT, R10, UR5, PT ;  /* 0x000000050a007c0c */ /* 0x000fc6000bf66270 */
[----:B------:R-:W-:Y:S01]  /*99ca0*/  @P0 STG.E desc[UR6][R28.64], R58 ;  /* 0x0000003a1c000986 */ /* 0x000fe2000c101906 */
[C---:B------:R-:W-:Y:S01]  /*99cb0*/  ISETP.LT.AND P0, PT, R11.reuse, UR4, !P1 ;  /* 0x000000040b007c0c */ /* 0x040fe2000cf01270 */
[C---:B------:R-:W-:Y:S02]  /*99cc0*/  IMAD.WIDE R20, R142.reuse, 0x4, R4 ;  /* 0x000000048e147825 */ /* 0x040fe400078e0204 */
[----:B------:R4:W-:Y:S01]  /*99cd0*/  @P5 STG.E desc[UR6][R16.64], R66 ;  /* 0x0000004210005986 */ /* 0x0009e2000c101906 */
[----:B------:R-:W-:Y:S01]  /*99ce0*/  ISETP.LT.AND P5, PT, R11, UR4, !P3 ;  /* 0x000000040b007c0c */ /* 0x000fe2000dfa1270 */
[----:B---3--:R-:W-:-:S04]  /*99cf0*/  IMAD.WIDE R24, R142, 0x4, R6 ;  /* 0x000000048e187825 */ /* 0x008fc800078e0206 */
[----:B------:R-:W-:Y:S01]  /*99d00*/  IMAD.WIDE R10, R142, 0x4, R8 ;  /* 0x000000048e0a7825 */ /* 0x000fe200078e0208 */
[----:B------:R3:W-:Y:S01]  /*99d10*/  @P4 STG.E desc[UR6][R20.64], R74 ;  /* 0x0000004a14004986 */ /* 0x0007e2000c101906 */
[----:B------:R-:W-:-:S03]  /*99d20*/  ISETP.LT.AND P4, PT, R12, UR4, !P1 ;  /* 0x000000040c007c0c */ /* 0x000fc6000cf81270 */
[----:B------:R3:W-:Y:S04]  /*99d30*/  @P6 STG.E desc[UR6][R24.64], R86 ;  /* 0x0000005618006986 */ /* 0x0007e8000c101906 */
[----:B------:R3:W-:Y:S01]  /*99d40*/  @P2 STG.E desc[UR6][R10.64], R18 ;  /* 0x000000120a002986 */ /* 0x0007e2000c101906 */
[----:B------:R-:W-:Y:S02]  /*99d50*/  ISETP.LT.AND P2, PT, R14, UR4, !P1 ;  /* 0x000000040e007c0c */ /* 0x000fe4000cf41270 */
[----:B------:R-:W-:Y:S02]  /*99d60*/  ISETP.LT.AND P1, PT, R13, UR4, !P1 ;  /* 0x000000040d007c0c */ /* 0x000fe4000cf21270 */
[----:B------:R-:W-:Y:S01]  /*99d70*/  ISETP.LT.AND P6, PT, R12, UR4, !P3 ;  /* 0x000000040c007c0c */ /* 0x000fe2000dfc1270 */
[----:B-1----:R-:W-:-:S05]  /*99d80*/  IMAD.WIDE R22, R140, 0x4, R2 ;  /* 0x000000048c167825 */ /* 0x002fca00078e0202 */
[----:B------:R3:W-:Y:S01]  /*99d90*/  @P0 STG.E desc[UR6][R22.64], R47 ;  /* 0x0000002f16000986 */ /* 0x0007e2000c101906 */
[----:B------:R-:W-:Y:S02]  /*99da0*/  ISETP.LT.AND P0, PT, R14, UR4, !P3 ;  /* 0x000000040e007c0c */ /* 0x000fe4000df01270 */
[----:B------:R-:W-:Y:S01]  /*99db0*/  ISETP.LT.AND P3, PT, R13, UR4, !P3 ;  /* 0x000000040d007c0c */ /* 0x000fe2000df61270 */
[----:B------:R-:W-:-:S04]  /*99dc0*/  IMAD.WIDE R12, R140, 0x4, R4 ;  /* 0x000000048c0c7825 */ /* 0x000fc800078e0204 */
[C---:B------:R-:W-:Y:S01]  /*99dd0*/  IMAD.WIDE R14, R140.reuse, 0x4, R6 ;  /* 0x000000048c0e7825 */ /* 0x040fe200078e0206 */
[----:B------:R3:W-:Y:S03]  /*99de0*/  @P4 STG.E desc[UR6][R12.64], R43 ;  /* 0x0000002b0c004986 */ /* 0x0007e6000c101906 */
[----:B----4-:R-:W-:Y:S01]  /*99df0*/  IMAD.WIDE R16, R140, 0x4, R8 ;  /* 0x000000048c107825 */ /* 0x010fe200078e0208 */
[----:B------:R3:W-:Y:S04]  /*99e00*/  @P2 STG.E desc[UR6][R14.64], R63 ;  /* 0x0000003f0e002986 */ /* 0x0007e8000c101906 */
[----:B------:R3:W-:Y:S01]  /*99e10*/  @P1 STG.E desc[UR6][R16.64], R59 ;  /* 0x0000003b10001986 */ /* 0x0007e2000c101906 */
[----:B--2---:R-:W-:-:S04]  /*99e20*/  IMAD.WIDE R2, R171, 0x4, R2 ;  /* 0x00000004ab027825 */ /* 0x004fc800078e0202 */
[C---:B------:R-:W-:Y:S01]  /*99e30*/  IMAD.WIDE R4, R171.reuse, 0x4, R4 ;  /* 0x00000004ab047825 */ /* 0x040fe200078e0204 */
[----:B------:R3:W-:Y:S03]  /*99e40*/  @P5 STG.E desc[UR6][R2.64], R67 ;  /* 0x0000004302005986 */ /* 0x0007e6000c101906 */
[C---:B------:R-:W-:Y:S01]  /*99e50*/  IMAD.WIDE R6, R171.reuse, 0x4, R6 ;  /* 0x00000004ab067825 */ /* 0x040fe200078e0206 */
[----:B------:R3:W-:Y:S04]  /*99e60*/  @P6 STG.E desc[UR6][R4.64], R75 ;  /* 0x0000004b04006986 */ /* 0x0007e8000c101906 */
[----:B------:R3:W-:Y:S01]  /*99e70*/  @P0 STG.E desc[UR6][R6.64], R87 ;  /* 0x0000005706000986 */ /* 0x0007e2000c101906 */
[----:B------:R-:W-:Y:S01]  /*99e80*/  IMAD.WIDE R8, R171, 0x4, R8 ;  /* 0x00000004ab087825 */ /* 0x000fe200078e0208 */
[----:B------:R-:W-:Y:S06]  /*99e90*/  @!P3 EXIT ;  /* 0x000000000000b94d */ /* 0x000fec0003800000 */
[----:B------:R-:W-:Y:S01]  /*99ea0*/  STG.E desc[UR6][R8.64], R19 ;  /* 0x0000001308007986 */ /* 0x000fe2000c101906 */
[----:B------:R-:W-:Y:S05]  /*99eb0*/  EXIT ;  /* 0x000000000000794d */ /* 0x000fea0003800000 */
.L_x_2:
[----:B------:R-:W-:-:S00]  /*99ec0*/  BRA `(.L_x_2) ;  /* 0xfffffffc00fc7947 */ /* 0x000fc0000383ffff */
[----:B------:R-:W-:-:S00]  /*99ed0*/  NOP ;  /* 0x0000000000007918 */ /* 0x000fc00000000000 */
        /* <DEDUP_REMOVED lines=10> */
.L_x_3:


//--------------------- .nv.shared.matmul_kernel  --------------------------
	.section	.nv.shared.matmul_kernel,"aw",@nobits
	.sectionflags	@""
	.align	16
	.zero		1024


//--------------------- .nv.shared.reserved.0     --------------------------
	.section	.nv.shared.reserved.0,"aw",@nobits
	.weak		__nv_reservedSMEM_offset_0_alias
	.size		__nv_reservedSMEM_offset_0_alias, 0, 0
	.other		__nv_reservedSMEM_offset_0_alias,@"STO_CUDA_RESERVED_SHARED STV_DEFAULT"
__nv_reservedSMEM_offset_0_alias:
	.zero		0


//--------------------- .nv.constant0.matmul_kernel --------------------------
	.section	.nv.constant0.matmul_kernel,"a",@progbits
	.sectionflags	@""
	.align	4
.nv.constant0.matmul_kernel:
	.zero		608


//--------------------- SYMBOLS --------------------------

	.type		.nv.reservedSmem.offset0,@object
	.size		.nv.reservedSmem.offset0,0x4
